	.target	sm_100a

	.elftype	@"ET_EXEC"


//--------------------- .note.nv.tkinfo           --------------------------
	.section	.note.nv.tkinfo,"",@"SHT_NOTE"
	.sectionflags	@"SHF_NOTE_NV_TKINFO"
	.tkinfo
        /*0018*/ 	.word	0x00000002
        /*0030*/ 	.string	""
        /*0030*/ 	.string	"ptxas"
        /*0030*/ 	.string	"Cuda compilation tools, release 13.0, V13.0.88"
        /*0030*/ 	.string	"Build cuda_13.0.r13.0/compiler.36424714_0"
        /*0030*/ 	.string	"-arch sm_100a -m 64 "



//--------------------- .note.nv.cuinfo           --------------------------
	.section	.note.nv.cuinfo,"",@"SHT_NOTE"
	.sectionflags	@"SHF_NOTE_NV_CUINFO"
        /*0018*/ 	.short	0x0002
        /*001a*/ 	.short	0x0064
        /*001c*/ 	.short	0x0082
	.zero		2


//--------------------- .nv.info                  --------------------------
	.section	.nv.info,"",@"SHT_CUDA_INFO"
	.align	4


	//----- nvinfo : EIATTR_REGCOUNT
	.align		4
        /*0000*/ 	.byte	0x04, 0x2f
        /*0002*/ 	.short	(.L_19 - .L_18)
	.align		4
.L_18:
        /*0004*/ 	.word	index@(_ZN7cutlass13device_kernelINS_4conv6kernel13ConvUniversalINS1_16ConvProblemShapeILNS1_8OperatorE2ELi2EEENS1_10collective14CollectiveConvINS1_47MainloopSm100TmaUmmaWarpSpecializedImplicitGemmILS5_2ELi16ELi2ELi1ELi2EN4cute5tupleIJNSA_1CILi2EEENSC_ILi1EEESE_EEEEENSB_IJNSC_ILi256EEENSB_IJNSC_ILi128EEEEEENSB_IJNSC_ILi32EEEEEEEEENS_6half_tESN_NSA_8TiledMMAINSA_8MMA_AtomIJNSA_26SM100_MMA_F16BF16_2x1SM_SSISN_SN_fLi256ELi128ELNSA_4UMMA5MajorE1ELSS_1ELNSR_7ScaleInE0ELST_0EEEEEENSA_6LayoutINSB_IJSE_SE_SE_EEENSB_IJNSC_ILi0EEESY_SY_EEEEENSB_IJNSA_10UnderscoreES11_S11_EEEEENS7_6detail27Sm100ImplicitGemmTileTraitsINSA_18SM100_TMA_2SM_LOADENSA_14ComposedLayoutINSA_7SwizzleILi3ELi4ELi3EEENSA_18smem_ptr_flag_bitsILi16EEENSW_INSB_IJNSC_ILi64EEENSC_ILi8EEEEEENSB_IJSE_S1C_EEEEEEEvEENS15_INSA_25SM100_TMA_2SM_LOAD_IM2COLES1H_vEEEENS_8epilogue10collective18CollectiveEpilogueINS1M_23Sm100TmaWarpSpecializedILi4ELi2ELi32ELb1ELb0EEEJNSB_IJSI_SJ_SL_EEENSB_IJNSW_ISI_SE_EENSW_ISK_SE_EEEEESN_NSB_IJlNSB_IJSE_llEEESY_EEESN_S1W_NS1M_6fusion15FusionCallbacksIS1Q_NS1X_17LinearCombinationISN_fSN_fLNS_15FloatRoundStyleE2EEES1R_S1U_JEEENSA_5SM1004TMEM4LOAD26SM100_TMEM_LOAD_32dp32b32xENSA_13SM90_TMA_LOADENS17_INS18_ILi2ELi4ELi3EEES1B_NSW_INSB_IJS1D_SK_EEENSB_IJSK_SE_EEEEEEENSA_39AutoVectorizingCopyWithAssumedAlignmentILi128EEENSA_14SM90_TMA_STOREES2C_S2E_S2E_EEEvvEEEEvNT_6ParamsE)
        /*0008*/ 	.word	0x0000007a


	//----- nvinfo : EIATTR_FRAME_SIZE
	.align		4
.L_19:
        /*000c*/ 	.byte	0x04, 0x11
        /*000e*/ 	.short	(.L_21 - .L_20)
	.align		4
.L_20:
        /*0010*/ 	.word	index@($__internal_2_$__cuda_sm10x_tcgen05_guardrail_trap_unallocated_columns_being_dealloced)
        /*0014*/ 	.word	0x00000008


	//----- nvinfo : EIATTR_FRAME_SIZE
	.align		4
.L_21:
        /*0018*/ 	.byte	0x04, 0x11
        /*001a*/ 	.short	(.L_23 - .L_22)
	.align		4
.L_22:
        /*001c*/ 	.word	index@($__internal_1_$__cuda_sm10x_tcgen05_guardrail_trap_phase_invalid_during_alloc)
        /*0020*/ 	.word	0x00000008


	//----- nvinfo : EIATTR_FRAME_SIZE
	.align		4
.L_23:
        /*0024*/ 	.byte	0x04, 0x11
        /*0026*/ 	.short	(.L_25 - .L_24)
	.align		4
.L_24:
        /*0028*/ 	.word	index@($__internal_0_$__cuda_sm10x_tcgen05_guardrail_trap_col_being_dealloced_not_returned_by_alloc)
        /*002c*/ 	.word	0x00000008


	//----- nvinfo : EIATTR_FRAME_SIZE
	.align		4
.L_25:
        /*0030*/ 	.byte	0x04, 0x11
        /*0032*/ 	.short	(.L_27 - .L_26)
	.align		4
.L_26:
        /*0034*/ 	.word	index@(_ZN7cutlass13device_kernelINS_4conv6kernel13ConvUniversalINS1_16ConvProblemShapeILNS1_8OperatorE2ELi2EEENS1_10collective14CollectiveConvINS1_47MainloopSm100TmaUmmaWarpSpecializedImplicitGemmILS5_2ELi16ELi2ELi1ELi2EN4cute5tupleIJNSA_1CILi2EEENSC_ILi1EEESE_EEEEENSB_IJNSC_ILi256EEENSB_IJNSC_ILi128EEEEEENSB_IJNSC_ILi32EEEEEEEEENS_6half_tESN_NSA_8TiledMMAINSA_8MMA_AtomIJNSA_26SM100_MMA_F16BF16_2x1SM_SSISN_SN_fLi256ELi128ELNSA_4UMMA5MajorE1ELSS_1ELNSR_7ScaleInE0ELST_0EEEEEENSA_6LayoutINSB_IJSE_SE_SE_EEENSB_IJNSC_ILi0EEESY_SY_EEEEENSB_IJNSA_10UnderscoreES11_S11_EEEEENS7_6detail27Sm100ImplicitGemmTileTraitsINSA_18SM100_TMA_2SM_LOADENSA_14ComposedLayoutINSA_7SwizzleILi3ELi4ELi3EEENSA_18smem_ptr_flag_bitsILi16EEENSW_INSB_IJNSC_ILi64EEENSC_ILi8EEEEEENSB_IJSE_S1C_EEEEEEEvEENS15_INSA_25SM100_TMA_2SM_LOAD_IM2COLES1H_vEEEENS_8epilogue10collective18CollectiveEpilogueINS1M_23Sm100TmaWarpSpecializedILi4ELi2ELi32ELb1ELb0EEEJNSB_IJSI_SJ_SL_EEENSB_IJNSW_ISI_SE_EENSW_ISK_SE_EEEEESN_NSB_IJlNSB_IJSE_llEEESY_EEESN_S1W_NS1M_6fusion15FusionCallbacksIS1Q_NS1X_17LinearCombinationISN_fSN_fLNS_15FloatRoundStyleE2EEES1R_S1U_JEEENSA_5SM1004TMEM4LOAD26SM100_TMEM_LOAD_32dp32b32xENSA_13SM90_TMA_LOADENS17_INS18_ILi2ELi4ELi3EEES1B_NSW_INSB_IJS1D_SK_EEENSB_IJSK_SE_EEEEEEENSA_39AutoVectorizingCopyWithAssumedAlignmentILi128EEENSA_14SM90_TMA_STOREES2C_S2E_S2E_EEEvvEEEEvNT_6ParamsE)
        /*0038*/ 	.word	0x00000008


	//----- nvinfo : EIATTR_MIN_STACK_SIZE
	.align		4
.L_27:
        /*003c*/ 	.byte	0x04, 0x12
        /*003e*/ 	.short	(.L_29 - .L_28)
	.align		4
.L_28:
        /*0040*/ 	.word	index@(_ZN7cutlass13device_kernelINS_4conv6kernel13ConvUniversalINS1_16ConvProblemShapeILNS1_8OperatorE2ELi2EEENS1_10collective14CollectiveConvINS1_47MainloopSm100TmaUmmaWarpSpecializedImplicitGemmILS5_2ELi16ELi2ELi1ELi2EN4cute5tupleIJNSA_1CILi2EEENSC_ILi1EEESE_EEEEENSB_IJNSC_ILi256EEENSB_IJNSC_ILi128EEEEEENSB_IJNSC_ILi32EEEEEEEEENS_6half_tESN_NSA_8TiledMMAINSA_8MMA_AtomIJNSA_26SM100_MMA_F16BF16_2x1SM_SSISN_SN_fLi256ELi128ELNSA_4UMMA5MajorE1ELSS_1ELNSR_7ScaleInE0ELST_0EEEEEENSA_6LayoutINSB_IJSE_SE_SE_EEENSB_IJNSC_ILi0EEESY_SY_EEEEENSB_IJNSA_10UnderscoreES11_S11_EEEEENS7_6detail27Sm100ImplicitGemmTileTraitsINSA_18SM100_TMA_2SM_LOADENSA_14ComposedLayoutINSA_7SwizzleILi3ELi4ELi3EEENSA_18smem_ptr_flag_bitsILi16EEENSW_INSB_IJNSC_ILi64EEENSC_ILi8EEEEEENSB_IJSE_S1C_EEEEEEEvEENS15_INSA_25SM100_TMA_2SM_LOAD_IM2COLES1H_vEEEENS_8epilogue10collective18CollectiveEpilogueINS1M_23Sm100TmaWarpSpecializedILi4ELi2ELi32ELb1ELb0EEEJNSB_IJSI_SJ_SL_EEENSB_IJNSW_ISI_SE_EENSW_ISK_SE_EEEEESN_NSB_IJlNSB_IJSE_llEEESY_EEESN_S1W_NS1M_6fusion15FusionCallbacksIS1Q_NS1X_17LinearCombinationISN_fSN_fLNS_15FloatRoundStyleE2EEES1R_S1U_JEEENSA_5SM1004TMEM4LOAD26SM100_TMEM_LOAD_32dp32b32xENSA_13SM90_TMA_LOADENS17_INS18_ILi2ELi4ELi3EEES1B_NSW_INSB_IJS1D_SK_EEENSB_IJSK_SE_EEEEEEENSA_39AutoVectorizingCopyWithAssumedAlignmentILi128EEENSA_14SM90_TMA_STOREES2C_S2E_S2E_EEEvvEEEEvNT_6ParamsE)
        /*0044*/ 	.word	0x00000008
.L_29:


//--------------------- .nv.compat                --------------------------
	.section	.nv.compat,"",@"SHT_CUDA_COMPAT_INFO"
	.align	4
        /*0000*/ 	.byte	0x02, 0x09, 0x01, 0x00, 0x02, 0x02, 0x02, 0x00, 0x02, 0x05, 0x05, 0x00, 0x03, 0x07, 0x01, 0x01
        /*0010*/ 	.byte	0x02, 0x03, 0x01, 0x00, 0x02, 0x06, 0x01, 0x00, 0x04, 0x0b, 0x08, 0x00, 0x09, 0x00, 0x00, 0x00
        /*0020*/ 	.byte	0x00, 0x00, 0x00, 0x00


//--------------------- .nv.info._ZN7cutlass13device_kernelINS_4conv6kernel13ConvUniversalINS1_16ConvProblemShapeILNS1_8OperatorE2ELi2EEENS1_10collective14CollectiveConvINS1_47MainloopSm100TmaUmmaWarpSpecializedImplicitGemmILS5_2ELi16ELi2ELi1ELi2EN4cute5tupleIJNSA_1CILi2EEENSC_ILi1EEESE_EEEEENSB_IJNSC_ILi256EEENSB_IJNSC_ILi128EEEEEENSB_IJNSC_ILi32EEEEEEEEENS_6half_tESN_NSA_8TiledMMAINSA_8MMA_AtomIJNSA_26SM100_MMA_F16BF16_2x1SM_SSISN_SN_fLi256ELi128ELNSA_4UMMA5MajorE1ELSS_1ELNSR_7ScaleInE0ELST_0EEEEEENSA_6LayoutINSB_IJSE_SE_SE_EEENSB_IJNSC_ILi0EEESY_SY_EEEEENSB_IJNSA_10UnderscoreES11_S11_EEEEENS7_6detail27Sm100ImplicitGemmTileTraitsINSA_18SM100_TMA_2SM_LOADENSA_14ComposedLayoutINSA_7SwizzleILi3ELi4ELi3EEENSA_18smem_ptr_flag_bitsILi16EEENSW_INSB_IJNSC_ILi64EEENSC_ILi8EEEEEENSB_IJSE_S1C_EEEEEEEvEENS15_INSA_25SM100_TMA_2SM_LOAD_IM2COLES1H_vEEEENS_8epilogue10collective18CollectiveEpilogueINS1M_23Sm100TmaWarpSpecializedILi4ELi2ELi32ELb1ELb0EEEJNSB_IJSI_SJ_SL_EEENSB_IJNSW_ISI_SE_EENSW_ISK_SE_EEEEESN_NSB_IJlNSB_IJSE_llEEESY_EEESN_S1W_NS1M_6fusion15FusionCallbacksIS1Q_NS1X_17LinearCombinationISN_fSN_fLNS_15FloatRoundStyleE2EEES1R_S1U_JEEENSA_5SM1004TMEM4LOAD26SM100_TMEM_LOAD_32dp32b32xENSA_13SM90_TMA_LOADENS17_INS18_ILi2ELi4ELi3EEES1B_NSW_INSB_IJS1D_SK_EEENSB_IJSK_SE_EEEEEEENSA_39AutoVectorizingCopyWithAssumedAlignmentILi128EEENSA_14SM90_TMA_STOREES2C_S2E_S2E_EEEvvEEEEvNT_6ParamsE --------------------------
	.section	.nv.info._ZN7cutlass13device_kernelINS_4conv6kernel13ConvUniversalINS1_16ConvProblemShapeILNS1_8OperatorE2ELi2EEENS1_10collective14CollectiveConvINS1_47MainloopSm100TmaUmmaWarpSpecializedImplicitGemmILS5_2ELi16ELi2ELi1ELi2EN4cute5tupleIJNSA_1CILi2EEENSC_ILi1EEESE_EEEEENSB_IJNSC_ILi256EEENSB_IJNSC_ILi128EEEEEENSB_IJNSC_ILi32EEEEEEEEENS_6half_tESN_NSA_8TiledMMAINSA_8MMA_AtomIJNSA_26SM100_MMA_F16BF16_2x1SM_SSISN_SN_fLi256ELi128ELNSA_4UMMA5MajorE1ELSS_1ELNSR_7ScaleInE0ELST_0EEEEEENSA_6LayoutINSB_IJSE_SE_SE_EEENSB_IJNSC_ILi0EEESY_SY_EEEEENSB_IJNSA_10UnderscoreES11_S11_EEEEENS7_6detail27Sm100ImplicitGemmTileTraitsINSA_18SM100_TMA_2SM_LOADENSA_14ComposedLayoutINSA_7SwizzleILi3ELi4ELi3EEENSA_18smem_ptr_flag_bitsILi16EEENSW_INSB_IJNSC_ILi64EEENSC_ILi8EEEEEENSB_IJSE_S1C_EEEEEEEvEENS15_INSA_25SM100_TMA_2SM_LOAD_IM2COLES1H_vEEEENS_8epilogue10collective18CollectiveEpilogueINS1M_23Sm100TmaWarpSpecializedILi4ELi2ELi32ELb1ELb0EEEJNSB_IJSI_SJ_SL_EEENSB_IJNSW_ISI_SE_EENSW_ISK_SE_EEEEESN_NSB_IJlNSB_IJSE_llEEESY_EEESN_S1W_NS1M_6fusion15FusionCallbacksIS1Q_NS1X_17LinearCombinationISN_fSN_fLNS_15FloatRoundStyleE2EEES1R_S1U_JEEENSA_5SM1004TMEM4LOAD26SM100_TMEM_LOAD_32dp32b32xENSA_13SM90_TMA_LOADENS17_INS18_ILi2ELi4ELi3EEES1B_NSW_INSB_IJS1D_SK_EEENSB_IJSK_SE_EEEEEEENSA_39AutoVectorizingCopyWithAssumedAlignmentILi128EEENSA_14SM90_TMA_STOREES2C_S2E_S2E_EEEvvEEEEvNT_6ParamsE,"",@"SHT_CUDA_INFO"
	.sectionflags	@""
	.align	4


	//----- nvinfo : EIATTR_CUDA_API_VERSION
	.align		4
        /*0000*/ 	.byte	0x04, 0x37
        /*0002*/ 	.short	(.L_31 - .L_30)
.L_30:
        /*0004*/ 	.word	0x00000082


	//----- nvinfo : EIATTR_KPARAM_INFO
	.align		4
.L_31:
        /*0008*/ 	.byte	0x04, 0x17
        /*000a*/ 	.short	(.L_33 - .L_32)
.L_32:
        /*000c*/ 	.word	0x00000000
        /*0010*/ 	.short	0x0000
        /*0012*/ 	.short	0x0000
        /*0014*/ 	.byte	0x00, 0xf0, 0x01, 0x20


	//----- nvinfo : EIATTR_AT_ENTRY_FRAGMENTS
	.align		4
.L_33:
        /*0018*/ 	.byte	0x04, 0x4f
        /*001a*/ 	.short	(.L_35 - .L_34)


	//   ....[0]....
.L_34:
        /*001c*/ 	.word	0x00000007


	//----- nvinfo : EIATTR_RESERVED_SMEM_USED
	.align		4
.L_35:
        /*0020*/ 	.byte	0x01, 0x41
	.zero		2


	//----- nvinfo : EIATTR_SPARSE_MMA_MASK
	.align		4
        /*0024*/ 	.byte	0x03, 0x50
        /*0026*/ 	.short	0x0000


	//----- nvinfo : EIATTR_TCGEN05_2CTA_USED
	.align		4
        /*0028*/ 	.byte	0x01, 0x52
	.zero		2


	//----- nvinfo : EIATTR_MAXREG_COUNT
	.align		4
        /*002c*/ 	.byte	0x03, 0x1b
        /*002e*/ 	.short	0x00ff


	//----- nvinfo : EIATTR_NUM_BARRIERS
	.align		4
        /*0030*/ 	.byte	0x02, 0x4c
        /*0032*/ 	.byte	0x07
	.zero		1


	//----- nvinfo : EIATTR_EXTERNS
	.align		4
        /*0034*/ 	.byte	0x04, 0x0f
        /*0036*/ 	.short	(.L_37 - .L_36)


	//   ....[0]....
	.align		4
.L_36:
        /*0038*/ 	.word	index@(__assertfail)


	//----- nvinfo : EIATTR_MERCURY_ISA_VERSION
	.align		4
.L_37:
        /*003c*/ 	.byte	0x03, 0x5f
        /*003e*/ 	.short	0x0101


	//----- nvinfo : EIATTR_INT_WARP_WIDE_INSTR_OFFSETS
	.align		4
        /*0040*/ 	.byte	0x04, 0x31
        /*0042*/ 	.short	(.L_39 - .L_38)


	//   ....[0]....
.L_38:
        /*0044*/ 	.word	0x00000e00


	//   ....[1]....
        /*0048*/ 	.word	0x00000eb0


	//   ....[2]....
        /*004c*/ 	.word	0x00004cf0


	//   ....[3]....
        /*0050*/ 	.word	0x00004d10


	//   ....[4]....
        /*0054*/ 	.word	0x00004d40


	//   ....[5]....
        /*0058*/ 	.word	0x00005d60


	//   ....[6]....
        /*005c*/ 	.word	0x00005dc0


	//   ....[7]....
        /*0060*/ 	.word	0x00005ea0


	//   ....[8]....
        /*0064*/ 	.word	0x00005f20


	//   ....[9]....
        /*0068*/ 	.word	0x00006020


	//   ....[10]....
        /*006c*/ 	.word	0x000060b0


	//   ....[11]....
        /*0070*/ 	.word	0x000061c0


	//   ....[12]....
        /*0074*/ 	.word	0x00006270


	//----- nvinfo : EIATTR_COOP_GROUP_MASK_REGIDS
	.align		4
.L_39:
        /*0078*/ 	.byte	0x04, 0x29
        /*007a*/ 	.short	(.L_41 - .L_40)


	//   ....[0]....
.L_40:
        /*007c*/ 	.word	0xffffffff


	//   ....[1]....
        /*0080*/ 	.word	0xffffffff


	//   ....[2]....
        /*0084*/ 	.word	0xffffffff


	//   ....[3]....
        /*0088*/ 	.word	0xffffffff


	//   ....[4]....
        /*008c*/ 	.word	0xffffffff


	//   ....[5]....
        /*0090*/ 	.word	0xffffffff


	//   ....[6]....
        /*0094*/ 	.word	0xffffffff


	//   ....[7]....
        /*0098*/ 	.word	0xffffffff


	//   ....[8]....
        /*009c*/ 	.word	0xffffffff


	//   ....[9]....
        /*00a0*/ 	.word	0xffffffff


	//   ....[10]....
        /*00a4*/ 	.word	0xffffffff


	//   ....[11]....
        /*00a8*/ 	.word	0xffffffff


	//   ....[12]....
        /*00ac*/ 	.word	0xffffffff


	//----- nvinfo : EIATTR_COOP_GROUP_INSTR_OFFSETS
	.align		4
.L_41:
        /*00b0*/ 	.byte	0x04, 0x28
        /*00b2*/ 	.short	(.L_43 - .L_42)


	//   ....[0]....
.L_42:
        /*00b4*/ 	.word	0x000000d0


	//   ....[1]....
        /*00b8*/ 	.word	0x00000540


	//   ....[2]....
        /*00bc*/ 	.word	0x00000890


	//   ....[3]....
        /*00c0*/ 	.word	0x00000a30


	//   ....[4]....
        /*00c4*/ 	.word	0x00000b30


	//   ....[5]....
        /*00c8*/ 	.word	0x00000c80


	//   ....[6]....
        /*00cc*/ 	.word	0x00000f20


	//   ....[7]....
        /*00d0*/ 	.word	0x00002910


	//   ....[8]....
        /*00d4*/ 	.word	0x00003cd0


	//   ....[9]....
        /*00d8*/ 	.word	0x000041a0


	//   ....[10]....
        /*00dc*/ 	.word	0x000041d0


	//   ....[11]....
        /*00e0*/ 	.word	0x00004c10


	//   ....[12]....
        /*00e4*/ 	.word	0x00004e10


	//----- nvinfo : EIATTR_VRC_CTA_INIT_COUNT
	.align		4
.L_43:
        /*00e8*/ 	.byte	0x02, 0x4a
        /*00ea*/ 	.byte	0x80
	.zero		1


	//----- nvinfo : EIATTR_SYSCALL_OFFSETS
	.align		4
        /*00ec*/ 	.byte	0x04, 0x46
        /*00ee*/ 	.short	(.L_45 - .L_44)


	//   ....[0]....
.L_44:
        /*00f0*/ 	.word	0x00007310


	//   ....[1]....
        /*00f4*/ 	.word	0x00007400


	//   ....[2]....
        /*00f8*/ 	.word	0x00007bd0


	//   ....[3]....
        /*00fc*/ 	.word	0x00008850


	//   ....[4]....
        /*0100*/ 	.word	0x00009490


	//   ....[5]....
        /*0104*/ 	.word	0x0000a0c0


	//----- nvinfo : EIATTR_MBARRIER_INSTR_OFFSETS
	.align		4
.L_45:
        /*0108*/ 	.byte	0x04, 0x39
        /*010a*/ 	.short	(.L_47 - .L_46)


	//   ....[0]....
.L_46:
        /*010c*/ 	.word	0x00000670
        /*0110*/ 	.word	0x000000ff
        /*0114*/ 	.word	0x00000000
        /*0118*/ 	.short	0x0100
        /*011a*/ 	.byte	0x04
	.zero		1


	//   ....[1]....
        /*011c*/ 	.word	0x00000680
        /*0120*/ 	.word	0x000000ff
        /*0124*/ 	.word	0x00000080
        /*0128*/ 	.short	0x0100
        /*012a*/ 	.byte	0x04
	.zero		1


	//   ....[2]....
        /*012c*/ 	.word	0x00000690
        /*0130*/ 	.word	0x000000ff
        /*0134*/ 	.word	0x00000008
        /*0138*/ 	.short	0x0100
        /*013a*/ 	.byte	0x04
	.zero		1


	//   ....[3]....
        /*013c*/ 	.word	0x000006a0
        /*0140*/ 	.word	0x000000ff
        /*0144*/ 	.word	0x00000088
        /*0148*/ 	.short	0x0100
        /*014a*/ 	.byte	0x04
	.zero		1


	//   ....[4]....
        /*014c*/ 	.word	0x000006b0
        /*0150*/ 	.word	0x000000ff
        /*0154*/ 	.word	0x00000010
        /*0158*/ 	.short	0x0100
        /*015a*/ 	.byte	0x04
	.zero		1


	//   ....[5]....
        /*015c*/ 	.word	0x000006c0
        /*0160*/ 	.word	0x000000ff
        /*0164*/ 	.word	0x00000090
        /*0168*/ 	.short	0x0100
        /*016a*/ 	.byte	0x04
	.zero		1


	//   ....[6]....
        /*016c*/ 	.word	0x000006d0
        /*0170*/ 	.word	0x000000ff
        /*0174*/ 	.word	0x00000018
        /*0178*/ 	.short	0x0100
        /*017a*/ 	.byte	0x04
	.zero		1


	//   ....[7]....
        /*017c*/ 	.word	0x000006e0
        /*0180*/ 	.word	0x000000ff
        /*0184*/ 	.word	0x00000098
        /*0188*/ 	.short	0x0100
        /*018a*/ 	.byte	0x04
	.zero		1


	//   ....[8]....
        /*018c*/ 	.word	0x000006f0
        /*0190*/ 	.word	0x000000ff
        /*0194*/ 	.word	0x00000020
        /*0198*/ 	.short	0x0100
        /*019a*/ 	.byte	0x04
	.zero		1


	//   ....[9]....
        /*019c*/ 	.word	0x00000700
        /*01a0*/ 	.word	0x000000ff
        /*01a4*/ 	.word	0x000000a0
        /*01a8*/ 	.short	0x0100
        /*01aa*/ 	.byte	0x04
	.zero		1


	//   ....[10]....
        /*01ac*/ 	.word	0x00000710
        /*01b0*/ 	.word	0x000000ff
        /*01b4*/ 	.word	0x00000028
        /*01b8*/ 	.short	0x0100
        /*01ba*/ 	.byte	0x04
	.zero		1


	//   ....[11]....
        /*01bc*/ 	.word	0x00000720
        /*01c0*/ 	.word	0x000000ff
        /*01c4*/ 	.word	0x000000a8
        /*01c8*/ 	.short	0x0100
        /*01ca*/ 	.byte	0x04
	.zero		1


	//   ....[12]....
        /*01cc*/ 	.word	0x00000730
        /*01d0*/ 	.word	0x000000ff
        /*01d4*/ 	.word	0x00000030
        /*01d8*/ 	.short	0x0100
        /*01da*/ 	.byte	0x04
	.zero		1


	//   ....[13]....
        /*01dc*/ 	.word	0x00000740
        /*01e0*/ 	.word	0x000000ff
        /*01e4*/ 	.word	0x000000b0
        /*01e8*/ 	.short	0x0100
        /*01ea*/ 	.byte	0x04
	.zero		1


	//   ....[14]....
        /*01ec*/ 	.word	0x00000750
        /*01f0*/ 	.word	0x000000ff
        /*01f4*/ 	.word	0x00000038
        /*01f8*/ 	.short	0x0100
        /*01fa*/ 	.byte	0x04
	.zero		1


	//   ....[15]....
        /*01fc*/ 	.word	0x00000760
        /*0200*/ 	.word	0x000000ff
        /*0204*/ 	.word	0x000000b8
        /*0208*/ 	.short	0x0100
        /*020a*/ 	.byte	0x04
	.zero		1


	//   ....[16]....
        /*020c*/ 	.word	0x00000770
        /*0210*/ 	.word	0x000000ff
        /*0214*/ 	.word	0x00000040
        /*0218*/ 	.short	0x0100
        /*021a*/ 	.byte	0x04
	.zero		1


	//   ....[17]....
        /*021c*/ 	.word	0x00000780
        /*0220*/ 	.word	0x000000ff
        /*0224*/ 	.word	0x000000c0
        /*0228*/ 	.short	0x0100
        /*022a*/ 	.byte	0x04
	.zero		1


	//   ....[18]....
        /*022c*/ 	.word	0x00000790
        /*0230*/ 	.word	0x000000ff
        /*0234*/ 	.word	0x00000048
        /*0238*/ 	.short	0x0100
        /*023a*/ 	.byte	0x04
	.zero		1


	//   ....[19]....
        /*023c*/ 	.word	0x000007a0
        /*0240*/ 	.word	0x000000ff
        /*0244*/ 	.word	0x000000c8
        /*0248*/ 	.short	0x0100
        /*024a*/ 	.byte	0x04
	.zero		1


	//   ....[20]....
        /*024c*/ 	.word	0x000007b0
        /*0250*/ 	.word	0x000000ff
        /*0254*/ 	.word	0x00000050
        /*0258*/ 	.short	0x0100
        /*025a*/ 	.byte	0x04
	.zero		1


	//   ....[21]....
        /*025c*/ 	.word	0x000007c0
        /*0260*/ 	.word	0x000000ff
        /*0264*/ 	.word	0x000000d0
        /*0268*/ 	.short	0x0100
        /*026a*/ 	.byte	0x04
	.zero		1


	//   ....[22]....
        /*026c*/ 	.word	0x000007d0
        /*0270*/ 	.word	0x000000ff
        /*0274*/ 	.word	0x00000058
        /*0278*/ 	.short	0x0100
        /*027a*/ 	.byte	0x04
	.zero		1


	//   ....[23]....
        /*027c*/ 	.word	0x000007e0
        /*0280*/ 	.word	0x000000ff
        /*0284*/ 	.word	0x000000d8
        /*0288*/ 	.short	0x0100
        /*028a*/ 	.byte	0x04
	.zero		1


	//   ....[24]....
        /*028c*/ 	.word	0x000007f0
        /*0290*/ 	.word	0x000000ff
        /*0294*/ 	.word	0x00000060
        /*0298*/ 	.short	0x0100
        /*029a*/ 	.byte	0x04
	.zero		1


	//   ....[25]....
        /*029c*/ 	.word	0x00000800
        /*02a0*/ 	.word	0x000000ff
        /*02a4*/ 	.word	0x000000e0
        /*02a8*/ 	.short	0x0100
        /*02aa*/ 	.byte	0x04
	.zero		1


	//   ....[26]....
        /*02ac*/ 	.word	0x00000810
        /*02b0*/ 	.word	0x000000ff
        /*02b4*/ 	.word	0x00000068
        /*02b8*/ 	.short	0x0100
        /*02ba*/ 	.byte	0x04
	.zero		1


	//   ....[27]....
        /*02bc*/ 	.word	0x00000820
        /*02c0*/ 	.word	0x000000ff
        /*02c4*/ 	.word	0x000000e8
        /*02c8*/ 	.short	0x0100
        /*02ca*/ 	.byte	0x04
	.zero		1


	//   ....[28]....
        /*02cc*/ 	.word	0x00000830
        /*02d0*/ 	.word	0x000000ff
        /*02d4*/ 	.word	0x00000070
        /*02d8*/ 	.short	0x0100
        /*02da*/ 	.byte	0x04
	.zero		1


	//   ....[29]....
        /*02dc*/ 	.word	0x00000840
        /*02e0*/ 	.word	0x000000ff
        /*02e4*/ 	.word	0x000000f0
        /*02e8*/ 	.short	0x0100
        /*02ea*/ 	.byte	0x04
	.zero		1


	//   ....[30]....
        /*02ec*/ 	.word	0x00000850
        /*02f0*/ 	.word	0x000000ff
        /*02f4*/ 	.word	0x00000078
        /*02f8*/ 	.short	0x0100
        /*02fa*/ 	.byte	0x04
	.zero		1


	//   ....[31]....
        /*02fc*/ 	.word	0x00000860
        /*0300*/ 	.word	0x000000ff
        /*0304*/ 	.word	0x000000f8
        /*0308*/ 	.short	0x0100
        /*030a*/ 	.byte	0x04
	.zero		1


	//   ....[32]....
        /*030c*/ 	.word	0x000009a0
        /*0310*/ 	.word	0x000000ff
        /*0314*/ 	.word	0x00000100
        /*0318*/ 	.short	0x0100
        /*031a*/ 	.byte	0x04
	.zero		1


	//   ....[33]....
        /*031c*/ 	.word	0x000009b0
        /*0320*/ 	.word	0x000000ff
        /*0324*/ 	.word	0x00000120
        /*0328*/ 	.short	0x0100
        /*032a*/ 	.byte	0x04
	.zero		1


	//   ....[34]....
        /*032c*/ 	.word	0x000009c0
        /*0330*/ 	.word	0x000000ff
        /*0334*/ 	.word	0x00000108
        /*0338*/ 	.short	0x0100
        /*033a*/ 	.byte	0x04
	.zero		1


	//   ....[35]....
        /*033c*/ 	.word	0x000009d0
        /*0340*/ 	.word	0x000000ff
        /*0344*/ 	.word	0x00000128
        /*0348*/ 	.short	0x0100
        /*034a*/ 	.byte	0x04
	.zero		1


	//   ....[36]....
        /*034c*/ 	.word	0x000009e0
        /*0350*/ 	.word	0x000000ff
        /*0354*/ 	.word	0x00000110
        /*0358*/ 	.short	0x0100
        /*035a*/ 	.byte	0x04
	.zero		1


	//   ....[37]....
        /*035c*/ 	.word	0x000009f0
        /*0360*/ 	.word	0x000000ff
        /*0364*/ 	.word	0x00000130
        /*0368*/ 	.short	0x0100
        /*036a*/ 	.byte	0x04
	.zero		1


	//   ....[38]....
        /*036c*/ 	.word	0x00000a00
        /*0370*/ 	.word	0x000000ff
        /*0374*/ 	.word	0x00000118
        /*0378*/ 	.short	0x0100
        /*037a*/ 	.byte	0x04
	.zero		1


	//   ....[39]....
        /*037c*/ 	.word	0x00000a10
        /*0380*/ 	.word	0x000000ff
        /*0384*/ 	.word	0x00000138
        /*0388*/ 	.short	0x0100
        /*038a*/ 	.byte	0x04
	.zero		1


	//   ....[40]....
        /*038c*/ 	.word	0x00000b00
        /*0390*/ 	.word	0x000000ff
        /*0394*/ 	.word	0x00000140
        /*0398*/ 	.short	0x0100
        /*039a*/ 	.byte	0x04
	.zero		1


	//   ....[41]....
        /*039c*/ 	.word	0x00000b10
        /*03a0*/ 	.word	0x000000ff
        /*03a4*/ 	.word	0x00000148
        /*03a8*/ 	.short	0x0100
        /*03aa*/ 	.byte	0x04
	.zero		1


	//   ....[42]....
        /*03ac*/ 	.word	0x00000c50
        /*03b0*/ 	.word	0x000000ff
        /*03b4*/ 	.word	0x00000150
        /*03b8*/ 	.short	0x0100
        /*03ba*/ 	.byte	0x06
	.zero		1


	//   ....[43]....
        /*03bc*/ 	.word	0x00000c60
        /*03c0*/ 	.word	0x000000ff
        /*03c4*/ 	.word	0x00000158
        /*03c8*/ 	.short	0x0100
        /*03ca*/ 	.byte	0x06
	.zero		1


	//   ....[44]....
        /*03cc*/ 	.word	0x00000da0
        /*03d0*/ 	.word	0x000000ff
        /*03d4*/ 	.word	0x00000160
        /*03d8*/ 	.short	0x0100
        /*03da*/ 	.byte	0x04
	.zero		1


	//   ....[45]....
        /*03dc*/ 	.word	0x00000db0
        /*03e0*/ 	.word	0x000000ff
        /*03e4*/ 	.word	0x00000170
        /*03e8*/ 	.short	0x0100
        /*03ea*/ 	.byte	0x04
	.zero		1


	//   ....[46]....
        /*03ec*/ 	.word	0x00000dc0
        /*03f0*/ 	.word	0x000000ff
        /*03f4*/ 	.word	0x00000168
        /*03f8*/ 	.short	0x0100
        /*03fa*/ 	.byte	0x04
	.zero		1


	//   ....[47]....
        /*03fc*/ 	.word	0x00000dd0
        /*0400*/ 	.word	0x000000ff
        /*0404*/ 	.word	0x00000178
        /*0408*/ 	.short	0x0100
        /*040a*/ 	.byte	0x04
	.zero		1


	//   ....[48]....
        /*040c*/ 	.word	0x00000ed0
        /*0410*/ 	.word	0x000000ff
        /*0414*/ 	.word	0x00000180
        /*0418*/ 	.short	0x0100
        /*041a*/ 	.byte	0x06
	.zero		1


	//   ....[49]....
        /*041c*/ 	.word	0x00001cd0
        /*0420*/ 	.word	0x000000ff
        /*0424*/ 	.word	0x00000080
        /*0428*/ 	.short	0x010a
        /*042a*/ 	.byte	0x06
	.zero		1


	//   ....[50]....
        /*042c*/ 	.word	0x00001fe0
        /*0430*/ 	.word	0x000000ff
        /*0434*/ 	.word	0x00000080
        /*0438*/ 	.short	0x010a
        /*043a*/ 	.byte	0x0b
	.zero		1


	//   ....[51]....
        /*043c*/ 	.word	0x00002190
        /*0440*/ 	.word	0x000000ff
        /*0444*/ 	.word	0x00000080
        /*0448*/ 	.short	0x010a
        /*044a*/ 	.byte	0x08
	.zero		1


	//   ....[52]....
        /*044c*/ 	.word	0x000023c0
        /*0450*/ 	.word	0x000000ff
        /*0454*/ 	.word	0x00000148
        /*0458*/ 	.short	0x0101
        /*045a*/ 	.byte	0x1b
	.zero		1


	//   ....[53]....
        /*045c*/ 	.word	0x000023f0
        /*0460*/ 	.word	0x000000ff
        /*0464*/ 	.word	0x00000080
        /*0468*/ 	.short	0x010a
        /*046a*/ 	.byte	0x04
	.zero		1


	//   ....[54]....
        /*046c*/ 	.word	0x00002540
        /*0470*/ 	.word	0x000000ff
        /*0474*/ 	.word	0x00000080
        /*0478*/ 	.short	0x010a
        /*047a*/ 	.byte	0x15
	.zero		1


	//   ....[55]....
        /*047c*/ 	.word	0x000026f0
        /*0480*/ 	.word	0x000000ff
        /*0484*/ 	.word	0x00000080
        /*0488*/ 	.short	0x010a
        /*048a*/ 	.byte	0x08
	.zero		1


	//   ....[56]....
        /*048c*/ 	.word	0x00002920
        /*0490*/ 	.word	0x000000ff
        /*0494*/ 	.word	0x00000150
        /*0498*/ 	.short	0x010a
        /*049a*/ 	.byte	0x1b
	.zero		1


	//   ....[57]....
        /*049c*/ 	.word	0x000029e0
        /*04a0*/ 	.word	0x000000ff
        /*04a4*/ 	.word	0x00000000
        /*04a8*/ 	.short	0x0101
        /*04aa*/ 	.byte	0x04
	.zero		1


	//   ....[58]....
        /*04ac*/ 	.word	0x00002fd0
        /*04b0*/ 	.word	0x000000ff
        /*04b4*/ 	.word	0x00000000
        /*04b8*/ 	.short	0x010a
        /*04ba*/ 	.byte	0x04
	.zero		1


	//   ....[59]....
        /*04bc*/ 	.word	0x00003070
        /*04c0*/ 	.word	0x000000ff
        /*04c4*/ 	.word	0x00000000
        /*04c8*/ 	.short	0x010a
        /*04ca*/ 	.byte	0x05
	.zero		1


	//   ....[60]....
        /*04cc*/ 	.word	0x00003110
        /*04d0*/ 	.word	0x000000ff
        /*04d4*/ 	.word	0x00000000
        /*04d8*/ 	.short	0x010a
        /*04da*/ 	.byte	0x05
	.zero		1


	//   ....[61]....
        /*04dc*/ 	.word	0x000031b0
        /*04e0*/ 	.word	0x000000ff
        /*04e4*/ 	.word	0x00000000
        /*04e8*/ 	.short	0x010a
        /*04ea*/ 	.byte	0x05
	.zero		1


	//   ....[62]....
        /*04ec*/ 	.word	0x00003250
        /*04f0*/ 	.word	0x000000ff
        /*04f4*/ 	.word	0x00000000
        /*04f8*/ 	.short	0x010a
        /*04fa*/ 	.byte	0x05
	.zero		1


	//   ....[63]....
        /*04fc*/ 	.word	0x000032f0
        /*0500*/ 	.word	0x000000ff
        /*0504*/ 	.word	0x00000000
        /*0508*/ 	.short	0x010a
        /*050a*/ 	.byte	0x05
	.zero		1


	//   ....[64]....
        /*050c*/ 	.word	0x00003390
        /*0510*/ 	.word	0x000000ff
        /*0514*/ 	.word	0x00000000
        /*0518*/ 	.short	0x010a
        /*051a*/ 	.byte	0x05
	.zero		1


	//   ....[65]....
        /*051c*/ 	.word	0x00003430
        /*0520*/ 	.word	0x000000ff
        /*0524*/ 	.word	0x00000000
        /*0528*/ 	.short	0x010a
        /*052a*/ 	.byte	0x05
	.zero		1


	//   ....[66]....
        /*052c*/ 	.word	0x000034d0
        /*0530*/ 	.word	0x000000ff
        /*0534*/ 	.word	0x00000000
        /*0538*/ 	.short	0x010a
        /*053a*/ 	.byte	0x05
	.zero		1


	//   ....[67]....
        /*053c*/ 	.word	0x00003570
        /*0540*/ 	.word	0x000000ff
        /*0544*/ 	.word	0x00000000
        /*0548*/ 	.short	0x010a
        /*054a*/ 	.byte	0x05
	.zero		1


	//   ....[68]....
        /*054c*/ 	.word	0x00003610
        /*0550*/ 	.word	0x000000ff
        /*0554*/ 	.word	0x00000000
        /*0558*/ 	.short	0x010a
        /*055a*/ 	.byte	0x05
	.zero		1


	//   ....[69]....
        /*055c*/ 	.word	0x000036b0
        /*0560*/ 	.word	0x000000ff
        /*0564*/ 	.word	0x00000000
        /*0568*/ 	.short	0x010a
        /*056a*/ 	.byte	0x05
	.zero		1


	//   ....[70]....
        /*056c*/ 	.word	0x00003750
        /*0570*/ 	.word	0x000000ff
        /*0574*/ 	.word	0x00000000
        /*0578*/ 	.short	0x010a
        /*057a*/ 	.byte	0x05
	.zero		1


	//   ....[71]....
        /*057c*/ 	.word	0x000037f0
        /*0580*/ 	.word	0x000000ff
        /*0584*/ 	.word	0x00000000
        /*0588*/ 	.short	0x010a
        /*058a*/ 	.byte	0x05
	.zero		1


	//   ....[72]....
        /*058c*/ 	.word	0x00003890
        /*0590*/ 	.word	0x000000ff
        /*0594*/ 	.word	0x00000000
        /*0598*/ 	.short	0x010a
        /*059a*/ 	.byte	0x05
	.zero		1


	//   ....[73]....
        /*059c*/ 	.word	0x00003940
        /*05a0*/ 	.word	0x00000000
        /*05a4*/ 	.word	0x00000000
        /*05a8*/ 	.short	0x010a
        /*05aa*/ 	.byte	0xff
	.zero		1


	//   ....[74]....
        /*05ac*/ 	.word	0x00003a90
        /*05b0*/ 	.word	0x000000ff
        /*05b4*/ 	.word	0x00000158
        /*05b8*/ 	.short	0x010a
        /*05ba*/ 	.byte	0x04
	.zero		1


	//   ....[75]....
        /*05bc*/ 	.word	0x00003b30
        /*05c0*/ 	.word	0x000000ff
        /*05c4*/ 	.word	0x00000150
        /*05c8*/ 	.short	0x010a
        /*05ca*/ 	.byte	0x04
	.zero		1


	//   ....[76]....
        /*05cc*/ 	.word	0x00003bd0
        /*05d0*/ 	.word	0x000000ff
        /*05d4*/ 	.word	0x00000000
        /*05d8*/ 	.short	0x0101
        /*05da*/ 	.byte	0x05
	.zero		1


	//   ....[77]....
        /*05dc*/ 	.word	0x00003c10
        /*05e0*/ 	.word	0x000000ff
        /*05e4*/ 	.word	0x00000158
        /*05e8*/ 	.short	0x0106
        /*05ea*/ 	.byte	0x04
	.zero		1


	//   ....[78]....
        /*05ec*/ 	.word	0x00003c50
        /*05f0*/ 	.word	0x00000000
        /*05f4*/ 	.word	0x00000158
        /*05f8*/ 	.short	0x010a
        /*05fa*/ 	.byte	0xff
	.zero		1


	//   ....[79]....
        /*05fc*/ 	.word	0x00003ea0
        /*0600*/ 	.word	0x000000ff
        /*0604*/ 	.word	0x00000008
        /*0608*/ 	.short	0x010a
        /*060a*/ 	.byte	0x05
	.zero		1


	//   ....[80]....
        /*060c*/ 	.word	0x00003ec0
        /*0610*/ 	.word	0x000000ff
        /*0614*/ 	.word	0x00000008
        /*0618*/ 	.short	0x010a
        /*061a*/ 	.byte	0x05
	.zero		1


	//   ....[81]....
        /*061c*/ 	.word	0x00004050
        /*0620*/ 	.word	0x000000ff
        /*0624*/ 	.word	0x00000008
        /*0628*/ 	.short	0x010a
        /*062a*/ 	.byte	0x05
	.zero		1


	//   ....[82]....
        /*062c*/ 	.word	0x00004070
        /*0630*/ 	.word	0x000000ff
        /*0634*/ 	.word	0x00000008
        /*0638*/ 	.short	0x010a
        /*063a*/ 	.byte	0x05
	.zero		1


	//   ....[83]....
        /*063c*/ 	.word	0x00004130
        /*0640*/ 	.word	0x000000ff
        /*0644*/ 	.word	0x00000000
        /*0648*/ 	.short	0x0101
        /*064a*/ 	.byte	0x04
	.zero		1


	//   ....[84]....
        /*064c*/ 	.word	0x00004450
        /*0650*/ 	.word	0x000000ff
        /*0654*/ 	.word	0x00000150
        /*0658*/ 	.short	0x010a
        /*065a*/ 	.byte	0x12
	.zero		1


	//   ....[85]....
        /*065c*/ 	.word	0x000044f0
        /*0660*/ 	.word	0x000000ff
        /*0664*/ 	.word	0x00000000
        /*0668*/ 	.short	0x0101
        /*066a*/ 	.byte	0x1d
	.zero		1


	//   ....[86]....
        /*066c*/ 	.word	0x00004530
        /*0670*/ 	.word	0x000000ff
        /*0674*/ 	.word	0x00000170
        /*0678*/ 	.short	0x010a
        /*067a*/ 	.byte	0x17
	.zero		1


	//   ....[87]....
        /*067c*/ 	.word	0x00004610
        /*0680*/ 	.word	0x000000ff
        /*0684*/ 	.word	0x00000000
        /*0688*/ 	.short	0x010a
        /*068a*/ 	.byte	0x04
	.zero		1


	//   ....[88]....
        /*068c*/ 	.word	0x00004670
        /*0690*/ 	.word	0x000000ff
        /*0694*/ 	.word	0x00000000
        /*0698*/ 	.short	0x010a
        /*069a*/ 	.byte	0x0a
	.zero		1


	//   ....[89]....
        /*069c*/ 	.word	0x000047a0
        /*06a0*/ 	.word	0x000000ff
        /*06a4*/ 	.word	0x00000000
        /*06a8*/ 	.short	0x010a
        /*06aa*/ 	.byte	0x04
	.zero		1


	//   ....[90]....
        /*06ac*/ 	.word	0x00004a00
        /*06b0*/ 	.word	0x000000ff
        /*06b4*/ 	.word	0x00000000
        /*06b8*/ 	.short	0x010a
        /*06ba*/ 	.byte	0x04
	.zero		1


	//   ....[91]....
        /*06bc*/ 	.word	0x00004aa0
        /*06c0*/ 	.word	0x00000000
        /*06c4*/ 	.word	0x00000000
        /*06c8*/ 	.short	0x010a
        /*06ca*/ 	.byte	0xff
	.zero		1


	//   ....[92]....
        /*06cc*/ 	.word	0x00004ae0
        /*06d0*/ 	.word	0x00000000
        /*06d4*/ 	.word	0x00000000
        /*06d8*/ 	.short	0x010a
        /*06da*/ 	.byte	0xff
	.zero		1


	//   ....[93]....
        /*06dc*/ 	.word	0x00004b50
        /*06e0*/ 	.word	0x000000ff
        /*06e4*/ 	.word	0x00000000
        /*06e8*/ 	.short	0x0101
        /*06ea*/ 	.byte	0x04
	.zero		1


	//   ....[94]....
        /*06ec*/ 	.word	0x00004b90
        /*06f0*/ 	.word	0x000000ff
        /*06f4*/ 	.word	0x00000180
        /*06f8*/ 	.short	0x010a
        /*06fa*/ 	.byte	0x12
	.zero		1


	//   ....[95]....
        /*06fc*/ 	.word	0x00004c00
        /*0700*/ 	.word	0x000000ff
        /*0704*/ 	.word	0x00000000
        /*0708*/ 	.short	0x0101
        /*070a*/ 	.byte	0x04
	.zero		1


	//   ....[96]....
        /*070c*/ 	.word	0x00005290
        /*0710*/ 	.word	0x000000ff
        /*0714*/ 	.word	0x00000150
        /*0718*/ 	.short	0x010a
        /*071a*/ 	.byte	0x1f
	.zero		1


	//   ....[97]....
        /*071c*/ 	.word	0x00005330
        /*0720*/ 	.word	0x000000ff
        /*0724*/ 	.word	0x00000000
        /*0728*/ 	.short	0x0101
        /*072a*/ 	.byte	0x36
	.zero		1


	//   ....[98]....
        /*072c*/ 	.word	0x00005850
        /*0730*/ 	.word	0x000000ff
        /*0734*/ 	.word	0x00000148
        /*0738*/ 	.short	0x010a
        /*073a*/ 	.byte	0x1f
	.zero		1


	//   ....[99]....
        /*073c*/ 	.word	0x00005d00
        /*0740*/ 	.word	0x000000ff
        /*0744*/ 	.word	0x00000120
        /*0748*/ 	.short	0x010a
        /*074a*/ 	.byte	0x1f
	.zero		1


	//   ....[100]....
        /*074c*/ 	.word	0x00005e50
        /*0750*/ 	.word	0x000000ff
        /*0754*/ 	.word	0x00000100
        /*0758*/ 	.short	0x010b
        /*075a*/ 	.byte	0x1f
	.zero		1


	//   ....[101]....
        /*075c*/ 	.word	0x00005e60
        /*0760*/ 	.word	0x000000ff
        /*0764*/ 	.word	0x00000000
        /*0768*/ 	.short	0x0101
        /*076a*/ 	.byte	0x3b
	.zero		1


	//   ....[102]....
        /*076c*/ 	.word	0x00005e70
        /*0770*/ 	.word	0x000000ff
        /*0774*/ 	.word	0x00000128
        /*0778*/ 	.short	0x010a
        /*077a*/ 	.byte	0x1f
	.zero		1


	//   ....[103]....
        /*077c*/ 	.word	0x00005fd0
        /*0780*/ 	.word	0x000000ff
        /*0784*/ 	.word	0x00000108
        /*0788*/ 	.short	0x010b
        /*078a*/ 	.byte	0x1f
	.zero		1


	//   ....[104]....
        /*078c*/ 	.word	0x00005fe0
        /*0790*/ 	.word	0x000000ff
        /*0794*/ 	.word	0x00000000
        /*0798*/ 	.short	0x0101
        /*079a*/ 	.byte	0x3a
	.zero		1


	//   ....[105]....
        /*079c*/ 	.word	0x00005ff0
        /*07a0*/ 	.word	0x000000ff
        /*07a4*/ 	.word	0x00000130
        /*07a8*/ 	.short	0x010a
        /*07aa*/ 	.byte	0x1f
	.zero		1


	//   ....[106]....
        /*07ac*/ 	.word	0x00006170
        /*07b0*/ 	.word	0x000000ff
        /*07b4*/ 	.word	0x00000110
        /*07b8*/ 	.short	0x010b
        /*07ba*/ 	.byte	0x1f
	.zero		1


	//   ....[107]....
        /*07bc*/ 	.word	0x00006180
        /*07c0*/ 	.word	0x000000ff
        /*07c4*/ 	.word	0x00000000
        /*07c8*/ 	.short	0x0101
        /*07ca*/ 	.byte	0x39
	.zero		1


	//   ....[108]....
        /*07cc*/ 	.word	0x00006190
        /*07d0*/ 	.word	0x000000ff
        /*07d4*/ 	.word	0x00000138
        /*07d8*/ 	.short	0x010a
        /*07da*/ 	.byte	0x1f
	.zero		1


	//   ....[109]....
        /*07dc*/ 	.word	0x00006360
        /*07e0*/ 	.word	0x000000ff
        /*07e4*/ 	.word	0x00000118
        /*07e8*/ 	.short	0x010b
        /*07ea*/ 	.byte	0x1f
	.zero		1


	//   ....[110]....
        /*07ec*/ 	.word	0x00006370
        /*07f0*/ 	.word	0x000000ff
        /*07f4*/ 	.word	0x00000000
        /*07f8*/ 	.short	0x0101
        /*07fa*/ 	.byte	0x38
	.zero		1


	//   ....[111]....
        /*07fc*/ 	.word	0x000063a0
        /*0800*/ 	.word	0x000000ff
        /*0804*/ 	.word	0x00000120
        /*0808*/ 	.short	0x010a
        /*080a*/ 	.byte	0x1f
	.zero		1


	//   ....[112]....
        /*080c*/ 	.word	0x000063c0
        /*0810*/ 	.word	0x000000ff
        /*0814*/ 	.word	0x00000128
        /*0818*/ 	.short	0x010a
        /*081a*/ 	.byte	0x1f
	.zero		1


	//   ....[113]....
        /*081c*/ 	.word	0x000063e0
        /*0820*/ 	.word	0x000000ff
        /*0824*/ 	.word	0x00000130
        /*0828*/ 	.short	0x010a
        /*082a*/ 	.byte	0x1f
	.zero		1


	//   ....[114]....
        /*082c*/ 	.word	0x00006420
        /*0830*/ 	.word	0x00000000
        /*0834*/ 	.word	0x00000138
        /*0838*/ 	.short	0x010a
        /*083a*/ 	.byte	0xff
	.zero		1


	//   ....[115]....
        /*083c*/ 	.word	0x00006780
        /*0840*/ 	.word	0x000000ff
        /*0844*/ 	.word	0x00000150
        /*0848*/ 	.short	0x010a
        /*084a*/ 	.byte	0x31
	.zero		1


	//   ....[116]....
        /*084c*/ 	.word	0x00006850
        /*0850*/ 	.word	0x000000ff
        /*0854*/ 	.word	0x00000000
        /*0858*/ 	.short	0x0101
        /*085a*/ 	.byte	0x04
	.zero		1


	//   ....[117]....
        /*085c*/ 	.word	0x00007890
        /*0860*/ 	.word	0x000000ff
        /*0864*/ 	.word	0x00000100
        /*0868*/ 	.short	0x010a
        /*086a*/ 	.byte	0x31
	.zero		1


	//   ....[118]....
        /*086c*/ 	.word	0x000078d0
        /*0870*/ 	.word	0x00000063
        /*0874*/ 	.word	0x00000160
        /*0878*/ 	.short	0x010a
        /*087a*/ 	.byte	0xff
	.zero		1


	//   ....[119]....
        /*087c*/ 	.word	0x000079c0
        /*0880*/ 	.word	0x000000ff
        /*0884*/ 	.word	0x00000100
        /*0888*/ 	.short	0x010a
        /*088a*/ 	.byte	0x31
	.zero		1


	//   ....[120]....
        /*088c*/ 	.word	0x00007ab0
        /*0890*/ 	.word	0x00000063
        /*0894*/ 	.word	0x00000160
        /*0898*/ 	.short	0x010a
        /*089a*/ 	.byte	0xff
	.zero		1


	//   ....[121]....
        /*089c*/ 	.word	0x00008580
        /*08a0*/ 	.word	0x00000000
        /*08a4*/ 	.word	0x00000000
        /*08a8*/ 	.short	0x0101
        /*08aa*/ 	.byte	0xff
	.zero		1


	//   ....[122]....
        /*08ac*/ 	.word	0x00008590
        /*08b0*/ 	.word	0x00000003
        /*08b4*/ 	.word	0x00000100
        /*08b8*/ 	.short	0x010a
        /*08ba*/ 	.byte	0xff
	.zero		1


	//   ....[123]....
        /*08bc*/ 	.word	0x00008670
        /*08c0*/ 	.word	0x00000003
        /*08c4*/ 	.word	0x00000100
        /*08c8*/ 	.short	0x010a
        /*08ca*/ 	.byte	0xff
	.zero		1


	//   ....[124]....
        /*08cc*/ 	.word	0x000091c0
        /*08d0*/ 	.word	0x00000066
        /*08d4*/ 	.word	0x00000000
        /*08d8*/ 	.short	0x0101
        /*08da*/ 	.byte	0xff
	.zero		1


	//   ....[125]....
        /*08dc*/ 	.word	0x000091e0
        /*08e0*/ 	.word	0x0000003e
        /*08e4*/ 	.word	0x00000100
        /*08e8*/ 	.short	0x010a
        /*08ea*/ 	.byte	0xff
	.zero		1


	//   ....[126]....
        /*08ec*/ 	.word	0x000092b0
        /*08f0*/ 	.word	0x0000003e
        /*08f4*/ 	.word	0x00000100
        /*08f8*/ 	.short	0x010a
        /*08fa*/ 	.byte	0xff
	.zero		1


	//   ....[127]....
        /*08fc*/ 	.word	0x00009df0
        /*0900*/ 	.word	0x0000003e
        /*0904*/ 	.word	0x00000000
        /*0908*/ 	.short	0x0101
        /*090a*/ 	.byte	0xff
	.zero		1


	//   ....[128]....
        /*090c*/ 	.word	0x00009e10
        /*0910*/ 	.word	0x0000003d
        /*0914*/ 	.word	0x00000100
        /*0918*/ 	.short	0x010a
        /*091a*/ 	.byte	0xff
	.zero		1


	//   ....[129]....
        /*091c*/ 	.word	0x00009ee0
        /*0920*/ 	.word	0x0000003d
        /*0924*/ 	.word	0x00000100
        /*0928*/ 	.short	0x010a
        /*092a*/ 	.byte	0xff
	.zero		1


	//   ....[130]....
        /*092c*/ 	.word	0x0000a1b0
        /*0930*/ 	.word	0x00000063
        /*0934*/ 	.word	0x00000000
        /*0938*/ 	.short	0x0101
        /*093a*/ 	.byte	0xff
	.zero		1


	//   ....[131]....
        /*093c*/ 	.word	0x0000aa70
        /*0940*/ 	.word	0x00000002
        /*0944*/ 	.word	0x00000000
        /*0948*/ 	.short	0x0101
        /*094a*/ 	.byte	0xff
	.zero		1


	//   ....[132]....
        /*094c*/ 	.word	0x0000acf0
        /*0950*/ 	.word	0x000000ff
        /*0954*/ 	.word	0x00000000
        /*0958*/ 	.short	0x0101
        /*095a*/ 	.byte	0x04
	.zero		1


	//   ....[133]....
        /*095c*/ 	.word	0x0000ad20
        /*0960*/ 	.word	0x00000000
        /*0964*/ 	.word	0x00000080
        /*0968*/ 	.short	0x010a
        /*096a*/ 	.byte	0xff
	.zero		1


	//   ....[134]....
        /*096c*/ 	.word	0x0000ad80
        /*0970*/ 	.word	0x00000000
        /*0974*/ 	.word	0x00000080
        /*0978*/ 	.short	0x010a
        /*097a*/ 	.byte	0xff
	.zero		1


	//   ....[135]....
        /*097c*/ 	.word	0x0000ade0
        /*0980*/ 	.word	0x00000000
        /*0984*/ 	.word	0x00000150
        /*0988*/ 	.short	0x010a
        /*098a*/ 	.byte	0xff
	.zero		1


	//   ....[136]....
        /*098c*/ 	.word	0x0000ae40
        /*0990*/ 	.word	0x00000000
        /*0994*/ 	.word	0x00000000
        /*0998*/ 	.short	0x010a
        /*099a*/ 	.byte	0xff
	.zero		1


	//   ....[137]....
        /*099c*/ 	.word	0x0000aea0
        /*09a0*/ 	.word	0x00000000
        /*09a4*/ 	.word	0x00000000
        /*09a8*/ 	.short	0x010a
        /*09aa*/ 	.byte	0xff
	.zero		1


	//   ....[138]....
        /*09ac*/ 	.word	0x0000af00
        /*09b0*/ 	.word	0x00000000
        /*09b4*/ 	.word	0x00000000
        /*09b8*/ 	.short	0x010a
        /*09ba*/ 	.byte	0xff
	.zero		1


	//   ....[139]....
        /*09bc*/ 	.word	0x0000af60
        /*09c0*/ 	.word	0x00000000
        /*09c4*/ 	.word	0x00000000
        /*09c8*/ 	.short	0x010a
        /*09ca*/ 	.byte	0xff
	.zero		1


	//   ....[140]....
        /*09cc*/ 	.word	0x0000afc0
        /*09d0*/ 	.word	0x00000000
        /*09d4*/ 	.word	0x00000000
        /*09d8*/ 	.short	0x010a
        /*09da*/ 	.byte	0xff
	.zero		1


	//   ....[141]....
        /*09dc*/ 	.word	0x0000b020
        /*09e0*/ 	.word	0x00000000
        /*09e4*/ 	.word	0x00000000
        /*09e8*/ 	.short	0x010a
        /*09ea*/ 	.byte	0xff
	.zero		1


	//   ....[142]....
        /*09ec*/ 	.word	0x0000b080
        /*09f0*/ 	.word	0x00000000
        /*09f4*/ 	.word	0x00000000
        /*09f8*/ 	.short	0x010a
        /*09fa*/ 	.byte	0xff
	.zero		1


	//   ....[143]....
        /*09fc*/ 	.word	0x0000b0e0
        /*0a00*/ 	.word	0x00000000
        /*0a04*/ 	.word	0x00000000
        /*0a08*/ 	.short	0x010a
        /*0a0a*/ 	.byte	0xff
	.zero		1


	//   ....[144]....
        /*0a0c*/ 	.word	0x0000b140
        /*0a10*/ 	.word	0x00000000
        /*0a14*/ 	.word	0x00000000
        /*0a18*/ 	.short	0x010a
        /*0a1a*/ 	.byte	0xff
	.zero		1


	//   ....[145]....
        /*0a1c*/ 	.word	0x0000b1a0
        /*0a20*/ 	.word	0x00000000
        /*0a24*/ 	.word	0x00000000
        /*0a28*/ 	.short	0x010a
        /*0a2a*/ 	.byte	0xff
	.zero		1


	//   ....[146]....
        /*0a2c*/ 	.word	0x0000b200
        /*0a30*/ 	.word	0x00000000
        /*0a34*/ 	.word	0x00000000
        /*0a38*/ 	.short	0x010a
        /*0a3a*/ 	.byte	0xff
	.zero		1


	//   ....[147]....
        /*0a3c*/ 	.word	0x0000b260
        /*0a40*/ 	.word	0x00000000
        /*0a44*/ 	.word	0x00000000
        /*0a48*/ 	.short	0x010a
        /*0a4a*/ 	.byte	0xff
	.zero		1


	//   ....[148]....
        /*0a4c*/ 	.word	0x0000b2c0
        /*0a50*/ 	.word	0x00000000
        /*0a54*/ 	.word	0x00000000
        /*0a58*/ 	.short	0x010a
        /*0a5a*/ 	.byte	0xff
	.zero		1


	//   ....[149]....
        /*0a5c*/ 	.word	0x0000b320
        /*0a60*/ 	.word	0x00000000
        /*0a64*/ 	.word	0x00000000
        /*0a68*/ 	.short	0x010a
        /*0a6a*/ 	.byte	0xff
	.zero		1


	//   ....[150]....
        /*0a6c*/ 	.word	0x0000b380
        /*0a70*/ 	.word	0x00000000
        /*0a74*/ 	.word	0x00000000
        /*0a78*/ 	.short	0x010a
        /*0a7a*/ 	.byte	0xff
	.zero		1


	//   ....[151]....
        /*0a7c*/ 	.word	0x0000b3e0
        /*0a80*/ 	.word	0x00000004
        /*0a84*/ 	.word	0x00000158
        /*0a88*/ 	.short	0x010a
        /*0a8a*/ 	.byte	0xff
	.zero		1


	//   ....[152]....
        /*0a8c*/ 	.word	0x0000b440
        /*0a90*/ 	.word	0x00000004
        /*0a94*/ 	.word	0x00000150
        /*0a98*/ 	.short	0x010a
        /*0a9a*/ 	.byte	0xff
	.zero		1


	//   ....[153]....
        /*0a9c*/ 	.word	0x0000b4a0
        /*0aa0*/ 	.word	0x00000005
        /*0aa4*/ 	.word	0x00000008
        /*0aa8*/ 	.short	0x010a
        /*0aaa*/ 	.byte	0xff
	.zero		1


	//   ....[154]....
        /*0aac*/ 	.word	0x0000b590
        /*0ab0*/ 	.word	0x00000003
        /*0ab4*/ 	.word	0x00000008
        /*0ab8*/ 	.short	0x010a
        /*0aba*/ 	.byte	0xff
	.zero		1


	//   ....[155]....
        /*0abc*/ 	.word	0x0000b5f0
        /*0ac0*/ 	.word	0x00000004
        /*0ac4*/ 	.word	0x00000150
        /*0ac8*/ 	.short	0x010a
        /*0aca*/ 	.byte	0xff
	.zero		1


	//   ....[156]....
        /*0acc*/ 	.word	0x0000b650
        /*0ad0*/ 	.word	0x00000004
        /*0ad4*/ 	.word	0x00000170
        /*0ad8*/ 	.short	0x010a
        /*0ada*/ 	.byte	0xff
	.zero		1


	//   ....[157]....
        /*0adc*/ 	.word	0x0000b6b0
        /*0ae0*/ 	.word	0x00000004
        /*0ae4*/ 	.word	0x00000000
        /*0ae8*/ 	.short	0x010a
        /*0aea*/ 	.byte	0xff
	.zero		1


	//   ....[158]....
        /*0aec*/ 	.word	0x0000b710
        /*0af0*/ 	.word	0x00000000
        /*0af4*/ 	.word	0x00000000
        /*0af8*/ 	.short	0x010a
        /*0afa*/ 	.byte	0xff
	.zero		1


	//   ....[159]....
        /*0afc*/ 	.word	0x0000b770
        /*0b00*/ 	.word	0x00000000
        /*0b04*/ 	.word	0x00000180
        /*0b08*/ 	.short	0x010a
        /*0b0a*/ 	.byte	0xff
	.zero		1


	//   ....[160]....
        /*0b0c*/ 	.word	0x0000b7d0
        /*0b10*/ 	.word	0x00000000
        /*0b14*/ 	.word	0x00000150
        /*0b18*/ 	.short	0x010a
        /*0b1a*/ 	.byte	0xff
	.zero		1


	//   ....[161]....
        /*0b1c*/ 	.word	0x0000b830
        /*0b20*/ 	.word	0x00000003
        /*0b24*/ 	.word	0x00000148
        /*0b28*/ 	.short	0x010a
        /*0b2a*/ 	.byte	0xff
	.zero		1


	//   ....[162]....
        /*0b2c*/ 	.word	0x0000b890
        /*0b30*/ 	.word	0x00000000
        /*0b34*/ 	.word	0x00000120
        /*0b38*/ 	.short	0x010a
        /*0b3a*/ 	.byte	0xff
	.zero		1


	//   ....[163]....
        /*0b3c*/ 	.word	0x0000b8f0
        /*0b40*/ 	.word	0x00000000
        /*0b44*/ 	.word	0x00000128
        /*0b48*/ 	.short	0x010a
        /*0b4a*/ 	.byte	0xff
	.zero		1


	//   ....[164]....
        /*0b4c*/ 	.word	0x0000b950
        /*0b50*/ 	.word	0x00000000
        /*0b54*/ 	.word	0x00000130
        /*0b58*/ 	.short	0x010a
        /*0b5a*/ 	.byte	0xff
	.zero		1


	//   ....[165]....
        /*0b5c*/ 	.word	0x0000b9b0
        /*0b60*/ 	.word	0x00000000
        /*0b64*/ 	.word	0x00000138
        /*0b68*/ 	.short	0x010a
        /*0b6a*/ 	.byte	0xff
	.zero		1


	//   ....[166]....
        /*0b6c*/ 	.word	0x0000ba10
        /*0b70*/ 	.word	0x00000000
        /*0b74*/ 	.word	0x00000120
        /*0b78*/ 	.short	0x010a
        /*0b7a*/ 	.byte	0xff
	.zero		1


	//   ....[167]....
        /*0b7c*/ 	.word	0x0000ba70
        /*0b80*/ 	.word	0x00000000
        /*0b84*/ 	.word	0x00000128
        /*0b88*/ 	.short	0x010a
        /*0b8a*/ 	.byte	0xff
	.zero		1


	//   ....[168]....
        /*0b8c*/ 	.word	0x0000bad0
        /*0b90*/ 	.word	0x00000000
        /*0b94*/ 	.word	0x00000130
        /*0b98*/ 	.short	0x010a
        /*0b9a*/ 	.byte	0xff
	.zero		1


	//   ....[169]....
        /*0b9c*/ 	.word	0x0000bb30
        /*0ba0*/ 	.word	0x00000000
        /*0ba4*/ 	.word	0x00000150
        /*0ba8*/ 	.short	0x010a
        /*0baa*/ 	.byte	0xff
	.zero		1


	//   ....[170]....
        /*0bac*/ 	.word	0x0000bb90
        /*0bb0*/ 	.word	0x00000002
        /*0bb4*/ 	.word	0x00000100
        /*0bb8*/ 	.short	0x010a
        /*0bba*/ 	.byte	0xff
	.zero		1


	//   ....[171]....
        /*0bbc*/ 	.word	0x0000bbe0
        /*0bc0*/ 	.word	0x00000063
        /*0bc4*/ 	.word	0x00000160
        /*0bc8*/ 	.short	0x010a
        /*0bca*/ 	.byte	0xff
	.zero		1


	//   ....[172]....
        /*0bcc*/ 	.word	0x0000bc30
        /*0bd0*/ 	.word	0x00000003
        /*0bd4*/ 	.word	0x00000100
        /*0bd8*/ 	.short	0x010a
        /*0bda*/ 	.byte	0xff
	.zero		1


	//   ....[173]....
        /*0bdc*/ 	.word	0x0000bc80
        /*0be0*/ 	.word	0x0000003e
        /*0be4*/ 	.word	0x00000100
        /*0be8*/ 	.short	0x010a
        /*0bea*/ 	.byte	0xff
	.zero		1


	//   ....[174]....
        /*0bec*/ 	.word	0x0000bcd0
        /*0bf0*/ 	.word	0x0000003d
        /*0bf4*/ 	.word	0x00000100
        /*0bf8*/ 	.short	0x010a
        /*0bfa*/ 	.byte	0xff
	.zero		1


	//----- nvinfo : EIATTR_NUM_MBARRIERS
	.align		4
.L_47:
        /*0bfc*/ 	.byte	0x03, 0x38
        /*0bfe*/ 	.short	0x0031


	//----- nvinfo : EIATTR_EXIT_INSTR_OFFSETS
	.align		4
        /*0c00*/ 	.byte	0x04, 0x1c
        /*0c02*/ 	.short	(.L_49 - .L_48)


	//   ....[0]....
.L_48:
        /*0c04*/ 	.word	0x00003970


	//   ....[1]....
        /*0c08*/ 	.word	0x00003c20


	//   ....[2]....
        /*0c0c*/ 	.word	0x00003c80


	//   ....[3]....
        /*0c10*/ 	.word	0x00004e20


	//   ....[4]....
        /*0c14*/ 	.word	0x00006450


	//   ....[5]....
        /*0c18*/ 	.word	0x00006490


	//   ....[6]....
        /*0c1c*/ 	.word	0x0000abd0


	//   ....[7]....
        /*0c20*/ 	.word	0x0000ac50


	//   ....[8]....
        /*0c24*/ 	.word	0x0000ac80


	//   ....[9]....
        /*0c28*/ 	.word	0x0000ad00


	//----- nvinfo : EIATTR_MAX_THREADS
	.align		4
.L_49:
        /*0c2c*/ 	.byte	0x04, 0x05
        /*0c2e*/ 	.short	(.L_51 - .L_50)
.L_50:
        /*0c30*/ 	.word	0x00000100
        /*0c34*/ 	.word	0x00000001
        /*0c38*/ 	.word	0x00000001


	//----- nvinfo : EIATTR_CRS_STACK_SIZE
	.align		4
.L_51:
        /*0c3c*/ 	.byte	0x04, 0x1e
        /*0c3e*/ 	.short	(.L_53 - .L_52)
.L_52:
        /*0c40*/ 	.word	0x00000000


	//----- nvinfo : EIATTR_CBANK_PARAM_SIZE
	.align		4
.L_53:
        /*0c44*/ 	.byte	0x03, 0x19
        /*0c46*/ 	.short	0x0800


	//----- nvinfo : EIATTR_PARAM_CBANK
	.align		4
        /*0c48*/ 	.byte	0x04, 0x0a
        /*0c4a*/ 	.short	(.L_55 - .L_54)
	.align		4
.L_54:
        /*0c4c*/ 	.word	index@(.nv.constant0._ZN7cutlass13device_kernelINS_4conv6kernel13ConvUniversalINS1_16ConvProblemShapeILNS1_8OperatorE2ELi2EEENS1_10collective14CollectiveConvINS1_47MainloopSm100TmaUmmaWarpSpecializedImplicitGemmILS5_2ELi16ELi2ELi1ELi2EN4cute5tupleIJNSA_1CILi2EEENSC_ILi1EEESE_EEEEENSB_IJNSC_ILi256EEENSB_IJNSC_ILi128EEEEEENSB_IJNSC_ILi32EEEEEEEEENS_6half_tESN_NSA_8TiledMMAINSA_8MMA_AtomIJNSA_26SM100_MMA_F16BF16_2x1SM_SSISN_SN_fLi256ELi128ELNSA_4UMMA5MajorE1ELSS_1ELNSR_7ScaleInE0ELST_0EEEEEENSA_6LayoutINSB_IJSE_SE_SE_EEENSB_IJNSC_ILi0EEESY_SY_EEEEENSB_IJNSA_10UnderscoreES11_S11_EEEEENS7_6detail27Sm100ImplicitGemmTileTraitsINSA_18SM100_TMA_2SM_LOADENSA_14ComposedLayoutINSA_7SwizzleILi3ELi4ELi3EEENSA_18smem_ptr_flag_bitsILi16EEENSW_INSB_IJNSC_ILi64EEENSC_ILi8EEEEEENSB_IJSE_S1C_EEEEEEEvEENS15_INSA_25SM100_TMA_2SM_LOAD_IM2COLES1H_vEEEENS_8epilogue10collective18CollectiveEpilogueINS1M_23Sm100TmaWarpSpecializedILi4ELi2ELi32ELb1ELb0EEEJNSB_IJSI_SJ_SL_EEENSB_IJNSW_ISI_SE_EENSW_ISK_SE_EEEEESN_NSB_IJlNSB_IJSE_llEEESY_EEESN_S1W_NS1M_6fusion15FusionCallbacksIS1Q_NS1X_17LinearCombinationISN_fSN_fLNS_15FloatRoundStyleE2EEES1R_S1U_JEEENSA_5SM1004TMEM4LOAD26SM100_TMEM_LOAD_32dp32b32xENSA_13SM90_TMA_LOADENS17_INS18_ILi2ELi4ELi3EEES1B_NSW_INSB_IJS1D_SK_EEENSB_IJSK_SE_EEEEEEENSA_39AutoVectorizingCopyWithAssumedAlignmentILi128EEENSA_14SM90_TMA_STOREES2C_S2E_S2E_EEEvvEEEEvNT_6ParamsE)
        /*0c50*/ 	.short	0x0380
        /*0c52*/ 	.short	0x0800


	//----- nvinfo : EIATTR_SW_WAR
	.align		4
.L_55:
        /*0c54*/ 	.byte	0x04, 0x36
        /*0c56*/ 	.short	(.L_57 - .L_56)
.L_56:
        /*0c58*/ 	.word	0x00000008
.L_57:


//--------------------- .nv.callgraph             --------------------------
	.section	.nv.callgraph,"",@"SHT_CUDA_CALLGRAPH"
	.align	4
	.sectionentsize	8
	.align		4
        /*0000*/ 	.word	0x00000000
	.align		4
        /*0004*/ 	.word	0xffffffff
	.align		4
        /*0008*/ 	.word	index@(_ZN7cutlass13device_kernelINS_4conv6kernel13ConvUniversalINS1_16ConvProblemShapeILNS1_8OperatorE2ELi2EEENS1_10collective14CollectiveConvINS1_47MainloopSm100TmaUmmaWarpSpecializedImplicitGemmILS5_2ELi16ELi2ELi1ELi2EN4cute5tupleIJNSA_1CILi2EEENSC_ILi1EEESE_EEEEENSB_IJNSC_ILi256EEENSB_IJNSC_ILi128EEEEEENSB_IJNSC_ILi32EEEEEEEEENS_6half_tESN_NSA_8TiledMMAINSA_8MMA_AtomIJNSA_26SM100_MMA_F16BF16_2x1SM_SSISN_SN_fLi256ELi128ELNSA_4UMMA5MajorE1ELSS_1ELNSR_7ScaleInE0ELST_0EEEEEENSA_6LayoutINSB_IJSE_SE_SE_EEENSB_IJNSC_ILi0EEESY_SY_EEEEENSB_IJNSA_10UnderscoreES11_S11_EEEEENS7_6detail27Sm100ImplicitGemmTileTraitsINSA_18SM100_TMA_2SM_LOADENSA_14ComposedLayoutINSA_7SwizzleILi3ELi4ELi3EEENSA_18smem_ptr_flag_bitsILi16EEENSW_INSB_IJNSC_ILi64EEENSC_ILi8EEEEEENSB_IJSE_S1C_EEEEEEEvEENS15_INSA_25SM100_TMA_2SM_LOAD_IM2COLES1H_vEEEENS_8epilogue10collective18CollectiveEpilogueINS1M_23Sm100TmaWarpSpecializedILi4ELi2ELi32ELb1ELb0EEEJNSB_IJSI_SJ_SL_EEENSB_IJNSW_ISI_SE_EENSW_ISK_SE_EEEEESN_NSB_IJlNSB_IJSE_llEEESY_EEESN_S1W_NS1M_6fusion15FusionCallbacksIS1Q_NS1X_17LinearCombinationISN_fSN_fLNS_15FloatRoundStyleE2EEES1R_S1U_JEEENSA_5SM1004TMEM4LOAD26SM100_TMEM_LOAD_32dp32b32xENSA_13SM90_TMA_LOADENS17_INS18_ILi2ELi4ELi3EEES1B_NSW_INSB_IJS1D_SK_EEENSB_IJSK_SE_EEEEEEENSA_39AutoVectorizingCopyWithAssumedAlignmentILi128EEENSA_14SM90_TMA_STOREES2C_S2E_S2E_EEEvvEEEEvNT_6ParamsE)
	.align		4
        /*000c*/ 	.word	index@(__assertfail)
	.align		4
        /*0010*/ 	.word	0x00000000
	.align		4
        /*0014*/ 	.word	0xfffffffe
	.align		4
        /*0018*/ 	.word	0x00000000
	.align		4
        /*001c*/ 	.word	0xfffffffd
	.align		4
        /*0020*/ 	.word	0x00000000
	.align		4
        /*0024*/ 	.word	0xfffffffc


//--------------------- .nv.constant4             --------------------------
	.section	.nv.constant4,"a",@progbits
	.align	8
	.align		8
.nv.constant4:
        /*0000*/ 	.dword	__assertfail
	.align		8
        /*0008*/ 	.dword	__unnamed_1
	.align		8
        /*0010*/ 	.dword	__unnamed_2
	.align		8
        /*0018*/ 	.dword	_ZN39_INTERNAL_f287906a_4_k_cu_9be3aa3f_32124cuda3std3__45__cpo5beginE
	.align		8
        /*0020*/ 	.dword	_ZN39_INTERNAL_f287906a_4_k_cu_9be3aa3f_32124cuda3std3__45__cpo3endE
	.align		8
        /*0028*/ 	.dword	_ZN39_INTERNAL_f287906a_4_k_cu_9be3aa3f_32124cuda3std3__45__cpo6cbeginE
	.align		8
        /*0030*/ 	.dword	_ZN39_INTERNAL_f287906a_4_k_cu_9be3aa3f_32124cuda3std3__45__cpo4cendE
	.align		8
        /*0038*/ 	.dword	_ZN39_INTERNAL_f287906a_4_k_cu_9be3aa3f_32124cuda3std3__441_GLOBAL__N__f287906a_4_k_cu_9be3aa3f_32126ignoreE
	.align		8
        /*0040*/ 	.dword	_ZN39_INTERNAL_f287906a_4_k_cu_9be3aa3f_32124cuda3std3__419piecewise_constructE
	.align		8
        /*0048*/ 	.dword	_ZN39_INTERNAL_f287906a_4_k_cu_9be3aa3f_32124cuda3std3__48in_placeE
	.align		8
        /*0050*/ 	.dword	_ZN39_INTERNAL_f287906a_4_k_cu_9be3aa3f_32124cuda3std6ranges3__45__cpo4swapE
	.align		8
        /*0058*/ 	.dword	_ZN39_INTERNAL_f287906a_4_k_cu_9be3aa3f_32124cuda3std6ranges3__45__cpo9iter_moveE
	.align		8
        /*0060*/ 	.dword	_ZN39_INTERNAL_f287906a_4_k_cu_9be3aa3f_32124cute7productE
	.align		8
        /*0068*/ 	.dword	_ZN39_INTERNAL_f287906a_4_k_cu_9be3aa3f_32124cute1_E
	.align		8
        /*0070*/ 	.dword	$str$27
	.align		8
        /*0078*/ 	.dword	$str$28
	.align		8
        /*0080*/ 	.dword	$str$29
	.align		8
        /*0088*/ 	.dword	$str$30


//--------------------- .text._ZN7cutlass13device_kernelINS_4conv6kernel13ConvUniversalINS1_16ConvProblemShapeILNS1_8OperatorE2ELi2EEENS1_10collective14CollectiveConvINS1_47MainloopSm100TmaUmmaWarpSpecializedImplicitGemmILS5_2ELi16ELi2ELi1ELi2EN4cute5tupleIJNSA_1CILi2EEENSC_ILi1EEESE_EEEEENSB_IJNSC_ILi256EEENSB_IJNSC_ILi128EEEEEENSB_IJNSC_ILi32EEEEEEEEENS_6half_tESN_NSA_8TiledMMAINSA_8MMA_AtomIJNSA_26SM100_MMA_F16BF16_2x1SM_SSISN_SN_fLi256ELi128ELNSA_4UMMA5MajorE1ELSS_1ELNSR_7ScaleInE0ELST_0EEEEEENSA_6LayoutINSB_IJSE_SE_SE_EEENSB_IJNSC_ILi0EEESY_SY_EEEEENSB_IJNSA_10UnderscoreES11_S11_EEEEENS7_6detail27Sm100ImplicitGemmTileTraitsINSA_18SM100_TMA_2SM_LOADENSA_14ComposedLayoutINSA_7SwizzleILi3ELi4ELi3EEENSA_18smem_ptr_flag_bitsILi16EEENSW_INSB_IJNSC_ILi64EEENSC_ILi8EEEEEENSB_IJSE_S1C_EEEEEEEvEENS15_INSA_25SM100_TMA_2SM_LOAD_IM2COLES1H_vEEEENS_8epilogue10collective18CollectiveEpilogueINS1M_23Sm100TmaWarpSpecializedILi4ELi2ELi32ELb1ELb0EEEJNSB_IJSI_SJ_SL_EEENSB_IJNSW_ISI_SE_EENSW_ISK_SE_EEEEESN_NSB_IJlNSB_IJSE_llEEESY_EEESN_S1W_NS1M_6fusion15FusionCallbacksIS1Q_NS1X_17LinearCombinationISN_fSN_fLNS_15FloatRoundStyleE2EEES1R_S1U_JEEENSA_5SM1004TMEM4LOAD26SM100_TMEM_LOAD_32dp32b32xENSA_13SM90_TMA_LOADENS17_INS18_ILi2ELi4ELi3EEES1B_NSW_INSB_IJS1D_SK_EEENSB_IJSK_SE_EEEEEEENSA_39AutoVectorizingCopyWithAssumedAlignmentILi128EEENSA_14SM90_TMA_STOREES2C_S2E_S2E_EEEvvEEEEvNT_6ParamsE --------------------------
	.section	.text._ZN7cutlass13device_kernelINS_4conv6kernel13ConvUniversalINS1_16ConvProblemShapeILNS1_8OperatorE2ELi2EEENS1_10collective14CollectiveConvINS1_47MainloopSm100TmaUmmaWarpSpecializedImplicitGemmILS5_2ELi16ELi2ELi1ELi2EN4cute5tupleIJNSA_1CILi2EEENSC_ILi1EEESE_EEEEENSB_IJNSC_ILi256EEENSB_IJNSC_ILi128EEEEEENSB_IJNSC_ILi32EEEEEEEEENS_6half_tESN_NSA_8TiledMMAINSA_8MMA_AtomIJNSA_26SM100_MMA_F16BF16_2x1SM_SSISN_SN_fLi256ELi128ELNSA_4UMMA5MajorE1ELSS_1ELNSR_7ScaleInE0ELST_0EEEEEENSA_6LayoutINSB_IJSE_SE_SE_EEENSB_IJNSC_ILi0EEESY_SY_EEEEENSB_IJNSA_10UnderscoreES11_S11_EEEEENS7_6detail27Sm100ImplicitGemmTileTraitsINSA_18SM100_TMA_2SM_LOADENSA_14ComposedLayoutINSA_7SwizzleILi3ELi4ELi3EEENSA_18smem_ptr_flag_bitsILi16EEENSW_INSB_IJNSC_ILi64EEENSC_ILi8EEEEEENSB_IJSE_S1C_EEEEEEEvEENS15_INSA_25SM100_TMA_2SM_LOAD_IM2COLES1H_vEEEENS_8epilogue10collective18CollectiveEpilogueINS1M_23Sm100TmaWarpSpecializedILi4ELi2ELi32ELb1ELb0EEEJNSB_IJSI_SJ_SL_EEENSB_IJNSW_ISI_SE_EENSW_ISK_SE_EEEEESN_NSB_IJlNSB_IJSE_llEEESY_EEESN_S1W_NS1M_6fusion15FusionCallbacksIS1Q_NS1X_17LinearCombinationISN_fSN_fLNS_15FloatRoundStyleE2EEES1R_S1U_JEEENSA_5SM1004TMEM4LOAD26SM100_TMEM_LOAD_32dp32b32xENSA_13SM90_TMA_LOADENS17_INS18_ILi2ELi4ELi3EEES1B_NSW_INSB_IJS1D_SK_EEENSB_IJSK_SE_EEEEEEENSA_39AutoVectorizingCopyWithAssumedAlignmentILi128EEENSA_14SM90_TMA_STOREES2C_S2E_S2E_EEEvvEEEEvNT_6ParamsE,"ax",@progbits
	.align	128
.text._ZN7cutlass13device_kernelINS_4conv6kernel13ConvUniversalINS1_16ConvProblemShapeILNS1_8OperatorE2ELi2EEENS1_10collective14CollectiveConvINS1_47MainloopSm100TmaUmmaWarpSpecializedImplicitGemmILS5_2ELi16ELi2ELi1ELi2EN4cute5tupleIJNSA_1CILi2EEENSC_ILi1EEESE_EEEEENSB_IJNSC_ILi256EEENSB_IJNSC_ILi128EEEEEENSB_IJNSC_ILi32EEEEEEEEENS_6half_tESN_NSA_8TiledMMAINSA_8MMA_AtomIJNSA_26SM100_MMA_F16BF16_2x1SM_SSISN_SN_fLi256ELi128ELNSA_4UMMA5MajorE1ELSS_1ELNSR_7ScaleInE0ELST_0EEEEEENSA_6LayoutINSB_IJSE_SE_SE_EEENSB_IJNSC_ILi0EEESY_SY_EEEEENSB_IJNSA_10UnderscoreES11_S11_EEEEENS7_6detail27Sm100ImplicitGemmTileTraitsINSA_18SM100_TMA_2SM_LOADENSA_14ComposedLayoutINSA_7SwizzleILi3ELi4ELi3EEENSA_18smem_ptr_flag_bitsILi16EEENSW_INSB_IJNSC_ILi64EEENSC_ILi8EEEEEENSB_IJSE_S1C_EEEEEEEvEENS15_INSA_25SM100_TMA_2SM_LOAD_IM2COLES1H_vEEEENS_8epilogue10collective18CollectiveEpilogueINS1M_23Sm100TmaWarpSpecializedILi4ELi2ELi32ELb1ELb0EEEJNSB_IJSI_SJ_SL_EEENSB_IJNSW_ISI_SE_EENSW_ISK_SE_EEEEESN_NSB_IJlNSB_IJSE_llEEESY_EEESN_S1W_NS1M_6fusion15FusionCallbacksIS1Q_NS1X_17LinearCombinationISN_fSN_fLNS_15FloatRoundStyleE2EEES1R_S1U_JEEENSA_5SM1004TMEM4LOAD26SM100_TMEM_LOAD_32dp32b32xENSA_13SM90_TMA_LOADENS17_INS18_ILi2ELi4ELi3EEES1B_NSW_INSB_IJS1D_SK_EEENSB_IJSK_SE_EEEEEEENSA_39AutoVectorizingCopyWithAssumedAlignmentILi128EEENSA_14SM90_TMA_STOREES2C_S2E_S2E_EEEvvEEEEvNT_6ParamsE:
        .type           _ZN7cutlass13device_kernelINS_4conv6kernel13ConvUniversalINS1_16ConvProblemShapeILNS1_8OperatorE2ELi2EEENS1_10collective14CollectiveConvINS1_47MainloopSm100TmaUmmaWarpSpecializedImplicitGemmILS5_2ELi16ELi2ELi1ELi2EN4cute5tupleIJNSA_1CILi2EEENSC_ILi1EEESE_EEEEENSB_IJNSC_ILi256EEENSB_IJNSC_ILi128EEEEEENSB_IJNSC_ILi32EEEEEEEEENS_6half_tESN_NSA_8TiledMMAINSA_8MMA_AtomIJNSA_26SM100_MMA_F16BF16_2x1SM_SSISN_SN_fLi256ELi128ELNSA_4UMMA5MajorE1ELSS_1ELNSR_7ScaleInE0ELST_0EEEEEENSA_6LayoutINSB_IJSE_SE_SE_EEENSB_IJNSC_ILi0EEESY_SY_EEEEENSB_IJNSA_10UnderscoreES11_S11_EEEEENS7_6detail27Sm100ImplicitGemmTileTraitsINSA_18SM100_TMA_2SM_LOADENSA_14ComposedLayoutINSA_7SwizzleILi3ELi4ELi3EEENSA_18smem_ptr_flag_bitsILi16EEENSW_INSB_IJNSC_ILi64EEENSC_ILi8EEEEEENSB_IJSE_S1C_EEEEEEEvEENS15_INSA_25SM100_TMA_2SM_LOAD_IM2COLES1H_vEEEENS_8epilogue10collective18CollectiveEpilogueINS1M_23Sm100TmaWarpSpecializedILi4ELi2ELi32ELb1ELb0EEEJNSB_IJSI_SJ_SL_EEENSB_IJNSW_ISI_SE_EENSW_ISK_SE_EEEEESN_NSB_IJlNSB_IJSE_llEEESY_EEESN_S1W_NS1M_6fusion15FusionCallbacksIS1Q_NS1X_17LinearCombinationISN_fSN_fLNS_15FloatRoundStyleE2EEES1R_S1U_JEEENSA_5SM1004TMEM4LOAD26SM100_TMEM_LOAD_32dp32b32xENSA_13SM90_TMA_LOADENS17_INS18_ILi2ELi4ELi3EEES1B_NSW_INSB_IJS1D_SK_EEENSB_IJSK_SE_EEEEEEENSA_39AutoVectorizingCopyWithAssumedAlignmentILi128EEENSA_14SM90_TMA_STOREES2C_S2E_S2E_EEEvvEEEEvNT_6ParamsE,@function
        .size           _ZN7cutlass13device_kernelINS_4conv6kernel13ConvUniversalINS1_16ConvProblemShapeILNS1_8OperatorE2ELi2EEENS1_10collective14CollectiveConvINS1_47MainloopSm100TmaUmmaWarpSpecializedImplicitGemmILS5_2ELi16ELi2ELi1ELi2EN4cute5tupleIJNSA_1CILi2EEENSC_ILi1EEESE_EEEEENSB_IJNSC_ILi256EEENSB_IJNSC_ILi128EEEEEENSB_IJNSC_ILi32EEEEEEEEENS_6half_tESN_NSA_8TiledMMAINSA_8MMA_AtomIJNSA_26SM100_MMA_F16BF16_2x1SM_SSISN_SN_fLi256ELi128ELNSA_4UMMA5MajorE1ELSS_1ELNSR_7ScaleInE0ELST_0EEEEEENSA_6LayoutINSB_IJSE_SE_SE_EEENSB_IJNSC_ILi0EEESY_SY_EEEEENSB_IJNSA_10UnderscoreES11_S11_EEEEENS7_6detail27Sm100ImplicitGemmTileTraitsINSA_18SM100_TMA_2SM_LOADENSA_14ComposedLayoutINSA_7SwizzleILi3ELi4ELi3EEENSA_18smem_ptr_flag_bitsILi16EEENSW_INSB_IJNSC_ILi64EEENSC_ILi8EEEEEENSB_IJSE_S1C_EEEEEEEvEENS15_INSA_25SM100_TMA_2SM_LOAD_IM2COLES1H_vEEEENS_8epilogue10collective18CollectiveEpilogueINS1M_23Sm100TmaWarpSpecializedILi4ELi2ELi32ELb1ELb0EEEJNSB_IJSI_SJ_SL_EEENSB_IJNSW_ISI_SE_EENSW_ISK_SE_EEEEESN_NSB_IJlNSB_IJSE_llEEESY_EEESN_S1W_NS1M_6fusion15FusionCallbacksIS1Q_NS1X_17LinearCombinationISN_fSN_fLNS_15FloatRoundStyleE2EEES1R_S1U_JEEENSA_5SM1004TMEM4LOAD26SM100_TMEM_LOAD_32dp32b32xENSA_13SM90_TMA_LOADENS17_INS18_ILi2ELi4ELi3EEES1B_NSW_INSB_IJS1D_SK_EEENSB_IJSK_SE_EEEEEEENSA_39AutoVectorizingCopyWithAssumedAlignmentILi128EEENSA_14SM90_TMA_STOREES2C_S2E_S2E_EEEvvEEEEvNT_6ParamsE,(.L_x_224 - _ZN7cutlass13device_kernelINS_4conv6kernel13ConvUniversalINS1_16ConvProblemShapeILNS1_8OperatorE2ELi2EEENS1_10collective14CollectiveConvINS1_47MainloopSm100TmaUmmaWarpSpecializedImplicitGemmILS5_2ELi16ELi2ELi1ELi2EN4cute5tupleIJNSA_1CILi2EEENSC_ILi1EEESE_EEEEENSB_IJNSC_ILi256EEENSB_IJNSC_ILi128EEEEEENSB_IJNSC_ILi32EEEEEEEEENS_6half_tESN_NSA_8TiledMMAINSA_8MMA_AtomIJNSA_26SM100_MMA_F16BF16_2x1SM_SSISN_SN_fLi256ELi128ELNSA_4UMMA5MajorE1ELSS_1ELNSR_7ScaleInE0ELST_0EEEEEENSA_6LayoutINSB_IJSE_SE_SE_EEENSB_IJNSC_ILi0EEESY_SY_EEEEENSB_IJNSA_10UnderscoreES11_S11_EEEEENS7_6detail27Sm100ImplicitGemmTileTraitsINSA_18SM100_TMA_2SM_LOADENSA_14ComposedLayoutINSA_7SwizzleILi3ELi4ELi3EEENSA_18smem_ptr_flag_bitsILi16EEENSW_INSB_IJNSC_ILi64EEENSC_ILi8EEEEEENSB_IJSE_S1C_EEEEEEEvEENS15_INSA_25SM100_TMA_2SM_LOAD_IM2COLES1H_vEEEENS_8epilogue10collective18CollectiveEpilogueINS1M_23Sm100TmaWarpSpecializedILi4ELi2ELi32ELb1ELb0EEEJNSB_IJSI_SJ_SL_EEENSB_IJNSW_ISI_SE_EENSW_ISK_SE_EEEEESN_NSB_IJlNSB_IJSE_llEEESY_EEESN_S1W_NS1M_6fusion15FusionCallbacksIS1Q_NS1X_17LinearCombinationISN_fSN_fLNS_15FloatRoundStyleE2EEES1R_S1U_JEEENSA_5SM1004TMEM4LOAD26SM100_TMEM_LOAD_32dp32b32xENSA_13SM90_TMA_LOADENS17_INS18_ILi2ELi4ELi3EEES1B_NSW_INSB_IJS1D_SK_EEENSB_IJSK_SE_EEEEEEENSA_39AutoVectorizingCopyWithAssumedAlignmentILi128EEENSA_14SM90_TMA_STOREES2C_S2E_S2E_EEEvvEEEEvNT_6ParamsE)
        .other          _ZN7cutlass13device_kernelINS_4conv6kernel13ConvUniversalINS1_16ConvProblemShapeILNS1_8OperatorE2ELi2EEENS1_10collective14CollectiveConvINS1_47MainloopSm100TmaUmmaWarpSpecializedImplicitGemmILS5_2ELi16ELi2ELi1ELi2EN4cute5tupleIJNSA_1CILi2EEENSC_ILi1EEESE_EEEEENSB_IJNSC_ILi256EEENSB_IJNSC_ILi128EEEEEENSB_IJNSC_ILi32EEEEEEEEENS_6half_tESN_NSA_8TiledMMAINSA_8MMA_AtomIJNSA_26SM100_MMA_F16BF16_2x1SM_SSISN_SN_fLi256ELi128ELNSA_4UMMA5MajorE1ELSS_1ELNSR_7ScaleInE0ELST_0EEEEEENSA_6LayoutINSB_IJSE_SE_SE_EEENSB_IJNSC_ILi0EEESY_SY_EEEEENSB_IJNSA_10UnderscoreES11_S11_EEEEENS7_6detail27Sm100ImplicitGemmTileTraitsINSA_18SM100_TMA_2SM_LOADENSA_14ComposedLayoutINSA_7SwizzleILi3ELi4ELi3EEENSA_18smem_ptr_flag_bitsILi16EEENSW_INSB_IJNSC_ILi64EEENSC_ILi8EEEEEENSB_IJSE_S1C_EEEEEEEvEENS15_INSA_25SM100_TMA_2SM_LOAD_IM2COLES1H_vEEEENS_8epilogue10collective18CollectiveEpilogueINS1M_23Sm100TmaWarpSpecializedILi4ELi2ELi32ELb1ELb0EEEJNSB_IJSI_SJ_SL_EEENSB_IJNSW_ISI_SE_EENSW_ISK_SE_EEEEESN_NSB_IJlNSB_IJSE_llEEESY_EEESN_S1W_NS1M_6fusion15FusionCallbacksIS1Q_NS1X_17LinearCombinationISN_fSN_fLNS_15FloatRoundStyleE2EEES1R_S1U_JEEENSA_5SM1004TMEM4LOAD26SM100_TMEM_LOAD_32dp32b32xENSA_13SM90_TMA_LOADENS17_INS18_ILi2ELi4ELi3EEES1B_NSW_INSB_IJS1D_SK_EEENSB_IJSK_SE_EEEEEEENSA_39AutoVectorizingCopyWithAssumedAlignmentILi128EEENSA_14SM90_TMA_STOREES2C_S2E_S2E_EEEvvEEEEvNT_6ParamsE,@"STO_CUDA_ENTRY STV_DEFAULT"
_ZN7cutlass13device_kernelINS_4conv6kernel13ConvUniversalINS1_16ConvProblemShapeILNS1_8OperatorE2ELi2EEENS1_10collective14CollectiveConvINS1_47MainloopSm100TmaUmmaWarpSpecializedImplicitGemmILS5_2ELi16ELi2ELi1ELi2EN4cute5tupleIJNSA_1CILi2EEENSC_ILi1EEESE_EEEEENSB_IJNSC_ILi256EEENSB_IJNSC_ILi128EEEEEENSB_IJNSC_ILi32EEEEEEEEENS_6half_tESN_NSA_8TiledMMAINSA_8MMA_AtomIJNSA_26SM100_MMA_F16BF16_2x1SM_SSISN_SN_fLi256ELi128ELNSA_4UMMA5MajorE1ELSS_1ELNSR_7ScaleInE0ELST_0EEEEEENSA_6LayoutINSB_IJSE_SE_SE_EEENSB_IJNSC_ILi0EEESY_SY_EEEEENSB_IJNSA_10UnderscoreES11_S11_EEEEENS7_6detail27Sm100ImplicitGemmTileTraitsINSA_18SM100_TMA_2SM_LOADENSA_14ComposedLayoutINSA_7SwizzleILi3ELi4ELi3EEENSA_18smem_ptr_flag_bitsILi16EEENSW_INSB_IJNSC_ILi64EEENSC_ILi8EEEEEENSB_IJSE_S1C_EEEEEEEvEENS15_INSA_25SM100_TMA_2SM_LOAD_IM2COLES1H_vEEEENS_8epilogue10collective18CollectiveEpilogueINS1M_23Sm100TmaWarpSpecializedILi4ELi2ELi32ELb1ELb0EEEJNSB_IJSI_SJ_SL_EEENSB_IJNSW_ISI_SE_EENSW_ISK_SE_EEEEESN_NSB_IJlNSB_IJSE_llEEESY_EEESN_S1W_NS1M_6fusion15FusionCallbacksIS1Q_NS1X_17LinearCombinationISN_fSN_fLNS_15FloatRoundStyleE2EEES1R_S1U_JEEENSA_5SM1004TMEM4LOAD26SM100_TMEM_LOAD_32dp32b32xENSA_13SM90_TMA_LOADENS17_INS18_ILi2ELi4ELi3EEES1B_NSW_INSB_IJS1D_SK_EEENSB_IJSK_SE_EEEEEEENSA_39AutoVectorizingCopyWithAssumedAlignmentILi128EEENSA_14SM90_TMA_STOREES2C_S2E_S2E_EEEvvEEEEvNT_6ParamsE:
[----:B------:R-:W1:Y:S01]  /*0000*/  LDC R1, c[0x0][0x37c] ;  /* 0x0000df00ff017b82 */ /* 0x000e620000000800 */
[----:B------:R-:W2:Y:S01]  /*0010*/  S2R R85, SR_TID.X ;  /* 0x0000000000557919 */ /* 0x000ea20000002100 */
[----:B------:R-:W3:Y:S06]  /*0020*/  LDCU.64 UR8, c[0x0][0x890] ;  /* 0x00011200ff0877ac */ /* 0x000eec0008000a00 */
[----:B------:R-:W4:Y:S01]  /*0030*/  S2UR UR4, SR_CgaCtaId ;  /* 0x00000000000479c3 */ /* 0x000f220000008800 */
[----:B-1----:R-:W-:Y:S01]  /*0040*/  VIADD R1, R1, 0xfffffff8 ;  /* 0xfffffff801017836 */ /* 0x002fe20000000000 */
[----:B------:R-:W-:-:S02]  /*0050*/  PRMT R87, RZ, 0x7610, R87 ;  /* 0x00007610ff577816 */ /* 0x000fc40000000057 */
[----:B------:R-:W-:Y:S02]  /*0060*/  ELECT P1, URZ, PT ;  /* 0x0000000000ff782f */ /* 0x000fe40003820000 */
[----:B------:R-:W-:Y:S01]  /*0070*/  R2UR UR48, R1 ;  /* 0x00000000013072ca */ /* 0x000fe200000e0000 */
[----:B---3--:R-:W-:-:S04]  /*0080*/  UISETP.NE.U32.AND UP0, UPT, UR8, URZ, UPT ;  /* 0x000000ff0800728c */ /* 0x008fc8000bf05070 */
[----:B------:R-:W-:Y:S02]  /*0090*/  UISETP.NE.AND.EX UP0, UPT, UR9, URZ, UPT, UP0 ;  /* 0x000000ff0900728c */ /* 0x000fe4000bf05300 */
[----:B----4-:R-:W-:Y:S02]  /*00a0*/  ULOP3.LUT UR33, UR4, 0x1, URZ, 0xc0, !UPT ;  /* 0x0000000104217892 */ /* 0x010fe4000f8ec0ff */
[----:B------:R-:W-:Y:S01]  /*00b0*/  ULOP3.LUT UR32, UR4, 0x1, URZ, 0x3c, !UPT ;  /* 0x0000000104207892 */ /* 0x000fe2000f8e3cff */
[----:B--2---:R-:W-:-:S05]  /*00c0*/  SHF.R.U32.HI R88, RZ, 0x5, R85 ;  /* 0x00000005ff587819 */ /* 0x004fca0000011655 */
[----:B------:R-:W1:Y:S02]  /*00d0*/  SHFL.IDX PT, R0, R88, RZ, 0x1f ;  /* 0x00001fff58007589 */ /* 0x000e6400000e0000 */
[----:B-1----:R-:W-:Y:S01]  /*00e0*/  R2UR UR18, R0 ;  /* 0x00000000001272ca */ /* 0x002fe200000e0000 */
[----:B------:R-:W-:-:S14]  /*00f0*/  BRA.U UP0, `(.L_x_0) ;  /* 0x0000000100307547 */ /* 0x000fdc000b800000 */
[----:B------:R-:W1:Y:S02]  /*0100*/  LDCU.64 UR4, c[0x0][0x888] ;  /* 0x00011100ff0477ac */ /* 0x000e640008000a00 */
[----:B-1----:R-:W-:-:S04]  /*0110*/  UISETP.NE.U32.AND UP0, UPT, UR4, URZ, UPT ;  /* 0x000000ff0400728c */ /* 0x002fc8000bf05070 */
[----:B------:R-:W-:-:S09]  /*0120*/  UISETP.NE.AND.EX UP0, UPT, UR5, URZ, UPT, UP0 ;  /* 0x000000ff0500728c */ /* 0x000fd2000bf05300 */
[----:B------:R-:W-:Y:S05]  /*0130*/  BRA.U !UP0, `(.L_x_1) ;  /* 0x0000000108147547 */ /* 0x000fea000b800000 */
[----:B------:R-:W1:Y:S01]  /*0140*/  LDC.64 R2, c[0x0][0x888] ;  /* 0x00022200ff027b82 */ /* 0x000e620000000a00 */
[----:B------:R-:W1:Y:S02]  /*0150*/  LDCU.64 UR4, c[0x0][0x358] ;  /* 0x00006b00ff0477ac */ /* 0x000e640008000a00 */
[----:B-1----:R1:W5:Y:S01]  /*0160*/  LDG.E R41, desc[UR4][R2.64] ;  /* 0x0000000402297981 */ /* 0x002362000c1e1900 */
[----:B------:R-:W-:Y:S01]  /*0170*/  HFMA2 R87, -RZ, RZ, 0, 5.9604644775390625e-08 ;  /* 0x00000001ff577431 */ /* 0x000fe200000001ff */
[----:B------:R-:W-:Y:S05]  /*0180*/  BRA `(.L_x_0) ;  /* 0x00000000000c7947 */ /* 0x000fea0003800000 */
.L_x_1:
[----:B------:R-:W1:Y:S01]  /*0190*/  LDCU UR4, c[0x0][0x880] ;  /* 0x00011000ff0477ac */ /* 0x000e620008000800 */
[----:B------:R-:W-:Y:S01]  /*01a0*/  HFMA2 R87, -RZ, RZ, 0, 5.9604644775390625e-08 ;  /* 0x00000001ff577431 */ /* 0x000fe200000001ff */
[----:B-1----:R-:W-:-:S07]  /*01b0*/  MOV R41, UR4 ;  /* 0x0000000400297c02 */ /* 0x002fce0008000f00 */
.L_x_0:
[----:B------:R-:W2:Y:S02]  /*01c0*/  LDCU.64 UR4, c[0x0][0x8b0] ;  /* 0x00011600ff0477ac */ /* 0x000ea40008000a00 */
[----:B--2---:R-:W-:-:S04]  /*01d0*/  UISETP.NE.U32.AND UP0, UPT, UR4, URZ, UPT ;  /* 0x000000ff0400728c */ /* 0x004fc8000bf05070 */
[----:B------:R-:W-:-:S09]  /*01e0*/  UISETP.NE.AND.EX UP0, UPT, UR5, URZ, UPT, UP0 ;  /* 0x000000ff0500728c */ /* 0x000fd2000bf05300 */
[----:B------:R-:W-:Y:S05]  /*01f0*/  BRA.U UP0, `(.L_x_2) ;  /* 0x0000000100287547 */ /* 0x000fea000b800000 */
[----:B------:R-:W2:Y:S02]  /*0200*/  LDCU.64 UR4, c[0x0][0x8a8] ;  /* 0x00011500ff0477ac */ /* 0x000ea40008000a00 */
[----:B--2---:R-:W-:-:S04]  /*0210*/  UISETP.NE.U32.AND UP0, UPT, UR4, URZ, UPT ;  /* 0x000000ff0400728c */ /* 0x004fc8000bf05070 */
[----:B------:R-:W-:-:S09]  /*0220*/  UISETP.NE.AND.EX UP0, UPT, UR5, URZ, UPT, UP0 ;  /* 0x000000ff0500728c */ /* 0x000fd2000bf05300 */
[----:B------:R-:W-:Y:S05]  /*0230*/  BRA.U !UP0, `(.L_x_3) ;  /* 0x0000000108107547 */ /* 0x000fea000b800000 */
[----:B------:R-:W2:Y:S01]  /*0240*/  LDC.64 R38, c[0x0][0x8a8] ;  /* 0x00022a00ff267b82 */ /* 0x000ea20000000a00 */
[----:B------:R-:W2:Y:S02]  /*0250*/  LDCU.64 UR4, c[0x0][0x358] ;  /* 0x00006b00ff0477ac */ /* 0x000ea40008000a00 */
[----:B--2---:R2:W5:Y:S01]  /*0260*/  LDG.E R38, desc[UR4][R38.64] ;  /* 0x0000000426267981 */ /* 0x004562000c1e1900 */
[----:B------:R-:W-:Y:S05]  /*0270*/  BRA `(.L_x_2) ;  /* 0x0000000000087947 */ /* 0x000fea0003800000 */
.L_x_3:
[----:B------:R-:W2:Y:S02]  /*0280*/  LDCU UR4, c[0x0][0x8a0] ;  /* 0x00011400ff0477ac */ /* 0x000ea40008000800 */
[----:B--2---:R-:W-:Y:S02]  /*0290*/  MOV R38, UR4 ;  /* 0x0000000400267c02 */ /* 0x004fe40008000f00 */
.L_x_2:
[----:B------:R-:W-:Y:S01]  /*02a0*/  IMAD.U32 R0, RZ, RZ, UR18 ;  /* 0x00000012ff007e24 */ /* 0x000fe2000f8e00ff */
[----:B------:R-:W-:Y:S04]  /*02b0*/  BSSY.RECONVERGENT B0, `(.L_x_4) ;  /* 0x000000c000007945 */ /* 0x000fe80003800200 */
[C---:B------:R-:W-:Y:S02]  /*02c0*/  ISETP.NE.OR P2, PT, R0.reuse, 0x1, !P1 ;  /* 0x000000010000780c */ /* 0x040fe40004f45670 */
[----:B------:R-:W-:-:S11]  /*02d0*/  ISETP.NE.OR P0, PT, R0, 0x3, !P1 ;  /* 0x000000030000780c */ /* 0x000fd60004f05670 */
[----:B------:R-:W-:Y:S05]  /*02e0*/  @P2 BRA `(.L_x_5) ;  /* 0x0000000000202947 */ /* 0x000fea0003800000 */
[----:B------:R-:W3:Y:S02]  /*02f0*/  LDCU.64 UR4, c[0x0][0x348] ;  /* 0x00006900ff0477ac */ /* 0x000ee40008000a00 */
[----:B---3--:R-:W-:Y:S02]  /*0300*/  UIADD3 UR6, UP1, UPT, UR4, 0x80, URZ ;  /* 0x0000008004067890 */ /* 0x008fe4000ff3e0ff */
[----:B------:R-:W-:Y:S02]  /*0310*/  UIADD3 UR4, UP0, UPT, UR4, 0x180, URZ ;  /* 0x0000018004047890 */ /* 0x000fe4000ff1e0ff */
[----:B------:R-:W-:Y:S02]  /*0320*/  UIADD3.X UR7, UPT, UPT, URZ, UR5, URZ, UP1, !UPT ;  /* 0x00000005ff077290 */ /* 0x000fe40008ffe4ff */
[----:B------:R-:W-:-:S07]  /*0330*/  UIADD3.X UR5, UPT, UPT, URZ, UR5, URZ, UP0, !UPT ;  /* 0x00000005ff057290 */ /* 0x000fce00087fe4ff */
[----:B------:R3:W-:Y:S02]  /*0340*/  UTMACCTL.PF [UR6] ;  /* 0x00000000060079b9 */ /* 0x0007e40008040000 */
[----:B------:R3:W-:Y:S02]  /*0350*/  UTMACCTL.PF [UR4] ;  /* 0x00000000040079b9 */ /* 0x0007e40008040000 */
[----:B---3--:R-:W-:Y:S01]  /*0360*/  NOP ;  /* 0x0000000000007918 */ /* 0x008fe20000000000 */
.L_x_5:
[----:B------:R-:W-:Y:S05]  /*0370*/  BSYNC.RECONVERGENT B0 ;  /* 0x0000000000007941 */ /* 0x000fea0003800200 */
.L_x_4:
[----:B------:R-:W-:Y:S04]  /*0380*/  BSSY.RECONVERGENT B0, `(.L_x_6) ;  /* 0x000000a000007945 */ /* 0x000fe80003800200 */
        /* <DEDUP_REMOVED lines=9> */
.L_x_7:
[----:B------:R-:W-:Y:S05]  /*0420*/  BSYNC.RECONVERGENT B0 ;  /* 0x0000000000007941 */ /* 0x000fea0003800200 */
.L_x_6:
[----:B------:R-:W3:Y:S01]  /*0430*/  LDCU.64 UR4, c[0x0][0x888] ;  /* 0x00011100ff0477ac */ /* 0x000ee20008000a00 */
[----:B------:R-:W-:Y:S02]  /*0440*/  UISETP.EQ.U32.AND UP2, UPT, UR8, URZ, UPT ;  /* 0x000000ff0800728c */ /* 0x000fe4000bf42070 */
[----:B------:R-:W-:Y:S02]  /*0450*/  UPLOP3.LUT UP3, UPT, UPT, UPT, UPT, 0x80, 0x8 ;  /* 0x000000000008789c */ /* 0x000fe40003f6f070 */
[----:B---3--:R-:W-:-:S04]  /*0460*/  UISETP.NE.U32.AND UP0, UPT, UR4, URZ, UPT ;  /* 0x000000ff0400728c */ /* 0x008fc8000bf05070 */
[----:B------:R-:W-:-:S04]  /*0470*/  UISETP.NE.AND.EX UP1, UPT, UR5, URZ, UPT, UP0 ;  /* 0x000000ff0500728c */ /* 0x000fc8000bf25300 */
[----:B------:R-:W-:-:S04]  /*0480*/  UISETP.EQ.OR.EX UP4, UPT, UR9, URZ, !UP1, UP2 ;  /* 0x000000ff0900728c */ /* 0x000fc8000cf82720 */
[----:B------:R-:W-:-:S06]  /*0490*/  UP2UR UR4, UPR, URZ, 0x10 ;  /* 0x00000010ff047883 */ /* 0x000fcc0008000000 */
[----:B------:R-:W-:Y:S01]  /*04a0*/  MOV R93, UR4 ;  /* 0x00000004005d7c02 */ /* 0x000fe20008000f00 */
[----:B------:R-:W-:Y:S06]  /*04b0*/  BRA.U !UP4, `(.L_x_8) ;  /* 0x000000010c207547 */ /* 0x000fec000b800000 */
[----:B------:R-:W-:Y:S01]  /*04c0*/  UISETP.NE.U32.AND UP2, UPT, UR8, URZ, UPT ;  /* 0x000000ff0800728c */ /* 0x000fe2000bf45070 */
[----:B-----5:R-:W-:Y:S01]  /*04d0*/  FSETP.NEU.AND P0, PT, R41, RZ, PT ;  /* 0x000000ff2900720b */ /* 0x020fe20003f0d000 */
[----:B------:R-:W-:Y:S02]  /*04e0*/  USEL UR4, URZ, 0xffffffff, UP1 ;  /* 0xffffffffff047887 */ /* 0x000fe40008800000 */
[----:B------:R-:W-:-:S10]  /*04f0*/  UISETP.NE.AND.EX UP2, UPT, UR9, URZ, UPT, UP2 ;  /* 0x000000ff0900728c */ /* 0x000fd4000bf45320 */
[----:B------:R-:W-:Y:S01]  /*0500*/  VOTEU.ANY UP0, P0 ;  /* 0x0000000000ff7886 */ /* 0x000fe20000000100 */
[----:B------:R-:W-:-:S04]  /*0510*/  @!UP2 USEL UR4, URZ, 0xffffffff, UP0 ;  /* 0xffffffffff04a887 */ /* 0x000fc80008000000 */
[----:B------:R-:W-:-:S04]  /*0520*/  ULOP3.LUT UR4, UR4, 0x1, URZ, 0xc0, !UPT ;  /* 0x0000000104047892 */ /* 0x000fc8000f8ec0ff */
[----:B------:R-:W-:-:S11]  /*0530*/  UISETP.NE.U32.AND UP3, UPT, UR4, 0x1, UPT ;  /* 0x000000010400788c */ /* 0x000fd6000bf65070 */
.L_x_8:
[----:B------:R-:W3:Y:S01]  /*0540*/  SHFL.IDX PT, R0, R88, RZ, 0x1f ;  /* 0x00001fff58007589 */ /* 0x000ee200000e0000 */
[----:B------:R-:W-:Y:S02]  /*0550*/  UISETP.NE.AND UP5, UPT, UR18, 0x2, UPT ;  /* 0x000000021200788c */ /* 0x000fe4000bfa5270 */
[----:B------:R-:W-:Y:S02]  /*0560*/  UISETP.NE.AND UP0, UPT, UR18, 0x2, UPT ;  /* 0x000000021200788c */ /* 0x000fe4000bf05270 */
[----:B------:R-:W-:Y:S02]  /*0570*/  UISETP.NE.OR UP2, UPT, UR33, URZ, UP5 ;  /* 0x000000ff2100728c */ /* 0x000fe4000af45670 */
[----:B------:R-:W-:-:S04]  /*0580*/  USEL UR61, URZ, 0x1, UP0 ;  /* 0x00000001ff3d7887 */ /* 0x000fc80008000000 */
[----:B------:R-:W-:Y:S02]  /*0590*/  PLOP3.LUT P3, PT, P1, PT, UP2, 0xae, 0xea ;  /* 0x0000000000ea781c */ /* 0x000fe40000f6f52e */
[----:B---3--:R-:W-:-:S13]  /*05a0*/  ISETP.NE.AND P0, PT, R0, RZ, PT ;  /* 0x000000ff0000720c */ /* 0x008fda0003f05270 */
[----:B------:R-:W-:Y:S05]  /*05b0*/  @P0 BRA `(.L_x_9) ;  /* 0x0000000000b40947 */ /* 0x000fea0003800000 */
[----:B------:R-:W-:Y:S01]  /*05c0*/  ELECT P0, URZ, PT ;  /* 0x0000000000ff782f */ /* 0x000fe20003800000 */
[----:B------:R-:W-:-:S12]  /*05d0*/  BSSY.RECONVERGENT B0, `(.L_x_9) ;  /* 0x000002b000007945 */ /* 0x000fd80003800200 */
[----:B------:R-:W-:Y:S05]  /*05e0*/  @!P0 BRA `(.L_x_10) ;  /* 0x0000000000a48947 */ /* 0x000fea0003800000 */
[----:B------:R-:W3:Y:S01]  /*05f0*/  S2UR UR5, SR_CgaCtaId ;  /* 0x00000000000579c3 */ /* 0x000ee20000008800 */
[----:B------:R-:W-:Y:S01]  /*0600*/  UMOV UR4, 0x400 ;  /* 0x0000040000047882 */ /* 0x000fe20000000000 */
[----:B------:R-:W-:Y:S02]  /*0610*/  UMOV UR6, 0x1 ;  /* 0x0000000100067882 */ /* 0x000fe40000000000 */
[----:B------:R-:W-:-:S04]  /*0620*/  UIADD3 UR6, UPT, UPT, -UR6, 0x100000, URZ ;  /* 0x0010000006067890 */ /* 0x000fc8000fffe1ff */
[----:B------:R-:W-:Y:S02]  /*0630*/  USHF.L.U32 UR7, UR6, 0xb, URZ ;  /* 0x0000000b06077899 */ /* 0x000fe400080006ff */
[----:B------:R-:W-:Y:S02]  /*0640*/  USHF.L.U32 UR6, UR6, 0x1, URZ ;  /* 0x0000000106067899 */ /* 0x000fe400080006ff */
[----:B---3--:R-:W-:Y:S01]  /*0650*/  ULEA UR4, UR5, UR4, 0x18 ;  /* 0x0000000405047291 */ /* 0x008fe2000f8ec0ff */
[----:B------:R-:W3:Y:S11]  /*0660*/  FENCE.VIEW.ASYNC.S ;  /* 0x00000000000073c6 */ /* 0x000ef60000000000 */
[----:B---3--:R3:W4:Y:S01]  /*0670*/  SYNCS.EXCH.64 URZ, [UR4], UR6 ;  /* 0x0000000604ff75b2 */ /* 0x0087220008000100 */
[----:B------:R3:W1:Y:S01]  /*0680*/  SYNCS.EXCH.64 URZ, [UR4+0x80], UR6 ;  /* 0x0000800604ff75b2 */ /* 0x0006620008000100 */
        /* <DEDUP_REMOVED lines=29> */
[----:B------:R3:W1:Y:S02]  /*0860*/  SYNCS.EXCH.64 URZ, [UR4+0xf8], UR6 ;  /* 0x0000f80604ff75b2 */ /* 0x0006640008000100 */
[----:B---34-:R-:W-:Y:S01]  /*0870*/  NOP ;  /* 0x0000000000007918 */ /* 0x018fe20000000000 */
.L_x_10:
[----:B------:R-:W-:Y:S05]  /*0880*/  BSYNC.RECONVERGENT B0 ;  /* 0x0000000000007941 */ /* 0x000fea0003800200 */
.L_x_9:
[----:B------:R-:W3:Y:S01]  /*0890*/  SHFL.IDX PT, R0, R88, RZ, 0x1f ;  /* 0x00001fff58007589 */ /* 0x000ee200000e0000 */
[----:B------:R-:W-:Y:S01]  /*08a0*/  NOP ;  /* 0x0000000000007918 */ /* 0x000fe20000000000 */
[----:B---3--:R-:W-:-:S13]  /*08b0*/  ISETP.NE.AND P0, PT, R0, 0x1, PT ;  /* 0x000000010000780c */ /* 0x008fda0003f05270 */
[----:B------:R-:W-:Y:S05]  /*08c0*/  @P0 BRA `(.L_x_11) ;  /* 0x0000000000580947 */ /* 0x000fea0003800000 */
[----:B------:R-:W3:Y:S01]  /*08d0*/  S2UR UR5, SR_CgaCtaId ;  /* 0x00000000000579c3 */ /* 0x000ee20000008800 */
[----:B------:R-:W-:Y:S01]  /*08e0*/  UMOV UR4, 0x400 ;  /* 0x0000040000047882 */ /* 0x000fe20000000000 */
[----:B------:R-:W-:Y:S01]  /*08f0*/  UMOV UR8, 0x20 ;  /* 0x0000002000087882 */ /* 0x000fe20000000000 */
[----:B------:R-:W-:Y:S01]  /*0900*/  UMOV UR6, 0x80 ;  /* 0x0000008000067882 */ /* 0x000fe20000000000 */
[----:B------:R-:W-:-:S04]  /*0910*/  UIADD3 UR8, UPT, UPT, -UR8, 0x100000, URZ ;  /* 0x0010000008087890 */ /* 0x000fc8000fffe1ff */
[----:B------:R-:W-:Y:S02]  /*0920*/  USHF.L.U32 UR9, UR8, 0xb, URZ ;  /* 0x0000000b08097899 */ /* 0x000fe400080006ff */
[----:B------:R-:W-:Y:S02]  /*0930*/  USHF.L.U32 UR8, UR8, 0x1, URZ ;  /* 0x0000000108087899 */ /* 0x000fe400080006ff */
[----:B------:R-:W-:-:S04]  /*0940*/  UIADD3 UR6, UPT, UPT, -UR6, 0x100000, URZ ;  /* 0x0010000006067890 */ /* 0x000fc8000fffe1ff */
[----:B------:R-:W-:Y:S02]  /*0950*/  USHF.L.U32 UR7, UR6, 0xb, URZ ;  /* 0x0000000b06077899 */ /* 0x000fe400080006ff */
[----:B------:R-:W-:Y:S01]  /*0960*/  USHF.L.U32 UR6, UR6, 0x1, URZ ;  /* 0x0000000106067899 */ /* 0x000fe200080006ff */
[----:B------:R-:W-:Y:S01]  /*0970*/  ELECT P0, URZ, PT ;  /* 0x0000000000ff782f */ /* 0x000fe20003800000 */
[----:B---3--:R-:W-:Y:S01]  /*0980*/  ULEA UR4, UR5, UR4, 0x18 ;  /* 0x0000000405047291 */ /* 0x008fe2000f8ec0ff */
[----:B------:R-:W3:Y:S11]  /*0990*/  FENCE.VIEW.ASYNC.S ;  /* 0x00000000000073c6 */ /* 0x000ef60000000000 */
[----:B---3--:R3:W4:Y:S01]  /*09a0*/  SYNCS.EXCH.64 URZ, [UR4+0x100], UR8 ;  /* 0x0001000804ff75b2 */ /* 0x0087220008000100 */
[----:B------:R3:W1:Y:S01]  /*09b0*/  SYNCS.EXCH.64 URZ, [UR4+0x120], UR6 ;  /* 0x0001200604ff75b2 */ /* 0x0006620008000100 */
[----:B------:R3:W1:Y:S01]  /*09c0*/  SYNCS.EXCH.64 URZ, [UR4+0x108], UR8 ;  /* 0x0001080804ff75b2 */ /* 0x0006620008000100 */
[----:B------:R3:W1:Y:S01]  /*09d0*/  SYNCS.EXCH.64 URZ, [UR4+0x128], UR6 ;  /* 0x0001280604ff75b2 */ /* 0x0006620008000100 */
[----:B------:R3:W1:Y:S01]  /*09e0*/  SYNCS.EXCH.64 URZ, [UR4+0x110], UR8 ;  /* 0x0001100804ff75b2 */ /* 0x0006620008000100 */
[----:B------:R3:W1:Y:S01]  /*09f0*/  SYNCS.EXCH.64 URZ, [UR4+0x130], UR6 ;  /* 0x0001300604ff75b2 */ /* 0x0006620008000100 */
[----:B------:R3:W1:Y:S01]  /*0a00*/  SYNCS.EXCH.64 URZ, [UR4+0x118], UR8 ;  /* 0x0001180804ff75b2 */ /* 0x0006620008000100 */
[----:B------:R3:W1:Y:S01]  /*0a10*/  SYNCS.EXCH.64 URZ, [UR4+0x138], UR6 ;  /* 0x0001380604ff75b2 */ /* 0x0006620008000100 */
[----:B------:R-:W-:Y:S01]  /*0a20*/  NOP ;  /* 0x0000000000007918 */ /* 0x000fe20000000000 */
.L_x_11:
[----:B------:R-:W2:Y:S01]  /*0a30*/  SHFL.IDX PT, R0, R88, RZ, 0x1f ;  /* 0x00001fff58007589 */ /* 0x000ea200000e0000 */
[----:B------:R-:W-:Y:S01]  /*0a40*/  NOP ;  /* 0x0000000000007918 */ /* 0x000fe20000000000 */
[----:B--2---:R-:W-:-:S13]  /*0a50*/  ISETP.NE.AND P0, PT, R0, 0x3, PT ;  /* 0x000000030000780c */ /* 0x004fda0003f05270 */
[----:B------:R-:W-:Y:S05]  /*0a60*/  @P0 BRA `(.L_x_12) ;  /* 0x0000000000300947 */ /* 0x000fea0003800000 */
[----:B------:R-:W2:Y:S01]  /*0a70*/  S2UR UR5, SR_CgaCtaId ;  /* 0x00000000000579c3 */ /* 0x000ea20000008800 */
[----:B---3--:R-:W-:Y:S01]  /*0a80*/  UMOV UR4, 0x400 ;  /* 0x0000040000047882 */ /* 0x008fe20000000000 */
[----:B------:R-:W-:Y:S01]  /*0a90*/  UMOV UR6, 0x20 ;  /* 0x0000002000067882 */ /* 0x000fe20000000000 */
[----:B------:R-:W-:Y:S01]  /*0aa0*/  ELECT P0, URZ, PT ;  /* 0x0000000000ff782f */ /* 0x000fe20003800000 */
[----:B------:R-:W-:-:S04]  /*0ab0*/  UIADD3 UR6, UPT, UPT, -UR6, 0x100000, URZ ;  /* 0x0010000006067890 */ /* 0x000fc8000fffe1ff */
[----:B------:R-:W-:Y:S02]  /*0ac0*/  USHF.L.U32 UR7, UR6, 0xb, URZ ;  /* 0x0000000b06077899 */ /* 0x000fe400080006ff */
[----:B------:R-:W-:Y:S02]  /*0ad0*/  USHF.L.U32 UR6, UR6, 0x1, URZ ;  /* 0x0000000106067899 */ /* 0x000fe400080006ff */
[----:B--2---:R-:W-:Y:S01]  /*0ae0*/  ULEA UR4, UR5, UR4, 0x18 ;  /* 0x0000000405047291 */ /* 0x004fe2000f8ec0ff */
[----:B------:R-:W2:Y:S11]  /*0af0*/  FENCE.VIEW.ASYNC.S ;  /* 0x00000000000073c6 */ /* 0x000eb60000000000 */
[----:B--2---:R2:W3:Y:S01]  /*0b00*/  SYNCS.EXCH.64 URZ, [UR4+0x140], UR6 ;  /* 0x0001400604ff75b2 */ /* 0x0044e20008000100 */
[----:B------:R2:W1:Y:S01]  /*0b10*/  SYNCS.EXCH.64 URZ, [UR4+0x148], UR6 ;  /* 0x0001480604ff75b2 */ /* 0x0004620008000100 */
[----:B------:R-:W-:Y:S01]  /*0b20*/  NOP ;  /* 0x0000000000007918 */ /* 0x000fe20000000000 */
.L_x_12:
[----:B------:R-:W4:Y:S01]  /*0b30*/  SHFL.IDX PT, R0, R88, RZ, 0x1f ;  /* 0x00001fff58007589 */ /* 0x000f2200000e0000 */
[----:B------:R-:W-:Y:S01]  /*0b40*/  NOP ;  /* 0x0000000000007918 */ /* 0x000fe20000000000 */
[----:B----4-:R-:W-:-:S13]  /*0b50*/  ISETP.NE.AND P0, PT, R0, 0x4, PT ;  /* 0x000000040000780c */ /* 0x010fda0003f05270 */
[----:B------:R-:W-:Y:S05]  /*0b60*/  @P0 BRA `(.L_x_13) ;  /* 0x0000000000440947 */ /* 0x000fea0003800000 */
[----:B------:R-:W4:Y:S01]  /*0b70*/  S2UR UR5, SR_CgaCtaId ;  /* 0x00000000000579c3 */ /* 0x000f220000008800 */
[----:B--23--:R-:W-:Y:S01]  /*0b80*/  UMOV UR4, 0x1e0 ;  /* 0x000001e000047882 */ /* 0x00cfe20000000000 */
[----:B------:R-:W-:Y:S01]  /*0b90*/  UMOV UR6, 0x400 ;  /* 0x0000040000067882 */ /* 0x000fe20000000000 */
[----:B------:R-:W-:Y:S01]  /*0ba0*/  USEL UR4, UR4, 0x1a0, UP3 ;  /* 0x000001a004047887 */ /* 0x000fe20009800000 */
[----:B------:R-:W-:Y:S01]  /*0bb0*/  UMOV UR8, 0x1 ;  /* 0x0000000100087882 */ /* 0x000fe20000000000 */
[----:B------:R-:W-:Y:S01]  /*0bc0*/  ELECT P0, URZ, PT ;  /* 0x0000000000ff782f */ /* 0x000fe20003800000 */
[----:B------:R-:W-:-:S04]  /*0bd0*/  UIADD3 UR8, UPT, UPT, -UR8, 0x100000, URZ ;  /* 0x0010000008087890 */ /* 0x000fc8000fffe1ff */
[----:B------:R-:W-:Y:S02]  /*0be0*/  USHF.L.U32 UR9, UR8, 0xb, URZ ;  /* 0x0000000b08097899 */ /* 0x000fe400080006ff */
[----:B------:R-:W-:Y:S02]  /*0bf0*/  USHF.L.U32 UR8, UR8, 0x1, URZ ;  /* 0x0000000108087899 */ /* 0x000fe400080006ff */
[----:B----4-:R-:W-:Y:S02]  /*0c00*/  ULEA UR6, UR5, UR6, 0x18 ;  /* 0x0000000605067291 */ /* 0x010fe4000f8ec0ff */
[----:B------:R-:W-:-:S04]  /*0c10*/  UIADD3 UR4, UPT, UPT, -UR4, 0x100000, URZ ;  /* 0x0010000004047890 */ /* 0x000fc8000fffe1ff */
[----:B------:R-:W-:Y:S02]  /*0c20*/  USHF.L.U32 UR5, UR4, 0xb, URZ ;  /* 0x0000000b04057899 */ /* 0x000fe400080006ff */
[----:B------:R-:W-:Y:S01]  /*0c30*/  USHF.L.U32 UR4, UR4, 0x1, URZ ;  /* 0x0000000104047899 */ /* 0x000fe200080006ff */
[----:B------:R-:W2:Y:S03]  /*0c40*/  FENCE.VIEW.ASYNC.S ;  /* 0x00000000000073c6 */ /* 0x000ea60000000000 */
[----:B--2---:R4:W2:Y:S08]  /*0c50*/  SYNCS.EXCH.64 URZ, [UR6+0x150], UR8 ;  /* 0x0001500806ff75b2 */ /* 0x0048b00008000100 */
[----:B------:R4:W3:Y:S02]  /*0c60*/  SYNCS.EXCH.64 URZ, [UR6+0x158], UR4 ;  /* 0x0001580406ff75b2 */ /* 0x0008e40008000100 */
[----:B----4-:R-:W-:Y:S01]  /*0c70*/  NOP ;  /* 0x0000000000007918 */ /* 0x010fe20000000000 */
.L_x_13:
[----:B------:R-:W4:Y:S01]  /*0c80*/  SHFL.IDX PT, R0, R88, RZ, 0x1f ;  /* 0x00001fff58007589 */ /* 0x000f2200000e0000 */
[----:B------:R-:W-:Y:S01]  /*0c90*/  ISETP.NE.OR P1, PT, RZ, UR18, !P1 ;  /* 0x00000012ff007c0c */ /* 0x000fe2000cf25670 */
[----:B------:R-:W-:Y:S01]  /*0ca0*/  NOP ;  /* 0x0000000000007918 */ /* 0x000fe20000000000 */
[----:B----4-:R-:W-:-:S13]  /*0cb0*/  ISETP.NE.AND P0, PT, R0, 0x5, PT ;  /* 0x000000050000780c */ /* 0x010fda0003f05270 */
[----:B------:R-:W-:Y:S05]  /*0cc0*/  @P0 BRA `(.L_x_14) ;  /* 0x0000000000480947 */ /* 0x000fea0003800000 */
[----:B------:R-:W4:Y:S01]  /*0cd0*/  S2UR UR5, SR_CgaCtaId ;  /* 0x00000000000579c3 */ /* 0x000f220000008800 */
[----:B--23--:R-:W-:Y:S01]  /*0ce0*/  UMOV UR4, 0x400 ;  /* 0x0000040000047882 */ /* 0x00cfe20000000000 */
        /* <DEDUP_REMOVED lines=9> */
[----:B----4-:R-:W-:Y:S01]  /*0d80*/  ULEA UR4, UR5, UR4, 0x18 ;  /* 0x0000000405047291 */ /* 0x010fe2000f8ec0ff */
[----:B------:R-:W2:Y:S11]  /*0d90*/  FENCE.VIEW.ASYNC.S ;  /* 0x00000000000073c6 */ /* 0x000eb60000000000 */
[----:B--2---:R4:W2:Y:S01]  /*0da0*/  SYNCS.EXCH.64 URZ, [UR4+0x160], UR6 ;  /* 0x0001600604ff75b2 */ /* 0x0048a20008000100 */
[----:B------:R4:W3:Y:S01]  /*0db0*/  SYNCS.EXCH.64 URZ, [UR4+0x170], UR8 ;  /* 0x0001700804ff75b2 */ /* 0x0008e20008000100 */
[----:B------:R4:W1:Y:S01]  /*0dc0*/  SYNCS.EXCH.64 URZ, [UR4+0x168], UR6 ;  /* 0x0001680604ff75b2 */ /* 0x0008620008000100 */
[----:B------:R4:W1:Y:S02]  /*0dd0*/  SYNCS.EXCH.64 URZ, [UR4+0x178], UR8 ;  /* 0x0001780804ff75b2 */ /* 0x0008640008000100 */
[----:B----4-:R-:W-:Y:S01]  /*0de0*/  NOP ;  /* 0x0000000000007918 */ /* 0x010fe20000000000 */
.L_x_14:
[----:B--23--:R-:W2:Y:S01]  /*0df0*/  S2UR UR7, SR_CgaCtaId ;  /* 0x00000000000779c3 */ /* 0x00cea20000008800 */
[----:B------:R-:W-:Y:S01]  /*0e00*/  VOTEU.ALL UP0, P1 ;  /* 0x0000000000ff7886 */ /* 0x000fe20000800000 */
[----:B------:R-:W-:Y:S01]  /*0e10*/  UMOV UR4, 0x20 ;  /* 0x0000002000047882 */ /* 0x000fe20000000000 */
[----:B------:R-:W-:Y:S01]  /*0e20*/  NOP ;  /* 0x0000000000007918 */ /* 0x000fe20000000000 */
[----:B-1----:R-:W-:Y:S01]  /*0e30*/  LOP3.LUT R3, R85, 0x1f, RZ, 0xc0, !PT ;  /* 0x0000001f55037812 */ /* 0x002fe200078ec0ff */
[----:B------:R-:W-:Y:S01]  /*0e40*/  UISETP.NE.AND UP4, UPT, UR18, URZ, UPT ;  /* 0x000000ff1200728c */ /* 0x000fe2000bf85270 */
[----:B------:R-:W-:Y:S01]  /*0e50*/  @!UP0 UMOV UR6, 0x400 ;  /* 0x0000040000068882 */ /* 0x000fe20000000000 */
[----:B------:R-:W-:-:S04]  /*0e60*/  @!UP0 UIADD3 UR4, UPT, UPT, -UR4, 0x100000, URZ ;  /* 0x0010000004048890 */ /* 0x000fc8000fffe1ff */
[----:B------:R-:W-:Y:S02]  /*0e70*/  @!UP0 USHF.L.U32 UR5, UR4, 0xb, URZ ;  /* 0x0000000b04058899 */ /* 0x000fe400080006ff */
[----:B------:R-:W-:Y:S02]  /*0e80*/  @!UP0 USHF.L.U32 UR4, UR4, 0x1, URZ ;  /* 0x0000000104048899 */ /* 0x000fe400080006ff */
[----:B--2---:R-:W-:Y:S01]  /*0e90*/  @!UP0 ULEA UR6, UR7, UR6, 0x18 ;  /* 0x0000000607068291 */ /* 0x004fe2000f8ec0ff */
[----:B------:R-:W1:Y:S01]  /*0ea0*/  LDCU UR7, c[0x0][0x36c] ;  /* 0x00006d80ff0777ac */ /* 0x000e620008000800 */
[----:B------:R-:W-:Y:S01]  /*0eb0*/  VOTEU.ALL UP0, P1 ;  /* 0x0000000000ff7886 */ /* 0x000fe20000800000 */
[----:B------:R-:W2:Y:S09]  /*0ec0*/  FENCE.VIEW.ASYNC.S ;  /* 0x00000000000073c6 */ /* 0x000eb20000000000 */
[----:B--2---:R2:W3:Y:S01]  /*0ed0*/  @!UP0 SYNCS.EXCH.64 URZ, [UR6+0x180], UR4 ;  /* 0x0001800406ff85b2 */ /* 0x0044e20008000100 */
[----:B-1----:R-:W-:-:S09]  /*0ee0*/  UISETP.EQ.U32.AND UP6, UPT, UR7, 0x1, UPT ;  /* 0x000000010700788c */ /* 0x002fd2000bfc2070 */
[----:B--2---:R-:W-:Y:S05]  /*0ef0*/  BRA.U !UP6, `(.L_x_15) ;  /* 0x000000010e087547 */ /* 0x004fea000b800000 */
[----:B---3--:R-:W-:Y:S01]  /*0f00*/  UCGABAR_ARV ;  /* 0x00000000000079c7 */ /* 0x008fe20008000000 */
[----:B------:R-:W-:Y:S05]  /*0f10*/  BRA `(.L_x_16) ;  /* 0x0000000000047947 */ /* 0x000fea0003800000 */
.L_x_15:
[----:B---3--:R-:W-:Y:S01]  /*0f20*/  NOP ;  /* 0x0000000000007918 */ /* 0x008fe20000000000 */
.L_x_16:
[----:B------:R-:W1:Y:S01]  /*0f30*/  S2UR UR21, SR_CTAID.X ;  /* 0x00000000001579c3 */ /* 0x000e620000002500 */
[----:B------:R-:W-:-:S05]  /*0f40*/  CS2R.32 R92, SR_CgaSize ;  /* 0x00000000005c7805 */ /* 0x000fca0000008a00 */
[----:B------:R-:W-:-:S05]  /*0f50*/  IMAD R92, R92, -0xa0, RZ ;  /* 0xffffff605c5c7824 */ /* 0x000fca00078e02ff */
[----:B------:R-:W-:-:S14]  /*0f60*/  R2UR UR5, R92 ;  /* 0x000000005c0572ca */ /* 0x000fdc00000e0000 */
[----:B------:R-:W2:Y:S01]  /*0f70*/  LDCU UR5, c[0x0][UR5+0x2b0] ;  /* 0x00005600050577ac */ /* 0x000ea20008000800 */
[----:B------:R-:W-:-:S05]  /*0f80*/  CS2R.32 R92, SR_CgaSize ;  /* 0x00000000005c7805 */ /* 0x000fca0000008a00 */
[----:B------:R-:W-:-:S05]  /*0f90*/  IMAD R92, R92, -0xa0, RZ ;  /* 0xffffff605c5c7824 */ /* 0x000fca00078e02ff */
[----:B------:R-:W-:-:S14]  /*0fa0*/  R2UR UR4, R92 ;  /* 0x000000005c0472ca */ /* 0x000fdc00000e0000 */
[----:B------:R-:W3:Y:S01]  /*0fb0*/  LDCU UR4, c[0x0][UR4+0x2b4] ;  /* 0x00005680040477ac */ /* 0x000ee20008000800 */
[----:B------:R-:W4:Y:S01]  /*0fc0*/  S2UR UR20, SR_CTAID.Y ;  /* 0x00000000001479c3 */ /* 0x000f220000002600 */
[----:B------:R-:W-:-:S05]  /*0fd0*/  CS2R.32 R92, SR_CgaSize ;  /* 0x00000000005c7805 */ /* 0x000fca0000008a00 */
[----:B------:R-:W-:-:S05]  /*0fe0*/  IMAD R92, R92, -0xa0, RZ ;  /* 0xffffff605c5c7824 */ /* 0x000fca00078e02ff */
[----:B------:R-:W-:-:S14]  /*0ff0*/  R2UR UR7, R92 ;  /* 0x000000005c0772ca */ /* 0x000fdc00000e0000 */
[----:B------:R-:W3:Y:S01]  /*1000*/  LDCU UR7, c[0x0][UR7+0x2a0] ;  /* 0x00005400070777ac */ /* 0x000ee20008000800 */
[----:B------:R-:W-:-:S05]  /*1010*/  CS2R.32 R92, SR_CgaSize ;  /* 0x00000000005c7805 */ /* 0x000fca0000008a00 */
[----:B------:R-:W-:-:S05]  /*1020*/  IMAD R92, R92, -0xa0, RZ ;  /* 0xffffff605c5c7824 */ /* 0x000fca00078e02ff */
[----:B------:R-:W-:-:S14]  /*1030*/  R2UR UR8, R92 ;  /* 0x000000005c0872ca */ /* 0x000fdc00000e0000 */
[----:B------:R-:W3:Y:S01]  /*1040*/  LDCU UR8, c[0x0][UR8+0x2a4] ;  /* 0x00005480080877ac */ /* 0x000ee20008000800 */
[----:B------:R-:W3:Y:S01]  /*1050*/  LDCU UR19, c[0x0][0xb24] ;  /* 0x00016480ff1377ac */ /* 0x000ee20008000800 */
[----:B------:R-:W3:Y:S01]  /*1060*/  LDCU UR39, c[0x0][0xb24] ;  /* 0x00016480ff2777ac */ /* 0x000ee20008000800 */
[----:B-1----:R-:W-:Y:S01]  /*1070*/  I2FP.F32.U32 R2, UR21 ;  /* 0x0000001500027c45 */ /* 0x002fe20008201000 */
[----:B------:R-:W1:Y:S04]  /*1080*/  LDCU UR25, c[0x0][0xb30] ;  /* 0x00016600ff1977ac */ /* 0x000e680008000800 */
[----:B--2---:R-:W-:Y:S01]  /*1090*/  FMUL R2, R2, UR5 ;  /* 0x0000000502027c20 */ /* 0x004fe20008400000 */
[----:B----4-:R-:W-:-:S05]  /*10a0*/  I2FP.F32.U32 R0, UR20 ;  /* 0x0000001400007c45 */ /* 0x010fca0008201000 */
[----:B------:R-:W2:Y:S01]  /*10b0*/  F2I.U32.TRUNC.NTZ R2, R2 ;  /* 0x0000000200027305 */ /* 0x000ea2000020f000 */
[----:B---3--:R-:W-:-:S07]  /*10c0*/  FMUL R0, R0, UR4 ;  /* 0x0000000400007c20 */ /* 0x008fce0008400000 */
[----:B------:R-:W3:Y:S01]  /*10d0*/  F2I.U32.TRUNC.NTZ R0, R0 ;  /* 0x0000000000007305 */ /* 0x000ee2000020f000 */
[----:B--2---:R-:W-:Y:S02]  /*10e0*/  R2UR UR4, R2 ;  /* 0x00000000020472ca */ /* 0x004fe400000e0000 */
[----:B------:R-:W-:Y:S02]  /*10f0*/  PRMT R2, RZ, 0x7610, R2 ;  /* 0x00007610ff027816 */ /* 0x000fe40000000002 */
[----:B---3--:R-:W-:Y:S02]  /*1100*/  R2UR UR6, R0 ;  /* 0x00000000000672ca */ /* 0x008fe400000e0000 */
[----:B------:R-:W-:-:S07]  /*1110*/  PRMT R0, RZ, 0x7610, R0 ;  /* 0x00007610ff007816 */ /* 0x000fce0000000000 */
[----:B------:R-:W-:-:S04]  /*1120*/  UIADD3 UR5, UPT, UPT, -UR4, URZ, URZ ;  /* 0x000000ff04057290 */ /* 0x000fc8000fffe1ff */
[----:B------:R-:W-:Y:S02]  /*1130*/  UIMAD UR5, UR7, UR5, UR21 ;  /* 0x00000005070572a4 */ /* 0x000fe4000f8e0215 */
[----:B------:R-:W-:-:S04]  /*1140*/  UIADD3 UR4, UPT, UPT, -UR6, URZ, URZ ;  /* 0x000000ff06047290 */ /* 0x000fc8000fffe1ff */
[----:B------:R-:W-:Y:S01]  /*1150*/  IMAD.U32 R92, RZ, RZ, UR5 ;  /* 0x00000005ff5c7e24 */ /* 0x000fe2000f8e00ff */
[----:B------:R-:W-:-:S06]  /*1160*/  UIMAD UR4, UR8, UR4, UR20 ;  /* 0x00000004080472a4 */ /* 0x000fcc000f8e0214 */
[----:B------:R-:W-:Y:S01]  /*1170*/  IMAD.U32 R91, RZ, RZ, UR4 ;  /* 0x00000004ff5b7e24 */ /* 0x000fe2000f8e00ff */
[----:B-1----:R-:W-:Y:S06]  /*1180*/  BRA.U UP4, `(.L_x_17) ;  /* 0x0000000104307547 */ /* 0x002fec000b800000 */
[----:B------:R-:W-:Y:S01]  /*1190*/  R2UR UR5, R91 ;  /* 0x000000005b0572ca */ /* 0x000fe200000e0000 */
[----:B------:R-:W-:Y:S01]  /*11a0*/  UMOV UR7, 0x3 ;  /* 0x0000000300077882 */ /* 0x000fe20000000000 */
[----:B------:R-:W-:-:S11]  /*11b0*/  R2UR UR4, R92 ;  /* 0x000000005c0472ca */ /* 0x000fd600000e0000 */
[----:B------:R-:W-:-:S04]  /*11c0*/  UISETP.NE.AND UP0, UPT, UR5, URZ, UPT ;  /* 0x000000ff0500728c */ /* 0x000fc8000bf05270 */
[----:B------:R-:W-:Y:S02]  /*11d0*/  UISETP.LT.U32.OR UP0, UPT, UR4, 0x2, !UP0 ;  /* 0x000000020400788c */ /* 0x000fe4000c701470 */
[----:B------:R-:W-:Y:S02]  /*11e0*/  ULOP3.LUT UR4, UR4, 0xfffffffe, URZ, 0xc0, !UPT ;  /* 0xfffffffe04047892 */ /* 0x000fe4000f8ec0ff */
[----:B------:R-:W-:Y:S02]  /*11f0*/  USEL UR6, URZ, 0x1, !UP0 ;  /* 0x00000001ff067887 */ /* 0x000fe4000c000000 */
[----:B------:R-:W-:Y:S02]  /*1200*/  USEL UR5, URZ, 0x2, !UP0 ;  /* 0x00000002ff057887 */ /* 0x000fe4000c000000 */
[----:B------:R-:W-:Y:S02]  /*1210*/  USHF.L.U32 UR4, UR7, UR4, URZ ;  /* 0x0000000407047299 */ /* 0x000fe400080006ff */
[----:B------:R-:W-:-:S04]  /*1220*/  UIADD3 UR5, UPT, UPT, UR6, UR5, URZ ;  /* 0x0000000506057290 */ /* 0x000fc8000fffe0ff */
[----:B------:R-:W-:Y:S02]  /*1230*/  IMAD.U32 R0, RZ, RZ, UR4 ;  /* 0x00000004ff007e24 */ /* 0x000fe4000f8e00ff */
[----:B------:R-:W-:-:S07]  /*1240*/  IMAD.U32 R2, RZ, RZ, UR5 ;  /* 0x00000005ff027e24 */ /* 0x000fce000f8e00ff */
.L_x_17:
[----:B------:R-:W1:Y:S01]  /*1250*/  S2UR UR50, SR_CTAID.Z ;  /* 0x00000000003279c3 */ /* 0x000e620000002700 */
[----:B------:R-:W-:Y:S01]  /*1260*/  UISETP.GE.AND UP0, UPT, UR19, 0x1, UPT ;  /* 0x000000011300788c */ /* 0x000fe2000bf06270 */
[----:B------:R-:W-:-:S08]  /*1270*/  UMOV UR24, UR21 ;  /* 0x0000001500187c82 */ /* 0x000fd00008000000 */
[----:B------:R-:W-:Y:S05]  /*1280*/  BRA.U !UP0, `(.L_x_18) ;  /* 0x0000000108d47547 */ /* 0x000fea000b800000 */
[----:B------:R-:W2:Y:S01]  /*1290*/  LDCU.128 UR12, c[0x0][0xb10] ;  /* 0x00016200ff0c77ac */ /* 0x000ea20008000c00 */
[----:B------:R-:W3:Y:S01]  /*12a0*/  LDCU UR22, c[0x0][0xb0c] ;  /* 0x00016180ff1677ac */ /* 0x000ee20008000800 */
[----:B------:R-:W4:Y:S01]  /*12b0*/  LDCU UR6, c[0x0][0x370] ;  /* 0x00006e00ff0677ac */ /* 0x000f220008000800 */
[----:B------:R-:W1:Y:S01]  /*12c0*/  LDCU UR7, c[0x0][0x374] ;  /* 0x00006e80ff0777ac */ /* 0x000e620008000800 */
[----:B------:R-:W1:Y:S01]  /*12d0*/  LDCU UR23, c[0x0][0xb20] ;  /* 0x00016400ff1777ac */ /* 0x000e620008000800 */
[----:B--2---:R-:W-:Y:S02]  /*12e0*/  UIMAD.WIDE.U32 UR4, UR21, UR12, URZ ;  /* 0x0000000c150472a5 */ /* 0x004fe4000f8e00ff */
[----:B---3--:R-:W-:Y:S01]  /*12f0*/  UISETP.NE.AND UP0, UPT, UR22, 0x1, UPT ;  /* 0x000000011600788c */ /* 0x008fe2000bf05270 */
[----:B------:R-:W2:Y:S01]  /*1300*/  LDCU.64 UR8, c[0x0][0xb28] ;  /* 0x00016500ff0877ac */ /* 0x000ea20008000a00 */
[----:B----4-:R-:W-:-:S03]  /*1310*/  UIMAD.WIDE.U32 UR10, UR6, UR12, URZ ;  /* 0x0000000c060a72a5 */ /* 0x010fc6000f8e00ff */
[----:B------:R-:W-:Y:S01]  /*1320*/  UMOV UR4, UR5 ;  /* 0x0000000500047c82 */ /* 0x000fe20008000000 */
[----:B------:R-:W-:Y:S02]  /*1330*/  UISETP.NE.AND UP2, UPT, UR19, 0x1, UPT ;  /* 0x000000011300788c */ /* 0x000fe4000bf45270 */
[----:B------:R-:W-:Y:S01]  /*1340*/  USHF.R.U32.HI UR4, URZ, UR13, UR4 ;  /* 0x0000000dff047299 */ /* 0x000fe20008011604 */
[----:B------:R-:W-:Y:S01]  /*1350*/  UMOV UR10, UR11 ;  /* 0x0000000b000a7c82 */ /* 0x000fe20008000000 */
[----:B------:R-:W-:Y:S02]  /*1360*/  UIMAD.WIDE.U32 UR16, UR20, UR15, URZ ;  /* 0x0000000f141072a5 */ /* 0x000fe4000f8e00ff */
[----:B------:R-:W-:Y:S02]  /*1370*/  USEL UR5, UR21, UR4, !UP0 ;  /* 0x0000000415057287 */ /* 0x000fe4000c000000 */
[----:B------:R-:W-:Y:S02]  /*1380*/  @UP0 USHF.R.U32.HI UR6, URZ, UR13, UR10 ;  /* 0x0000000dff060299 */ /* 0x000fe4000801160a */
[----:B------:R-:W-:-:S02]  /*1390*/  UISETP.NE.AND UP0, UPT, UR14, 0x1, UPT ;  /* 0x000000010e00788c */ /* 0x000fc4000bf05270 */
[----:B-1----:R-:W-:Y:S02]  /*13a0*/  UIMAD.WIDE.U32 UR10, UR7, UR15, URZ ;  /* 0x0000000f070a72a5 */ /* 0x002fe4000f8e00ff */
[----:B--2---:R-:W-:Y:S01]  /*13b0*/  UIMAD.WIDE.U32 UR12, UR6, UR8, URZ ;  /* 0x00000008060c72a5 */ /* 0x004fe2000f8e00ff */
[----:B------:R-:W-:Y:S01]  /*13c0*/  UMOV UR4, UR17 ;  /* 0x0000001100047c82 */ /* 0x000fe20008000000 */
[----:B------:R-:W-:-:S03]  /*13d0*/  UIADD3 UR24, UPT, UPT, -UR5, URZ, URZ ;  /* 0x000000ff05187290 */ /* 0x000fc6000fffe1ff */
[----:B------:R-:W-:Y:S01]  /*13e0*/  UMOV UR10, UR11 ;  /* 0x0000000b000a7c82 */ /* 0x000fe20008000000 */
[----:B------:R-:W-:Y:S02]  /*13f0*/  USHF.R.U32.HI UR4, URZ, UR23, UR4 ;  /* 0x00000017ff047299 */ /* 0x000fe40008011604 */
[----:B------:R-:W-:Y:S01]  /*1400*/  @UP0 USHF.R.U32.HI UR7, URZ, UR23, UR10 ;  /* 0x00000017ff070299 */ /* 0x000fe2000801160a */
[----:B------:R-:W-:Y:S01]  /*1410*/  UMOV UR12, UR13 ;  /* 0x0000000d000c7c82 */ /* 0x000fe20008000000 */
[----:B------:R-:W-:Y:S02]  /*1420*/  USEL UR4, UR20, UR4, !UP0 ;  /* 0x0000000414047287 */ /* 0x000fe4000c000000 */
[----:B------:R-:W-:Y:S02]  /*1430*/  UIMAD.WIDE.U32 UR10, UR7, UR8, URZ ;  /* 0x00000008070a72a5 */ /* 0x000fe4000f8e00ff */
[----:B------:R-:W-:Y:S02]  /*1440*/  @UP2 USHF.R.U32.HI UR6, URZ, UR9, UR12 ;  /* 0x00000009ff062299 */ /* 0x000fe4000801160c */
[----:B------:R-:W-:-:S02]  /*1450*/  UIMAD.WIDE.U32 UR12, UR4, UR8, URZ ;  /* 0x00000008040c72a5 */ /* 0x000fc4000f8e00ff */
[----:B------:R-:W-:Y:S01]  /*1460*/  UIMAD UR24, UR22, UR24, UR21 ;  /* 0x00000018161872a4 */ /* 0x000fe2000f8e0215 */
[----:B------:R-:W-:Y:S02]  /*1470*/  UMOV UR10, UR11 ;  /* 0x0000000b000a7c82 */ /* 0x000fe40008000000 */
[----:B------:R-:W-:Y:S02]  /*1480*/  @UP2 USHF.R.U32.HI UR7, URZ, UR9, UR10 ;  /* 0x00000009ff072299 */ /* 0x000fe4000801160a */
[----:B------:R-:W-:Y:S02]  /*1490*/  UIMAD UR10, UR6, UR19, URZ ;  /* 0x00000013060a72a4 */ /* 0x000fe4000f8e02ff */
[----:B------:R-:W-:-:S04]  /*14a0*/  UIMAD UR7, UR7, UR19, URZ ;  /* 0x00000013070772a4 */ /* 0x000fc8000f8e02ff */
[----:B------:R-:W-:-:S03]  /*14b0*/  UISETP.GE.AND UP0, UPT, UR4, UR7, UPT ;  /* 0x000000070400728c */ /* 0x000fc6000bf06270 */
[----:B------:R-:W-:Y:S01]  /*14c0*/  UMOV UR7, UR13 ;  /* 0x0000000d00077c82 */ /* 0x000fe20008000000 */
[----:B------:R-:W-:Y:S02]  /*14d0*/  UISETP.GE.OR UP0, UPT, UR5, UR10, UP0 ;  /* 0x0000000a0500728c */ /* 0x000fe40008706670 */
[----:B------:R-:W-:Y:S02]  /*14e0*/  UIMAD.WIDE.U32 UR10, UR5, UR8, URZ ;  /* 0x00000008050a72a5 */ /* 0x000fe4000f8e00ff */
[----:B------:R-:W-:Y:S02]  /*14f0*/  USHF.R.U32.HI UR7, URZ, UR9, UR7 ;  /* 0x00000009ff077299 */ /* 0x000fe40008011607 */
[----:B------:R-:W-:Y:S02]  /*1500*/  UIADD3 UR10, UPT, UPT, -UR4, URZ, URZ ;  /* 0x000000ff040a7290 */ /* 0x000fe4000fffe1ff */
[----:B------:R-:W-:Y:S02]  /*1510*/  USEL UR7, UR4, UR7, !UP2 ;  /* 0x0000000704077287 */ /* 0x000fe4000d000000 */
[----:B------:R-:W-:Y:S01]  /*1520*/  UIMAD UR10, UR14, UR10, UR20 ;  /* 0x0000000a0e0a72a4 */ /* 0x000fe2000f8e0214 */
[----:B------:R-:W-:-:S02]  /*1530*/  @!UP0 UMOV UR8, UR11 ;  /* 0x0000000b00088c82 */ /* 0x000fc40008000000 */
[----:B------:R-:W-:Y:S02]  /*1540*/  @!UP0 USHF.R.U32.HI UR8, URZ, UR9, UR8 ;  /* 0x00000009ff088299 */ /* 0x000fe40008011608 */
[----:B------:R-:W-:Y:S02]  /*1550*/  UIADD3 UR9, UPT, UPT, -UR7, URZ, URZ ;  /* 0x000000ff07097290 */ /* 0x000fe4000fffe1ff */
[----:B------:R-:W-:Y:S02]  /*1560*/  @!UP0 USEL UR8, UR5, UR8, !UP2 ;  /* 0x0000000805088287 */ /* 0x000fe4000d000000 */
[----:B------:R-:W-:Y:S02]  /*1570*/  UIMAD UR9, UR19, UR9, UR4 ;  /* 0x00000009130972a4 */ /* 0x000fe4000f8e0204 */
[----:B------:R-:W-:Y:S02]  /*1580*/  @!UP0 UIADD3 UR7, UPT, UPT, UR7, -UR8, URZ ;  /* 0x8000000807078290 */ /* 0x000fe4000fffe0ff */
[----:B------:R-:W-:-:S02]  /*1590*/  @!UP0 UIMAD UR6, UR9, UR6, UR8 ;  /* 0x00000006090682a4 */ /* 0x000fc4000f8e0208 */
[----:B------:R-:W-:-:S04]  /*15a0*/  @!UP0 UIMAD UR4, UR7, UR19, UR5 ;  /* 0x00000013070482a4 */ /* 0x000fc8000f8e0205 */
[----:B------:R-:W-:Y:S01]  /*15b0*/  UIMAD UR20, UR4, UR14, UR10 ;  /* 0x0000000e041472a4 */ /* 0x000fe2000f8e020a */
[----:B------:R-:W-:Y:S02]  /*15c0*/  @!UP0 UMOV UR5, UR6 ;  /* 0x0000000600058c82 */ /* 0x000fe40008000000 */
[----:B------:R-:W-:-:S12]  /*15d0*/  UIMAD UR24, UR5, UR22, UR24 ;  /* 0x00000016051872a4 */ /* 0x000fd8000f8e0218 */
.L_x_18:
[----:B------:R-:W-:-:S09]  /*15e0*/  UISETP.NE.AND UP0, UPT, UR25, 0x1, UPT ;  /* 0x000000011900788c */ /* 0x000fd2000bf05270 */
[----:B------:R-:W-:Y:S05]  /*15f0*/  BRA.U UP0, `(.L_x_19) ;  /* 0x0000000100407547 */ /* 0x000fea000b800000 */
[----:B------:R-:W2:Y:S01]  /*1600*/  LDCU.128 UR8, c[0x0][0xb10] ;  /* 0x00016200ff0877ac */ /* 0x000ea20008000c00 */
[----:B------:R-:W3:Y:S01]  /*1610*/  LDCU UR12, c[0x0][0xb0c] ;  /* 0x00016180ff0c77ac */ /* 0x000ee20008000800 */
[----:B------:R-:W4:Y:S01]  /*1620*/  LDCU UR13, c[0x0][0xb20] ;  /* 0x00016400ff0d77ac */ /* 0x000f220008000800 */
[----:B--2---:R-:W-:Y:S02]  /*1630*/  UIMAD.WIDE.U32 UR4, UR24, UR8, URZ ;  /* 0x00000008180472a5 */ /* 0x004fe4000f8e00ff */
[----:B------:R-:W-:Y:S02]  /*1640*/  UIMAD.WIDE.U32 UR6, UR20, UR11, URZ ;  /* 0x0000000b140672a5 */ /* 0x000fe4000f8e00ff */
[----:B---3--:R-:W-:Y:S02]  /*1650*/  UISETP.NE.AND UP0, UPT, UR12, 0x1, UPT ;  /* 0x000000010c00788c */ /* 0x008fe4000bf05270 */
[----:B------:R-:W-:-:S03]  /*1660*/  USHF.R.U32.HI UR5, URZ, UR9, UR5 ;  /* 0x00000009ff057299 */ /* 0x000fc60008011605 */
[----:B------:R-:W-:Y:S01]  /*1670*/  UMOV UR4, UR7 ;  /* 0x0000000700047c82 */ /* 0x000fe20008000000 */
[----:B------:R-:W-:Y:S02]  /*1680*/  USEL UR5, UR24, UR5, !UP0 ;  /* 0x0000000518057287 */ /* 0x000fe4000c000000 */
[----:B------:R-:W-:Y:S02]  /*1690*/  UISETP.NE.AND UP0, UPT, UR10, 0x1, UPT ;  /* 0x000000010a00788c */ /* 0x000fe4000bf05270 */
[----:B----4-:R-:W-:-:S04]  /*16a0*/  USHF.R.U32.HI UR4, URZ, UR13, UR4 ;  /* 0x0000000dff047299 */ /* 0x010fc80008011604 */
[----:B------:R-:W-:-:S04]  /*16b0*/  USEL UR4, UR20, UR4, !UP0 ;  /* 0x0000000414047287 */ /* 0x000fc8000c000000 */
[----:B------:R-:W-:Y:S02]  /*16c0*/  UIADD3 UR6, UPT, UPT, -UR4, UR5, URZ ;  /* 0x0000000504067290 */ /* 0x000fe4000fffe1ff */
[----:B------:R-:W-:Y:S02]  /*16d0*/  UIADD3 UR4, UPT, UPT, UR4, -UR5, URZ ;  /* 0x8000000504047290 */ /* 0x000fe4000fffe0ff */
[----:B------:R-:W-:Y:S02]  /*16e0*/  UIMAD UR20, UR6, UR10, UR20 ;  /* 0x0000000a061472a4 */ /* 0x000fe4000f8e0214 */
[----:B------:R-:W-:-:S12]  /*16f0*/  UIMAD UR24, UR4, UR12, UR24 ;  /* 0x0000000c041872a4 */ /* 0x000fd8000f8e0218 */
.L_x_19:
[----:B------:R-:W-:Y:S05]  /*1700*/  BRA.U !UP6, `(.L_x_20) ;  /* 0x000000010e0c7547 */ /* 0x000fea000b800000 */
[----:B------:R-:W-:Y:S01]  /*1710*/  UCGABAR_WAIT ;  /* 0x0000000000007dc7 */ /* 0x000fe20008000000 */
[----:B------:R-:W-:Y:S01]  /*1720*/  CCTL.IVALL ;  /* 0x00000000ff00798f */ /* 0x000fe20002000000 */
[----:B------:R-:W-:Y:S05]  /*1730*/  BRA `(.L_x_21) ;  /* 0x0000000000047947 */ /* 0x000fea0003800000 */
.L_x_20:
[----:B------:R-:W-:Y:S06]  /*1740*/  BAR.SYNC.DEFER_BLOCKING 0x0 ;  /* 0x0000000000007b1d */ /* 0x000fec0000010000 */
.L_x_21:
[----:B------:R-:W-:Y:S05]  /*1750*/  BRA.U UP5, `(.L_x_22) ;  /* 0x00000021058c7547 */ /* 0x000fea000b800000 */
[----:B------:R-:W2:Y:S01]  /*1760*/  LDCU UR7, c[0x0][0x390] ;  /* 0x00007200ff0777ac */ /* 0x000ea20008000800 */
[----:B------:R-:W-:Y:S01]  /*1770*/  PLOP3.LUT P1, PT, PT, PT, UP3, 0x80, 0x8 ;  /* 0x000000000008781c */ /* 0x000fe20003f2f038 */
[----:B------:R-:W-:Y:S01]  /*1780*/  IMAD.MOV.U32 R2, RZ, RZ, RZ ;  /* 0x000000ffff027224 */ /* 0x000fe200078e00ff */
[----:B------:R-:W-:Y:S01]  /*1790*/  ISETP.EQ.OR P2, PT, R3, RZ, P3 ;  /* 0x000000ff0300720c */ /* 0x000fe20001f42670 */
[----:B------:R-:W3:Y:S01]  /*17a0*/  LDCU UR6, c[0x0][0x5c0] ;  /* 0x0000b800ff0677ac */ /* 0x000ee20008000800 */
[----:B------:R-:W-:Y:S01]  /*17b0*/  PLOP3.LUT P1, PT, P1, PT, PT, 0x8, 0x80 ;  /* 0x000000000080781c */ /* 0x000fe20000f2e170 */
[----:B------:R-:W-:Y:S02]  /*17c0*/  UISETP.NE.AND UP0, UPT, UR18, URZ, UPT ;  /* 0x000000ff1200728c */ /* 0x000fe4000bf05270 */
[----:B------:R-:W-:Y:S02]  /*17d0*/  USHF.L.U32 UR8, UR21, 0x6, URZ ;  /* 0x0000000615087899 */ /* 0x000fe400080006ff */
[----:B------:R-:W-:Y:S01]  /*17e0*/  USEL UR46, UR61, 0x2, UP0 ;  /* 0x000000023d2e7887 */ /* 0x000fe20008000000 */
[----:B------:R-:W4:Y:S01]  /*17f0*/  LDCU UR55, c[0x0][0x370] ;  /* 0x00006e00ff3777ac */ /* 0x000f220008000800 */
[----:B--2---:R-:W-:Y:S01]  /*1800*/  UIADD3 UR5, UPT, UPT, UR7, 0x1f, URZ ;  /* 0x0000001f07057890 */ /* 0x004fe2000fffe0ff */
[----:B------:R-:W2:Y:S03]  /*1810*/  LDCU.64 UR48, c[0x0][0x348] ;  /* 0x00006900ff3077ac */ /* 0x000ea60008000a00 */
[----:B------:R-:W-:-:S02]  /*1820*/  USHF.R.S32.HI UR4, URZ, 0x1f, UR5 ;  /* 0x0000001fff047899 */ /* 0x000fc40008011405 */
[----:B---3--:R-:W-:Y:S02]  /*1830*/  UIADD3 UR6, UPT, UPT, UR6, 0x7f, URZ ;  /* 0x0000007f06067890 */ /* 0x008fe4000fffe0ff */
[----:B------:R-:W-:Y:S02]  /*1840*/  ULEA.HI UR4, UR4, UR5, URZ, 0x5 ;  /* 0x0000000504047291 */ /* 0x000fe4000f8f28ff */
[----:B------:R-:W-:Y:S02]  /*1850*/  UIADD3 UR5, UPT, UPT, UR7, -0x1, URZ ;  /* 0xffffffff07057890 */ /* 0x000fe4000fffe0ff */
[----:B------:R-:W-:Y:S02]  /*1860*/  USHF.R.S32.HI UR57, URZ, 0x5, UR4 ;  /* 0x00000005ff397899 */ /* 0x000fe40008011404 */
[----:B------:R-:W-:Y:S02]  /*1870*/  UISETP.GE.U32.AND UP1, UPT, UR5, -0x3f, UPT ;  /* 0xffffffc10500788c */ /* 0x000fe4000bf26070 */
[----:B------:R-:W-:-:S02]  /*1880*/  UISETP.LT.U32.AND UP0, UPT, UR57, 0x10, UPT ;  /* 0x000000103900788c */ /* 0x000fc4000bf01070 */
[----:B------:R-:W-:Y:S02]  /*1890*/  USHF.R.S32.HI UR4, URZ, 0x1f, UR6 ;  /* 0x0000001fff047899 */ /* 0x000fe40008011406 */
[----:B------:R-:W-:Y:S02]  /*18a0*/  USEL UR56, UR57, 0x10, UP0 ;  /* 0x0000001039387887 */ /* 0x000fe40008000000 */
[----:B------:R-:W-:Y:S02]  /*18b0*/  ULEA.HI UR4, UR4, UR6, URZ, 0x7 ;  /* 0x0000000604047291 */ /* 0x000fe4000f8f38ff */
[----:B------:R-:W-:Y:S02]  /*18c0*/  UIADD3 UR38, UPT, UPT, UR56, -0x1, URZ ;  /* 0xffffffff38267890 */ /* 0x000fe4000fffe0ff */
[----:B------:R-:W-:Y:S02]  /*18d0*/  @UP1 UIADD3 UR38, UPT, UPT, UR56, URZ, URZ ;  /* 0x000000ff38261290 */ /* 0x000fe4000fffe0ff */
[----:B------:R-:W-:-:S02]  /*18e0*/  USHF.L.U32 UR62, UR21, 0x7, URZ ;  /* 0x00000007153e7899 */ /* 0x000fc400080006ff */
[----:B------:R-:W-:Y:S01]  /*18f0*/  UIADD3 UR60, UPT, UPT, UR7, 0x3e, URZ ;  /* 0x0000003e073c7890 */ /* 0x000fe2000fffe0ff */
[----:B------:R-:W3:Y:S01]  /*1900*/  LDCU UR54, c[0x0][0x374] ;  /* 0x00006e80ff3677ac */ /* 0x000ee20008000800 */
[----:B------:R-:W-:Y:S02]  /*1910*/  ULOP3.LUT UR59, UR8, 0x40, URZ, 0xc0, !UPT ;  /* 0x00000040083b7892 */ /* 0x000fe4000f8ec0ff */
[----:B------:R-:W-:Y:S02]  /*1920*/  USHF.R.S32.HI UR53, URZ, 0x7, UR4 ;  /* 0x00000007ff357899 */ /* 0x000fe40008011404 */
[----:B------:R-:W-:Y:S02]  /*1930*/  UIADD3 UR58, UPT, UPT, UR57, -UR56, URZ ;  /* 0x80000038393a7290 */ /* 0x000fe4000fffe0ff */
[----:B------:R-:W-:Y:S01]  /*1940*/  UIADD3 UR38, UPT, UPT, UR38, 0x1, URZ ;  /* 0x0000000126267890 */ /* 0x000fe2000fffe0ff */
[----:B------:R-:W-:Y:S01]  /*1950*/  UMOV UR26, 0x1 ;  /* 0x00000001001a7882 */ /* 0x000fe20000000000 */
[----:B--2-4-:R-:W-:-:S10]  /*1960*/  UMOV UR30, URZ ;  /* 0x000000ff001e7c82 */ /* 0x014fd40008000000 */
.L_x_40:
[----:B------:R-:W-:Y:S01]  /*1970*/  IMAD.U32 R4, RZ, RZ, UR53 ;  /* 0x00000035ff047e24 */ /* 0x000fe2000f8e00ff */
[----:B------:R-:W2:Y:S04]  /*1980*/  LDCU UR52, c[0x0][0x5c4] ;  /* 0x0000b880ff3477ac */ /* 0x000ea80008000800 */
[-C--:B------:R-:W-:Y:S01]  /*1990*/  IABS R0, R4.reuse ;  /* 0x0000000400007213 */ /* 0x080fe20000000000 */
[----:B------:R-:W-:Y:S01]  /*19a0*/  UMOV UR27, 0x400 ;  /* 0x00000400001b7882 */ /* 0x000fe20000000000 */
[----:B------:R-:W-:Y:S01]  /*19b0*/  IABS R4, R4 ;  /* 0x0000000400047213 */ /* 0x000fe20000000000 */
[----:B------:R-:W-:Y:S01]  /*19c0*/  UMOV UR15, URZ ;  /* 0x000000ff000f7c82 */ /* 0x000fe20008000000 */
[----:B------:R-:W-:Y:S01]  /*19d0*/  R2UR UR6, R0 ;  /* 0x00000000000672ca */ /* 0x000fe200000e0000 */
[----:B--2---:R-:W-:-:S12]  /*19e0*/  IMAD.U32 R3, RZ, RZ, UR52 ;  /* 0x00000034ff037e24 */ /* 0x004fd8000f8e00ff */
[----:B------:R-:W2:Y:S08]  /*19f0*/  I2F.RP R6, UR6 ;  /* 0x0000000600067d06 */ /* 0x000eb00008209400 */
[----:B--2---:R-:W2:Y:S02]  /*1a00*/  MUFU.RCP R5, R6 ;  /* 0x0000000600057308 */ /* 0x004ea40000001000 */
[----:B--2---:R-:W-:-:S06]  /*1a10*/  VIADD R5, R5, 0xffffffe ;  /* 0x0ffffffe05057836 */ /* 0x004fcc0000000000 */
[----:B------:R-:W2:Y:S02]  /*1a20*/  F2I.FTZ.U32.TRUNC.NTZ R0, R5 ;  /* 0x0000000500007305 */ /* 0x000ea4000021f000 */
[----:B--2---:R-:W-:Y:S02]  /*1a30*/  R2UR UR5, R0 ;  /* 0x00000000000572ca */ /* 0x004fe400000e0000 */
[----:B------:R-:W-:Y:S01]  /*1a40*/  IABS R0, R3 ;  /* 0x0000000300007213 */ /* 0x000fe20000000000 */
[----:B------:R-:W-:-:S03]  /*1a50*/  IMAD.U32 R3, RZ, RZ, UR20 ;  /* 0x00000014ff037e24 */ /* 0x000fc6000f8e00ff */
[----:B------:R-:W-:Y:S01]  /*1a60*/  R2UR UR8, R0 ;  /* 0x00000000000872ca */ /* 0x000fe200000e0000 */
[----:B------:R-:W-:Y:S01]  /*1a70*/  IMAD.MOV R0, RZ, RZ, -R4 ;  /* 0x000000ffff007224 */ /* 0x000fe200078e0a04 */
[----:B------:R-:W-:-:S04]  /*1a80*/  IABS R3, R3 ;  /* 0x0000000300037213 */ /* 0x000fc80000000000 */
[----:B------:R-:W-:Y:S01]  /*1a90*/  R2UR UR9, R3 ;  /* 0x00000000030972ca */ /* 0x000fe200000e0000 */
[----:B------:R-:W-:-:S04]  /*1aa0*/  UIADD3 UR4, UPT, UPT, URZ, -UR5, URZ ;  /* 0x80000005ff047290 */ /* 0x000fc8000fffe0ff */
[----:B------:R-:W-:Y:S02]  /*1ab0*/  UIMAD UR7, UR4, UR6, URZ ;  /* 0x00000006040772a4 */ /* 0x000fe4000f8e02ff */
[----:B------:R-:W2:Y:S01]  /*1ac0*/  I2F.RP R3, UR8 ;  /* 0x0000000800037d06 */ /* 0x000ea20008209400 */
[----:B------:R-:W-:Y:S02]  /*1ad0*/  UMOV UR4, URZ ;  /* 0x000000ff00047c82 */ /* 0x000fe40008000000 */
[----:B------:R-:W-:Y:S02]  /*1ae0*/  UIMAD.WIDE.U32 UR4, UR5, UR7, UR4 ;  /* 0x00000007050472a5 */ /* 0x000fe4000f8e0004 */
[----:B------:R-:W-:-:S05]  /*1af0*/  R2UR UR7, R0 ;  /* 0x00000000000772ca */ /* 0x000fca00000e0000 */
[----:B------:R-:W-:Y:S02]  /*1b00*/  UMOV UR4, UR5 ;  /* 0x0000000500047c82 */ /* 0x000fe40008000000 */
[----:B------:R-:W-:Y:S01]  /*1b10*/  UIMAD.WIDE.U32 UR4, UR4, UR9, URZ ;  /* 0x00000009040472a5 */ /* 0x000fe2000f8e00ff */
[----:B--2---:R-:W2:Y:S06]  /*1b20*/  MUFU.RCP R0, R3 ;  /* 0x0000000300007308 */ /* 0x004eac0000001000 */
[----:B------:R-:W-:Y:S02]  /*1b30*/  UMOV UR4, UR5 ;  /* 0x0000000500047c82 */ /* 0x000fe40008000000 */
[----:B------:R-:W-:-:S04]  /*1b40*/  UIMAD UR5, UR4, UR7, UR9 ;  /* 0x00000007040572a4 */ /* 0x000fc8000f8e0209 */
[----:B------:R-:W-:Y:S01]  /*1b50*/  UISETP.GT.U32.AND UP0, UPT, UR6, UR5, UPT ;  /* 0x000000050600728c */ /* 0x000fe2000bf04070 */
[----:B--2---:R-:W-:Y:S02]  /*1b60*/  VIADD R0, R0, 0xffffffe ;  /* 0x0ffffffe00007836 */ /* 0x004fe40000000000 */
[----:B------:R-:W-:-:S08]  /*1b70*/  IMAD.U32 R3, RZ, RZ, UR26 ;  /* 0x0000001aff037e24 */ /* 0x000fd0000f8e00ff */
[----:B------:R-:W-:Y:S01]  /*1b80*/  @!UP0 UIADD3 UR5, UPT, UPT, UR5, -UR6, URZ ;  /* 0x8000000605058290 */ /* 0x000fe2000fffe0ff */
[----:B------:R-:W2:Y:S01]  /*1b90*/  F2I.FTZ.U32.TRUNC.NTZ R0, R0 ;  /* 0x0000000000007305 */ /* 0x000ea2000021f000 */
[----:B------:R-:W-:Y:S01]  /*1ba0*/  @!UP0 UIADD3 UR4, UPT, UPT, UR4, 0x1, URZ ;  /* 0x0000000104048890 */ /* 0x000fe2000fffe0ff */
[----:B------:R-:W-:Y:S01]  /*1bb0*/  SHF.L.U32 R3, R3, 0x1f, RZ ;  /* 0x0000001f03037819 */ /* 0x000fe200000006ff */
[----:B------:R-:W-:Y:S01]  /*1bc0*/  UISETP.GE.U32.AND UP1, UPT, UR5, UR6, UPT ;  /* 0x000000060500728c */ /* 0x000fe2000bf26070 */
[----:B------:R-:W4:Y:S01]  /*1bd0*/  S2UR UR6, SR_CgaCtaId ;  /* 0x00000000000679c3 */ /* 0x000f220000008800 */
[----:B------:R-:W-:-:S04]  /*1be0*/  ULOP3.LUT UR5, UR20, UR53, URZ, 0x3c, !UPT ;  /* 0x0000003514057292 */ /* 0x000fc8000f8e3cff */
[----:B------:R-:W-:-:S05]  /*1bf0*/  UISETP.GE.AND UP0, UPT, UR5, URZ, UPT ;  /* 0x000000ff0500728c */ /* 0x000fca000bf06270 */
[----:B------:R-:W-:Y:S01]  /*1c00*/  @UP1 UIADD3 UR4, UPT, UPT, UR4, 0x1, URZ ;  /* 0x0000000104041890 */ /* 0x000fe2000fffe0ff */
[----:B--2---:R-:W-:Y:S01]  /*1c10*/  R2UR UR7, R0 ;  /* 0x00000000000772ca */ /* 0x004fe200000e0000 */
[----:B------:R-:W-:-:S05]  /*1c20*/  UISETP.NE.AND UP1, UPT, UR53, URZ, UPT ;  /* 0x000000ff3500728c */ /* 0x000fca000bf25270 */
[----:B------:R-:W-:Y:S02]  /*1c30*/  UMOV UR5, UR4 ;  /* 0x0000000400057c82 */ /* 0x000fe40008000000 */
[----:B------:R-:W-:-:S04]  /*1c40*/  @!UP0 UIADD3 UR5, UPT, UPT, -UR5, URZ, URZ ;  /* 0x000000ff05058290 */ /* 0x000fc8000fffe1ff */
[----:B------:R-:W-:Y:S02]  /*1c50*/  @!UP1 ULOP3.LUT UR5, URZ, UR53, URZ, 0x33, !UPT ;  /* 0x00000035ff059292 */ /* 0x000fe4000f8e33ff */
[----:B----4-:R-:W-:Y:S02]  /*1c60*/  ULEA UR27, UR6, UR27, 0x18 ;  /* 0x0000001b061b7291 */ /* 0x010fe4000f8ec0ff */
[----:B------:R-:W-:Y:S02]  /*1c70*/  UIADD3 UR4, UPT, UPT, URZ, -UR7, URZ ;  /* 0x80000007ff047290 */ /* 0x000fe4000fffe0ff */
[----:B------:R-:W-:Y:S01]  /*1c80*/  IMAD.U32 R0, RZ, RZ, UR5 ;  /* 0x00000005ff007e24 */ /* 0x000fe2000f8e00ff */
[----:B------:R-:W-:Y:S02]  /*1c90*/  ULEA UR6, UR30, UR27, 0x3 ;  /* 0x0000001b1e067291 */ /* 0x000fe4000f8e18ff */
[----:B------:R-:W-:Y:S02]  /*1ca0*/  UIMAD UR4, UR4, UR8, URZ ;  /* 0x00000008040472a4 */ /* 0x000fe4000f8e02ff */
[----:B------:R-:W-:-:S04]  /*1cb0*/  IABS R0, R0 ;  /* 0x0000000000007213 */ /* 0x000fc80000000000 */
[----:B------:R-:W-:Y:S01]  /*1cc0*/  R2UR UR9, R0 ;  /* 0x00000000000972ca */ /* 0x000fe200000e0000 */
[----:B------:R2:W4:Y:S01]  /*1cd0*/  SYNCS.PHASECHK.TRANS64.TRYWAIT P0, [UR6+0x80], R3 ;  /* 0x00008003ff0075a7 */ /* 0x0005220008001106 */
[----:B------:R-:W-:Y:S02]  /*1ce0*/  UMOV UR6, URZ ;  /* 0x000000ff00067c82 */ /* 0x000fe40008000000 */
[----:B------:R-:W-:-:S07]  /*1cf0*/  UIMAD.WIDE.U32 UR6, UR7, UR4, UR6 ;  /* 0x00000004070672a5 */ /* 0x000fce000f8e0006 */
[----:B------:R-:W-:Y:S02]  /*1d00*/  UMOV UR6, UR7 ;  /* 0x0000000700067c82 */ /* 0x000fe40008000000 */
[----:B------:R-:W-:-:S07]  /*1d10*/  UIMAD.WIDE.U32 UR6, UR6, UR9, URZ ;  /* 0x00000009060672a5 */ /* 0x000fce000f8e00ff */
[----:B------:R-:W-:Y:S02]  /*1d20*/  UMOV UR4, UR7 ;  /* 0x0000000700047c82 */ /* 0x000fe40008000000 */
[----:B------:R-:W-:-:S04]  /*1d30*/  UIADD3 UR6, UPT, UPT, -UR4, URZ, URZ ;  /* 0x000000ff04067290 */ /* 0x000fc8000fffe1ff */
[----:B------:R-:W-:-:S04]  /*1d40*/  UIMAD UR6, UR8, UR6, UR9 ;  /* 0x00000006080672a4 */ /* 0x000fc8000f8e0209 */
[----:B------:R-:W-:-:S11]  /*1d50*/  UISETP.GT.U32.AND UP0, UPT, UR8, UR6, UPT ;  /* 0x000000060800728c */ /* 0x000fd6000bf04070 */
[----:B------:R-:W-:Y:S02]  /*1d60*/  @!UP0 UIADD3 UR6, UPT, UPT, UR6, -UR8, URZ ;  /* 0x8000000806068290 */ /* 0x000fe4000fffe0ff */
[----:B------:R-:W-:Y:S02]  /*1d70*/  @!UP0 UIADD3 UR4, UPT, UPT, UR4, 0x1, URZ ;  /* 0x0000000104048890 */ /* 0x000fe4000fffe0ff */
[----:B------:R-:W-:Y:S02]  /*1d80*/  UISETP.GE.U32.AND UP1, UPT, UR6, UR8, UPT ;  /* 0x000000080600728c */ /* 0x000fe4000bf26070 */
[----:B------:R-:W-:-:S04]  /*1d90*/  ULOP3.LUT UR6, UR5, UR52, URZ, 0x3c, !UPT ;  /* 0x0000003405067292 */ /* 0x000fc8000f8e3cff */
[----:B------:R-:W-:Y:S02]  /*1da0*/  UISETP.GE.AND UP0, UPT, UR6, URZ, UPT ;  /* 0x000000ff0600728c */ /* 0x000fe4000bf06270 */
[----:B------:R-:W-:-:S03]  /*1db0*/  ULEA.HI UR6, UR24, UR24, URZ, 0x1 ;  /* 0x0000001818067291 */ /* 0x000fc6000f8f08ff */
[----:B------:R-:W-:Y:S02]  /*1dc0*/  @UP1 UIADD3 UR4, UPT, UPT, UR4, 0x1, URZ ;  /* 0x0000000104041890 */ /* 0x000fe4000fffe0ff */
[----:B------:R-:W-:Y:S02]  /*1dd0*/  UISETP.NE.AND UP1, UPT, UR52, URZ, UPT ;  /* 0x000000ff3400728c */ /* 0x000fe4000bf25270 */
[----:B------:R-:W-:-:S03]  /*1de0*/  USHF.L.U32 UR6, UR6, 0x7, URZ ;  /* 0x0000000706067899 */ /* 0x000fc600080006ff */
[----:B------:R-:W-:Y:S01]  /*1df0*/  UMOV UR47, UR4 ;  /* 0x00000004002f7c82 */ /* 0x000fe20008000000 */
[----:B------:R-:W-:Y:S02]  /*1e00*/  UIADD3 UR4, UPT, UPT, -UR5, URZ, URZ ;  /* 0x000000ff05047290 */ /* 0x000fe4000fffe1ff */
[----:B------:R-:W-:Y:S02]  /*1e10*/  @!UP0 UIADD3 UR47, UPT, UPT, -UR47, URZ, URZ ;  /* 0x000000ff2f2f8290 */ /* 0x000fe4000fffe1ff */
[----:B------:R-:W-:Y:S02]  /*1e20*/  UISETP.GE.U32.AND UP0, UPT, UR60, 0x3f, UPT ;  /* 0x0000003f3c00788c */ /* 0x000fe4000bf06070 */
[----:B------:R-:W-:Y:S02]  /*1e30*/  @!UP1 ULOP3.LUT UR47, URZ, UR52, URZ, 0x33, !UPT ;  /* 0x00000034ff2f9292 */ /* 0x000fe4000f8e33ff */
[----:B------:R-:W-:Y:S02]  /*1e40*/  ULOP3.LUT UR34, UR6, 0xffffff00, URZ, 0xc0, !UPT ;  /* 0xffffff0006227892 */ /* 0x000fe4000f8ec0ff */
[----:B------:R-:W-:-:S02]  /*1e50*/  UIMAD UR4, UR53, UR4, UR20 ;  /* 0x00000004350472a4 */ /* 0x000fc4000f8e0214 */
[----:B------:R-:W-:Y:S02]  /*1e60*/  UIADD3 UR6, UPT, UPT, -UR47, URZ, URZ ;  /* 0x000000ff2f067290 */ /* 0x000fe4000fffe1ff */
[----:B------:R-:W-:Y:S02]  /*1e70*/  ULOP3.LUT UR34, UR34, 0x80, UR62, 0xf8, !UPT ;  /* 0x0000008022227892 */ /* 0x000fe4000f8ef83e */
[----:B------:R-:W-:Y:S02]  /*1e80*/  ULEA UR10, UR4, UR59, 0x7 ;  /* 0x0000003b040a7291 */ /* 0x000fe4000f8e38ff */
[----:B------:R-:W-:Y:S01]  /*1e90*/  UIMAD UR52, UR52, UR6, UR5 ;  /* 0x00000006343472a4 */ /* 0x000fe2000f8e0205 */
[----:B--2---:R-:W-:Y:S11]  /*1ea0*/  BRA.U !UP0, `(.L_x_23) ;  /* 0x00000005083c7547 */ /* 0x004ff6000b800000 */
[----:B------:R-:W2:Y:S01]  /*1eb0*/  LDCU.64 UR8, c[0x0][0x5b0] ;  /* 0x0000b600ff0877ac */ /* 0x000ea20008000a00 */
[----:B------:R-:W2:Y:S01]  /*1ec0*/  LDCU.64 UR36, c[0x0][0x5d8] ;  /* 0x0000bb00ff2477ac */ /* 0x000ea20008000a00 */
[----:B------:R-:W1:Y:S01]  /*1ed0*/  LDCU UR19, c[0x0][0x598] ;  /* 0x0000b300ff1377ac */ /* 0x000e620008000800 */
[----:B------:R-:W1:Y:S01]  /*1ee0*/  LDCU UR18, c[0x0][0x58c] ;  /* 0x0000b180ff1277ac */ /* 0x000e620008000800 */
[----:B------:R-:W1:Y:S01]  /*1ef0*/  LDCU UR21, c[0x0][0x59c] ;  /* 0x0000b380ff1577ac */ /* 0x000e620008000800 */
[----:B------:R-:W1:Y:S01]  /*1f00*/  LDCU UR20, c[0x0][0x5a0] ;  /* 0x0000b400ff1477ac */ /* 0x000e620008000800 */
[----:B------:R-:W1:Y:S01]  /*1f10*/  LDCU.64 UR16, c[0x0][0x590] ;  /* 0x0000b200ff1077ac */ /* 0x000e620008000a00 */
[----:B------:R-:W1:Y:S01]  /*1f20*/  LDCU.64 UR6, c[0x0][0x5b8] ;  /* 0x0000b700ff0677ac */ /* 0x000e620008000a00 */
[----:B------:R-:W1:Y:S01]  /*1f30*/  LDCU.64 UR4, c[0x0][0x5d0] ;  /* 0x0000ba00ff0477ac */ /* 0x000e620008000a00 */
[----:B--2---:R-:W-:Y:S02]  /*1f40*/  UIMAD UR36, UR52, UR8, UR36 ;  /* 0x00000008342472a4 */ /* 0x004fe4000f8e0224 */
[----:B------:R-:W-:-:S02]  /*1f50*/  UIMAD UR31, UR47, UR9, UR37 ;  /* 0x000000092f1f72a4 */ /* 0x000fc4000f8e0225 */
[----:B------:R-:W-:Y:S01]  /*1f60*/  UIADD3 UR42, UPT, UPT, UR34, 0x40, URZ ;  /* 0x00000040222a7890 */ /* 0x000fe2000fffe0ff */
[----:B------:R-:W-:Y:S01]  /*1f70*/  UMOV UR14, URZ ;  /* 0x000000ff000e7c82 */ /* 0x000fe20008000000 */
[----:B------:R-:W-:-:S10]  /*1f80*/  UMOV UR22, UR30 ;  /* 0x0000001e00167c82 */ /* 0x000fd40008000000 */
.L_x_29:
[----:B------:R-:W-:Y:S01]  /*1f90*/  @!P3 MOV R3, 0x6000 ;  /* 0x000060000003b802 */ /* 0x000fe20000000f00 */
[----:B------:R-:W-:Y:S01]  /*1fa0*/  ULEA UR11, UR22, UR27, 0x3 ;  /* 0x0000001b160b7291 */ /* 0x000fe2000f8e18ff */
[----:B-1--4-:R-:W-:Y:S11]  /*1fb0*/  @P0 BRA `(.L_x_24) ;  /* 0x0000000000100947 */ /* 0x012ff60003800000 */
[----:B------:R-:W-:Y:S04]  /*1fc0*/  MOV R0, UR26 ;  /* 0x0000001a00007c02 */ /* 0x000fe80008000f00 */
[----:B------:R-:W-:Y:S04]  /*1fd0*/  SHF.L.U32 R5, R0, 0x1f, RZ ;  /* 0x0000001f00057819 */ /* 0x000fe800000006ff */
[----:B------:R-:W2:Y:S02]  /*1fe0*/  SYNCS.PHASECHK.TRANS64.TRYWAIT P0, [UR11+0x80], R5 ;  /* 0x00008005ff0075a7 */ /* 0x000ea4000800110b */
[----:B--2---:R-:W-:Y:S05]  /*1ff0*/  @!P0 BRA `(.L_x_25) ;  /* 0x0000008c00448947 */ /* 0x004fea0003800000 */
.L_x_24:
[----:B------:R4:W-:Y:S01]  /*2000*/  @!P3 SYNCS.ARRIVE.TRANS64 RZ, [UR11], R3 ;  /* 0x00000003ffffb9a7 */ /* 0x0009e2000800000b */
[----:B------:R-:W-:Y:S04]  /*2010*/  ULOP3.LUT UR8, UR46, 0x2, URZ, 0xfc, !UPT ;  /* 0x000000022e087892 */ /* 0x000fe8000f8efcff */
[----:B------:R-:W-:Y:S09]  /*2020*/  UISETP.NE.AND UP0, UPT, UR8, 0x2, UPT ;  /* 0x000000020800788c */ /* 0x000ff2000bf05270 */
[----:B------:R-:W-:Y:S05]  /*2030*/  BRA.U UP0, `(.L_x_26) ;  /* 0x0000000100047547 */ /* 0x000fea000b800000 */
[----:B-1-3--:R-:W-:Y:S05]  /*2040*/  BPT.TRAP 0x1 ;  /* 0x000000040000795c */ /* 0x00afea0000300000 */
.L_x_26:
[----:B------:R-:W-:Y:S04]  /*2050*/  BSSY.RECONVERGENT B0, `(.L_x_27) ;  /* 0x0000003000007945 */ /* 0x000fe80003800200 */
[----:B------:R-:W-:Y:S05]  /*2060*/  @P2 BRA `(.L_x_28) ;  /* 0x0000000000042947 */ /* 0x000fea0003800000 */
[----:B-1-3--:R-:W-:Y:S05]  /*2070*/  BPT.TRAP 0x1 ;  /* 0x000000040000795c */ /* 0x00afea0000300000 */
.L_x_28:
[----:B-1-3--:R-:W-:Y:S05]  /*2080*/  BSYNC.RECONVERGENT B0 ;  /* 0x0000000000007941 */ /* 0x00afea0003800200 */
.L_x_27:
[----:B------:R-:W-:Y:S02]  /*2090*/  UIADD3 UR8, UPT, UPT, UR22, 0x1, URZ ;  /* 0x0000000116087890 */ /* 0x000fe4000fffe0ff */
[----:B------:R-:W-:Y:S02]  /*20a0*/  USHF.L.U32 UR35, UR14, 0x5, URZ ;  /* 0x000000050e237899 */ /* 0x000fe400080006ff */
[----:B------:R-:W-:Y:S02]  /*20b0*/  UISETP.NE.AND UP0, UPT, UR8, 0x10, UPT ;  /* 0x000000100800788c */ /* 0x000fe4000bf05270 */
[----:B------:R-:W-:Y:S02]  /*20c0*/  UISETP.NE.AND UP2, UPT, UR18, 0x1, UPT ;  /* 0x000000011200788c */ /* 0x000fe4000bf45270 */
[----:B------:R-:W-:Y:S02]  /*20d0*/  USEL UR9, URZ, 0x1, UP0 ;  /* 0x00000001ff097887 */ /* 0x000fe40008000000 */
[----:B------:R-:W-:Y:S02]  /*20e0*/  USEL UR30, UR8, URZ, UP0 ;  /* 0x000000ff081e7287 */ /* 0x000fe40008000000 */
[----:B------:R-:W-:Y:S02]  /*20f0*/  ULOP3.LUT UR26, UR26, UR9, URZ, 0x3c, !UPT ;  /* 0x000000091a1a7292 */ /* 0x000fe4000f8e3cff */
[----:B------:R-:W-:Y:S02]  /*2100*/  ULEA UR8, UR30, UR27, 0x3 ;  /* 0x0000001b1e087291 */ /* 0x000fe4000f8e18ff */
[----:B------:R-:W-:Y:S02]  /*2110*/  UIADD3 UR24, UP1, UPT, UR48, 0x80, URZ ;  /* 0x0000008030187890 */ /* 0x000fe4000ff3e0ff */
[----:B------:R-:W-:Y:S01]  /*2120*/  ULEA UR15, UR22, UR27, 0xd ;  /* 0x0000001b160f7291 */ /* 0x000fe2000f8e68ff */
[----:B--2---:R-:W-:Y:S01]  /*2130*/  MOV R0, UR26 ;  /* 0x0000001a00007c02 */ /* 0x004fe20008000f00 */
[----:B------:R-:W-:Y:S02]  /*2140*/  ULOP3.LUT UR33, UR11, 0xfefffff8, URZ, 0xc0, !UPT ;  /* 0xfefffff80b217892 */ /* 0x000fe4000f8ec0ff */
[----:B------:R-:W-:Y:S01]  /*2150*/  UIADD3.X UR25, UPT, UPT, URZ, UR49, URZ, UP1, !UPT ;  /* 0x00000031ff197290 */ /* 0x000fe20008ffe4ff */
[----:B----4-:R-:W-:Y:S01]  /*2160*/  SHF.L.U32 R3, R0, 0x1f, RZ ;  /* 0x0000001f00037819 */ /* 0x010fe200000006ff */
[----:B------:R-:W-:Y:S02]  /*2170*/  UIADD3 UR32, UPT, UPT, UR15, 0x8400, URZ ;  /* 0x000084000f207890 */ /* 0x000fe4000fffe0ff */
[----:B------:R-:W-:Y:S01]  /*2180*/  UIADD3 UR40, UPT, UPT, UR15, 0x9400, URZ ;  /* 0x000094000f287890 */ /* 0x000fe2000fffe0ff */
[----:B------:R2:W1:Y:S01]  /*2190*/  SYNCS.PHASECHK.TRANS64.TRYWAIT P0, [UR8+0x80], R3 ;  /* 0x00008003ff0075a7 */ /* 0x0004620008001108 */
[----:B------:R-:W-:Y:S02]  /*21a0*/  UIMAD.WIDE.U32 UR8, UR35, UR16, URZ ;  /* 0x00000010230872a5 */ /* 0x000fe4000f8e00ff */
[----:B------:R-:W-:Y:S02]  /*21b0*/  UIADD3 UR28, UP0, UPT, UR48, 0x180, URZ ;  /* 0x00000180301c7890 */ /* 0x000fe4000ff1e0ff */
[----:B------:R-:W-:Y:S02]  /*21c0*/  USHF.R.U32.HI UR9, URZ, UR17, UR9 ;  /* 0x00000011ff097299 */ /* 0x000fe40008011609 */
[----:B------:R-:W-:Y:S02]  /*21d0*/  ULEA UR22, UR22, UR27, 0xc ;  /* 0x0000001b16167291 */ /* 0x000fe4000f8e60ff */
[----:B------:R-:W-:Y:S02]  /*21e0*/  USEL UR9, UR35, UR9, !UP2 ;  /* 0x0000000923097287 */ /* 0x000fe4000d000000 */
[----:B------:R-:W-:Y:S02]  /*21f0*/  UISETP.NE.AND UP2, UPT, UR19, 0x1, UPT ;  /* 0x000000011300788c */ /* 0x000fe4000bf45270 */
[----:B------:R-:W-:Y:S02]  /*2200*/  UIMAD.WIDE.U32 UR12, UR9, UR21, URZ ;  /* 0x00000015090c72a5 */ /* 0x000fe4000f8e00ff */
[----:B------:R-:W-:Y:S02]  /*2210*/  UIADD3 UR11, UPT, UPT, -UR9, URZ, URZ ;  /* 0x000000ff090b7290 */ /* 0x000fe4000fffe1ff */
[----:B------:R-:W-:Y:S02]  /*2220*/  USHF.R.U32.HI UR13, URZ, UR20, UR13 ;  /* 0x00000014ff0d7299 */ /* 0x000fe4000801160d */
[----:B------:R-:W-:Y:S02]  /*2230*/  UIMAD UR11, UR18, UR11, UR35 ;  /* 0x0000000b120b72a4 */ /* 0x000fe4000f8e0223 */
[----:B------:R-:W-:Y:S02]  /*2240*/  USEL UR13, UR9, UR13, !UP2 ;  /* 0x0000000d090d7287 */ /* 0x000fe4000d000000 */
[----:B------:R-:W-:Y:S02]  /*2250*/  UPRMT UR23, UR36, 0x40, UR31 ;  /* 0x0000004024177896 */ /* 0x000fe4000800001f */
[----:B------:R-:W-:Y:S01]  /*2260*/  UIADD3 UR8, UPT, UPT, -UR13, URZ, URZ ;  /* 0x000000ff0d087290 */ /* 0x000fe2000fffe1ff */
[----:B------:R-:W-:Y:S01]  /*2270*/  UMOV UR44, 0x0 ;  /* 0x00000000002c7882 */ /* 0x000fe20000000000 */
[----:B------:R-:W-:Y:S01]  /*2280*/  UMOV UR45, 0x10000000 ;  /* 0x10000000002d7882 */ /* 0x000fe20000000000 */
[----:B------:R-:W-:Y:S01]  /*2290*/  UIMAD UR11, UR11, UR6, UR4 ;  /* 0x000000060b0b72a4 */ /* 0x000fe2000f8e0204 */
[----:B------:R-:W-:Y:S01]  /*22a0*/  UTMALDG.2D.2CTA [UR32], [UR24], desc[UR44] ;  /* 0x00002c20180075b4 */ /* 0x000fe20008209000 */
[----:B------:R-:W-:Y:S02]  /*22b0*/  UIMAD UR9, UR19, UR8, UR9 ;  /* 0x00000008130972a4 */ /* 0x000fe4000f8e0209 */
[----:B------:R-:W-:Y:S01]  /*22c0*/  UIADD3.X UR29, UPT, UPT, URZ, UR49, URZ, UP0, !UPT ;  /* 0x00000031ff1d7290 */ /* 0x000fe200087fe4ff */
[----:B------:R-:W-:Y:S01]  /*22d0*/  UMOV UR41, UR33 ;  /* 0x0000002100297c82 */ /* 0x000fe20008000000 */
[----:B------:R-:W-:Y:S01]  /*22e0*/  UMOV UR43, UR35 ;  /* 0x00000023002b7c82 */ /* 0x000fe20008000000 */
[----:B------:R-:W-:Y:S01]  /*22f0*/  UIADD3 UR8, UPT, UPT, UR22, 0x28400, URZ ;  /* 0x0002840016087890 */ /* 0x000fe2000fffe0ff */
[----:B------:R-:W-:Y:S01]  /*2300*/  UTMALDG.2D.2CTA [UR40], [UR24], desc[UR44] ;  /* 0x00002c28180075b4 */ /* 0x000fe20008209000 */
[----:B------:R-:W-:Y:S02]  /*2310*/  UIMAD UR12, UR9, UR7, UR5 ;  /* 0x00000007090c72a4 */ /* 0x000fe4000f8e0205 */
[----:B------:R-:W-:Y:S01]  /*2320*/  UPRMT UR15, UR23, 0x5410, URZ ;  /* 0x00005410170f7896 */ /* 0x000fe200080000ff */
[----:B------:R-:W-:Y:S01]  /*2330*/  UMOV UR9, UR33 ;  /* 0x0000002100097c82 */ /* 0x000fe20008000000 */
[----:B------:R-:W-:Y:S01]  /*2340*/  UIADD3 UR14, UPT, UPT, UR14, 0x1, URZ ;  /* 0x000000010e0e7890 */ /* 0x000fe2000fffe0ff */
[----:B------:R-:W-:Y:S03]  /*2350*/  UMOV UR22, UR30 ;  /* 0x0000001e00167c82 */ /* 0x000fe60008000000 */
[----:B------:R-:W-:Y:S03]  /*2360*/  UISETP.NE.AND UP0, UPT, UR14, UR38, UPT ;  /* 0x000000260e00728c */ /* 0x000fe6000bf05270 */
[----:B------:R3:W-:Y:S02]  /*2370*/  UTMALDG.4D.IM2COL.2CTA [UR8], [UR28], UR15, desc[UR44] ;  /* 0x00002c081c0073b4 */ /* 0x0007e4000825900f */
[----:B---3--:R-:W-:Y:S04]  /*2380*/  UMOV UR15, UR38 ;  /* 0x00000026000f7c82 */ /* 0x008fe80008000000 */
[----:B--2---:R-:W-:Y:S05]  /*2390*/  BRA.U UP0, `(.L_x_29) ;  /* 0xfffffff900fc7547 */ /* 0x004fea000b83ffff */
.L_x_23:
[----:B------:R-:W-:Y:S01]  /*23a0*/  ULEA UR4, UR30, UR27, 0x3 ;  /* 0x0000001b1e047291 */ /* 0x000fe2000f8e18ff */
[----:B------:R-:W-:Y:S01]  /*23b0*/  MOV R0, UR26 ;  /* 0x0000001a00007c02 */ /* 0x000fe20008000f00 */
[----:B------:R-:W-:Y:S01]  /*23c0*/  @!P1 SYNCS.ARRIVE.TRANS64.A1T0 RZ, [UR27+0x148], RZ ;  /* 0x000148ffffff99a7 */ /* 0x000fe2000810001b */
[----:B------:R-:W-:Y:S02]  /*23d0*/  UISETP.GT.AND UP0, UPT, UR57, UR56, UPT ;  /* 0x000000383900728c */ /* 0x000fe4000bf04270 */
[----:B------:R-:W-:-:S04]  /*23e0*/  SHF.L.U32 R0, R0, 0x1f, RZ ;  /* 0x0000001f00007819 */ /* 0x000fc800000006ff */
[----:B-1--4-:R1:W2:Y:S03]  /*23f0*/  SYNCS.PHASECHK.TRANS64.TRYWAIT P0, [UR4+0x80], R0 ;  /* 0x00008000ff0075a7 */ /* 0x0122a60008001104 */
[----:B------:R-:W-:Y:S05]  /*2400*/  BRA.U !UP0, `(.L_x_30) ;  /* 0x00000005083c7547 */ /* 0x000fea000b800000 */
[----:B------:R-:W4:Y:S01]  /*2410*/  LDCU.64 UR8, c[0x0][0x5b0] ;  /* 0x0000b600ff0877ac */ /* 0x000f220008000a00 */
[----:B------:R-:W4:Y:S01]  /*2420*/  LDCU.64 UR36, c[0x0][0x5d8] ;  /* 0x0000bb00ff2477ac */ /* 0x000f220008000a00 */
[----:B------:R-:W1:Y:S01]  /*2430*/  LDCU UR18, c[0x0][0x598] ;  /* 0x0000b300ff1277ac */ /* 0x000e620008000800 */
[----:B------:R-:W1:Y:S01]  /*2440*/  LDCU UR14, c[0x0][0x58c] ;  /* 0x0000b180ff0e77ac */ /* 0x000e620008000800 */
[----:B------:R-:W1:Y:S01]  /*2450*/  LDCU UR20, c[0x0][0x59c] ;  /* 0x0000b380ff1477ac */ /* 0x000e620008000800 */
[----:B------:R-:W1:Y:S01]  /*2460*/  LDCU UR19, c[0x0][0x5a0] ;  /* 0x0000b400ff1377ac */ /* 0x000e620008000800 */
[----:B----4-:R-:W-:Y:S01]  /*2470*/  UIMAD UR31, UR47, UR9, UR37 ;  /* 0x000000092f1f72a4 */ /* 0x010fe2000f8e0225 */
[----:B------:R-:W4:Y:S01]  /*2480*/  LDCU.64 UR16, c[0x0][0x590] ;  /* 0x0000b200ff1077ac */ /* 0x000f220008000a00 */
[----:B------:R-:W1:Y:S01]  /*2490*/  LDCU.64 UR6, c[0x0][0x5b8] ;  /* 0x0000b700ff0677ac */ /* 0x000e620008000a00 */
[----:B------:R-:W1:Y:S01]  /*24a0*/  LDCU.64 UR4, c[0x0][0x5d0] ;  /* 0x0000ba00ff0477ac */ /* 0x000e620008000a00 */
[----:B------:R-:W-:-:S02]  /*24b0*/  UIMAD UR36, UR52, UR8, UR36 ;  /* 0x00000008342472a4 */ /* 0x000fc4000f8e0224 */
[----:B------:R-:W-:Y:S02]  /*24c0*/  UIADD3 UR37, UPT, UPT, UR58, UR15, URZ ;  /* 0x0000000f3a257290 */ /* 0x000fe4000fffe0ff */
[----:B------:R-:W-:Y:S01]  /*24d0*/  UIADD3 UR42, UPT, UPT, UR34, 0x40, URZ ;  /* 0x00000040222a7890 */ /* 0x000fe2000fffe0ff */
[----:B------:R-:W-:-:S11]  /*24e0*/  UMOV UR11, UR30 ;  /* 0x0000001e000b7c82 */ /* 0x000fd60008000000 */
.L_x_36:
[----:B------:R-:W-:Y:S01]  /*24f0*/  @!P3 MOV R3, 0x6000 ;  /* 0x000060000003b802 */ /* 0x000fe20000000f00 */
[----:B------:R-:W-:Y:S01]  /*2500*/  ULEA UR21, UR11, UR27, 0x3 ;  /* 0x0000001b0b157291 */ /* 0x000fe2000f8e18ff */
[----:B--2---:R-:W-:Y:S11]  /*2510*/  @P0 BRA `(.L_x_31) ;  /* 0x0000000000100947 */ /* 0x004ff60003800000 */
[----:B-1----:R-:W-:Y:S04]  /*2520*/  MOV R0, UR26 ;  /* 0x0000001a00007c02 */ /* 0x002fe80008000f00 */
[----:B------:R-:W-:Y:S04]  /*2530*/  SHF.L.U32 R5, R0, 0x1f, RZ ;  /* 0x0000001f00057819 */ /* 0x000fe800000006ff */
[----:B------:R-:W1:Y:S02]  /*2540*/  SYNCS.PHASECHK.TRANS64.TRYWAIT P0, [UR21+0x80], R5 ;  /* 0x00008005ff0075a7 */ /* 0x000e640008001115 */
[----:B-1----:R-:W-:Y:S05]  /*2550*/  @!P0 BRA `(.L_x_32) ;  /* 0x0000008800048947 */ /* 0x002fea0003800000 */
.L_x_31:
[----:B------:R2:W-:Y:S01]  /*2560*/  @!P3 SYNCS.ARRIVE.TRANS64 RZ, [UR21], R3 ;  /* 0x00000003ffffb9a7 */ /* 0x0005e20008000015 */
[----:B------:R-:W-:Y:S04]  /*2570*/  ULOP3.LUT UR8, UR46, 0x2, URZ, 0xfc, !UPT ;  /* 0x000000022e087892 */ /* 0x000fe8000f8efcff */
[----:B------:R-:W-:Y:S09]  /*2580*/  UISETP.NE.AND UP0, UPT, UR8, 0x2, UPT ;  /* 0x000000020800788c */ /* 0x000ff2000bf05270 */
[----:B------:R-:W-:Y:S05]  /*2590*/  BRA.U UP0, `(.L_x_33) ;  /* 0x0000000100047547 */ /* 0x000fea000b800000 */
[----:B-1-34-:R-:W-:Y:S05]  /*25a0*/  BPT.TRAP 0x1 ;  /* 0x000000040000795c */ /* 0x01afea0000300000 */
.L_x_33:
[----:B------:R-:W-:Y:S04]  /*25b0*/  BSSY.RECONVERGENT B0, `(.L_x_34) ;  /* 0x0000003000007945 */ /* 0x000fe80003800200 */
[----:B------:R-:W-:Y:S05]  /*25c0*/  @P2 BRA `(.L_x_35) ;  /* 0x0000000000042947 */ /* 0x000fea0003800000 */
[----:B-1-34-:R-:W-:Y:S05]  /*25d0*/  BPT.TRAP 0x1 ;  /* 0x000000040000795c */ /* 0x01afea0000300000 */
.L_x_35:
[----:B-1-34-:R-:W-:Y:S05]  /*25e0*/  BSYNC.RECONVERGENT B0 ;  /* 0x0000000000007941 */ /* 0x01afea0003800200 */
.L_x_34:
[----:B------:R-:W-:Y:S02]  /*25f0*/  UIADD3 UR8, UPT, UPT, UR11, 0x1, URZ ;  /* 0x000000010b087890 */ /* 0x000fe4000fffe0ff */
[----:B------:R-:W-:Y:S02]  /*2600*/  USHF.L.U32 UR35, UR15, 0x5, URZ ;  /* 0x000000050f237899 */ /* 0x000fe400080006ff */
[----:B------:R-:W-:Y:S02]  /*2610*/  UISETP.NE.AND UP0, UPT, UR8, 0x10, UPT ;  /* 0x000000100800788c */ /* 0x000fe4000bf05270 */
[----:B------:R-:W-:Y:S02]  /*2620*/  UIADD3 UR22, UP1, UPT, UR48, 0x80, URZ ;  /* 0x0000008030167890 */ /* 0x000fe4000ff3e0ff */
[----:B------:R-:W-:Y:S02]  /*2630*/  USEL UR9, URZ, 0x1, UP0 ;  /* 0x00000001ff097887 */ /* 0x000fe40008000000 */
[----:B------:R-:W-:Y:S02]  /*2640*/  USEL UR30, UR8, URZ, UP0 ;  /* 0x000000ff081e7287 */ /* 0x000fe40008000000 */
[----:B------:R-:W-:Y:S02]  /*2650*/  ULOP3.LUT UR26, UR26, UR9, URZ, 0x3c, !UPT ;  /* 0x000000091a1a7292 */ /* 0x000fe4000f8e3cff */
[----:B------:R-:W-:Y:S02]  /*2660*/  ULEA UR8, UR30, UR27, 0x3 ;  /* 0x0000001b1e087291 */ /* 0x000fe4000f8e18ff */
[----:B------:R-:W-:Y:S02]  /*2670*/  UISETP.NE.AND UP0, UPT, UR14, 0x1, UPT ;  /* 0x000000010e00788c */ /* 0x000fe4000bf05270 */
[----:B------:R-:W-:Y:S01]  /*2680*/  ULEA UR24, UR11, UR27, 0xd ;  /* 0x0000001b0b187291 */ /* 0x000fe2000f8e68ff */
[----:B------:R-:W-:Y:S01]  /*2690*/  MOV R0, UR26 ;  /* 0x0000001a00007c02 */ /* 0x000fe20008000f00 */
[----:B------:R-:W-:Y:S02]  /*26a0*/  UISETP.NE.AND UP2, UPT, UR18, 0x1, UPT ;  /* 0x000000011200788c */ /* 0x000fe4000bf45270 */
[----:B------:R-:W-:Y:S01]  /*26b0*/  ULOP3.LUT UR33, UR21, 0xfefffff8, URZ, 0xc0, !UPT ;  /* 0xfefffff815217892 */ /* 0x000fe2000f8ec0ff */
[----:B--2---:R-:W-:Y:S01]  /*26c0*/  SHF.L.U32 R3, R0, 0x1f, RZ ;  /* 0x0000001f00037819 */ /* 0x004fe200000006ff */
[----:B------:R-:W-:Y:S02]  /*26d0*/  UIADD3.X UR23, UPT, UPT, URZ, UR49, URZ, UP1, !UPT ;  /* 0x00000031ff177290 */ /* 0x000fe40008ffe4ff */
[----:B------:R-:W-:Y:S01]  /*26e0*/  UIADD3 UR32, UPT, UPT, UR24, 0x8400, URZ ;  /* 0x0000840018207890 */ /* 0x000fe2000fffe0ff */
[----:B------:R1:W2:Y:S01]  /*26f0*/  SYNCS.PHASECHK.TRANS64.TRYWAIT P0, [UR8+0x80], R3 ;  /* 0x00008003ff0075a7 */ /* 0x0002a20008001108 */
[----:B------:R-:W-:Y:S02]  /*2700*/  UIMAD.WIDE.U32 UR8, UR35, UR16, URZ ;  /* 0x00000010230872a5 */ /* 0x000fe4000f8e00ff */
[----:B------:R-:W-:Y:S02]  /*2710*/  ULEA UR25, UR11, UR27, 0xc ;  /* 0x0000001b0b197291 */ /* 0x000fe4000f8e60ff */
[----:B------:R-:W-:Y:S02]  /*2720*/  USHF.R.U32.HI UR9, URZ, UR17, UR9 ;  /* 0x00000011ff097299 */ /* 0x000fe40008011609 */
[----:B------:R-:W-:Y:S02]  /*2730*/  UIADD3 UR40, UPT, UPT, UR24, 0x9400, URZ ;  /* 0x0000940018287890 */ /* 0x000fe4000fffe0ff */
[----:B------:R-:W-:Y:S02]  /*2740*/  USEL UR9, UR35, UR9, !UP0 ;  /* 0x0000000923097287 */ /* 0x000fe4000c000000 */
[----:B------:R-:W-:Y:S02]  /*2750*/  UIADD3 UR28, UP0, UPT, UR48, 0x180, URZ ;  /* 0x00000180301c7890 */ /* 0x000fe4000ff1e0ff */
[----:B------:R-:W-:Y:S02]  /*2760*/  UIMAD.WIDE.U32 UR12, UR9, UR20, URZ ;  /* 0x00000014090c72a5 */ /* 0x000fe4000f8e00ff */
[----:B------:R-:W-:Y:S02]  /*2770*/  UIADD3 UR11, UPT, UPT, -UR9, URZ, URZ ;  /* 0x000000ff090b7290 */ /* 0x000fe4000fffe1ff */
[----:B------:R-:W-:Y:S02]  /*2780*/  UPRMT UR21, UR36, 0x40, UR31 ;  /* 0x0000004024157896 */ /* 0x000fe4000800001f */
[----:B------:R-:W-:Y:S02]  /*2790*/  UIMAD UR11, UR14, UR11, UR35 ;  /* 0x0000000b0e0b72a4 */ /* 0x000fe4000f8e0223 */
[----:B------:R-:W-:Y:S02]  /*27a0*/  UIADD3.X UR29, UPT, UPT, URZ, UR49, URZ, UP0, !UPT ;  /* 0x00000031ff1d7290 */ /* 0x000fe400087fe4ff */
[----:B------:R-:W-:Y:S02]  /*27b0*/  UIMAD UR11, UR11, UR6, UR4 ;  /* 0x000000060b0b72a4 */ /* 0x000fe4000f8e0204 */
[----:B------:R-:W-:Y:S01]  /*27c0*/  UPRMT UR21, UR21, 0x5410, URZ ;  /* 0x0000541015157896 */ /* 0x000fe200080000ff */
[----:B------:R-:W-:Y:S01]  /*27d0*/  UMOV UR8, UR13 ;  /* 0x0000000d00087c82 */ /* 0x000fe20008000000 */
[----:B------:R-:W-:Y:S01]  /*27e0*/  UMOV UR44, 0x0 ;  /* 0x00000000002c7882 */ /* 0x000fe20000000000 */
[----:B------:R-:W-:Y:S01]  /*27f0*/  USHF.R.U32.HI UR8, URZ, UR19, UR8 ;  /* 0x00000013ff087299 */ /* 0x000fe20008011608 */
[----:B------:R-:W-:Y:S01]  /*2800*/  UMOV UR45, 0x10000000 ;  /* 0x10000000002d7882 */ /* 0x000fe20000000000 */
[----:B------:R-:W-:Y:S01]  /*2810*/  UMOV UR41, UR33 ;  /* 0x0000002100297c82 */ /* 0x000fe20008000000 */
[----:B------:R-:W-:Y:S01]  /*2820*/  UTMALDG.2D.2CTA [UR32], [UR22], desc[UR44] ;  /* 0x00002c20160075b4 */ /* 0x000fe20008209000 */
[----:B------:R-:W-:Y:S01]  /*2830*/  USEL UR13, UR9, UR8, !UP2 ;  /* 0x00000008090d7287 */ /* 0x000fe2000d000000 */
[----:B------:R-:W-:Y:S01]  /*2840*/  UMOV UR43, UR35 ;  /* 0x00000023002b7c82 */ /* 0x000fe20008000000 */
[----:B------:R-:W-:Y:S02]  /*2850*/  UIADD3 UR15, UPT, UPT, UR15, 0x1, URZ ;  /* 0x000000010f0f7890 */ /* 0x000fe4000fffe0ff */
[----:B------:R-:W-:Y:S01]  /*2860*/  UIADD3 UR8, UPT, UPT, -UR13, URZ, URZ ;  /* 0x000000ff0d087290 */ /* 0x000fe2000fffe1ff */
[----:B------:R-:W-:Y:S01]  /*2870*/  UTMALDG.2D.2CTA [UR40], [UR22], desc[UR44] ;  /* 0x00002c28160075b4 */ /* 0x000fe20008209000 */
[----:B------:R-:W-:Y:S02]  /*2880*/  UISETP.NE.AND UP0, UPT, UR15, UR37, UPT ;  /* 0x000000250f00728c */ /* 0x000fe4000bf05270 */
[----:B------:R-:W-:Y:S02]  /*2890*/  UIMAD UR9, UR18, UR8, UR9 ;  /* 0x00000008120972a4 */ /* 0x000fe4000f8e0209 */
[----:B------:R-:W-:Y:S02]  /*28a0*/  UIADD3 UR8, UPT, UPT, UR25, 0x28400, URZ ;  /* 0x0002840019087890 */ /* 0x000fe4000fffe0ff */
[----:B------:R-:W-:Y:S03]  /*28b0*/  UIMAD UR12, UR9, UR7, UR5 ;  /* 0x00000007090c72a4 */ /* 0x000fe6000f8e0205 */
[----:B------:R-:W-:Y:S06]  /*28c0*/  UMOV UR9, UR33 ;  /* 0x0000002100097c82 */ /* 0x000fec0008000000 */
[----:B------:R3:W-:Y:S02]  /*28d0*/  UTMALDG.4D.IM2COL.2CTA [UR8], [UR28], UR21, desc[UR44] ;  /* 0x00002c081c0073b4 */ /* 0x0007e40008259015 */
[----:B---3--:R-:W-:Y:S01]  /*28e0*/  UMOV UR11, UR30 ;  /* 0x0000001e000b7c82 */ /* 0x008fe20008000000 */
[----:B-1----:R-:W-:Y:S05]  /*28f0*/  BRA.U UP0, `(.L_x_36) ;  /* 0xfffffff900fc7547 */ /* 0x002fea000b83ffff */
.L_x_30:
[----:B------:R-:W-:Y:S01]  /*2900*/  SHF.L.U32 R3, R2, 0x1f, RZ ;  /* 0x0000001f02037819 */ /* 0x000fe200000006ff */
[----:B------:R-:W-:-:S03]  /*2910*/  NOP ;  /* 0x0000000000007918 */ /* 0x000fc60000000000 */
[----:B--2---:R-:W2:Y:S02]  /*2920*/  SYNCS.PHASECHK.TRANS64.TRYWAIT P0, [UR27+0x150], R3 ;  /* 0x00015003ff0075a7 */ /* 0x004ea4000800111b */
[----:B--2---:R-:W-:Y:S05]  /*2930*/  @!P0 BRA `(.L_x_37) ;  /* 0x0000008400248947 */ /* 0x004fea0003800000 */
.L_x_158:
[----:B------:R-:W2:Y:S01]  /*2940*/  LDS.128 R4, [UR27+0x190] ;  /* 0x0001901bff047984 */ /* 0x000ea20008000c00 */
[----:B------:R-:W-:Y:S02]  /*2950*/  UIADD3 UR4, UPT, UPT, UR27, 0x158, URZ ;  /* 0x000001581b047890 */ /* 0x000fe4000fffe0ff */
[----:B------:R-:W-:Y:S01]  /*2960*/  UISETP.GE.AND UP0, UPT, UR39, 0x1, UPT ;  /* 0x000000012700788c */ /* 0x000fe2000bf06270 */
[----:B------:R-:W-:Y:S01]  /*2970*/  @!PT LDS RZ, [RZ] ;  /* 0x00000000fffff984 */ /* 0x000fe20000000800 */
[----:B------:R-:W-:Y:S01]  /*2980*/  @!PT LDS RZ, [RZ] ;  /* 0x00000000fffff984 */ /* 0x000fe20000000800 */
[----:B------:R-:W-:Y:S01]  /*2990*/  @!PT LDS RZ, [RZ] ;  /* 0x00000000fffff984 */ /* 0x000fe20000000800 */
[----:B------:R-:W-:Y:S01]  /*29a0*/  @!PT LDS RZ, [RZ] ;  /* 0x00000000fffff984 */ /* 0x000fe20000000800 */
[----:B------:R4:W-:Y:S06]  /*29b0*/  MEMBAR.ALL.CTA ;  /* 0x0000000000007992 */ /* 0x0009ec0000008000 */
[----:B----4-:R-:W4:Y:S01]  /*29c0*/  FENCE.VIEW.ASYNC.S ;  /* 0x00000000000073c6 */ /* 0x010f220000000000 */
[----:B------:R-:W-:-:S09]  /*29d0*/  UPRMT UR4, URZ, 0x654, UR4 ;  /* 0x00000654ff047896 */ /* 0x000fd20008000004 */
[----:B----4-:R-:W-:Y:S01]  /*29e0*/  SYNCS.ARRIVE.TRANS64.RED.A1T0 RZ, [UR4], RZ ;  /* 0x000000ffffff79a7 */ /* 0x010fe20008100404 */
[----:B--2---:R-:W-:-:S13]  /*29f0*/  LOP3.LUT P0, RZ, R6, 0x1, RZ, 0xc0, !PT ;  /* 0x0000000106ff7812 */ /* 0x004fda000780c0ff */
[----:B------:R-:W-:Y:S01]  /*2a00*/  VOTEU.ANY UP1, P0 ;  /* 0x0000000000ff7886 */ /* 0x000fe20000020100 */
[----:B------:R-:W-:-:S13]  /*2a10*/  PLOP3.LUT P0, PT, PT, PT, UP1, 0x80, 0x8 ;  /* 0x000000000008781c */ /* 0x000fda0003f0f018 */
[----:B-1----:R-:W-:Y:S02]  /*2a20*/  @P0 MOV R0, R4 ;  /* 0x0000000400000202 */ /* 0x002fe40000000f00 */
[----:B------:R-:W-:Y:S02]  /*2a30*/  @P0 LOP3.LUT R4, R5, 0xffff, RZ, 0xc0, !PT ;  /* 0x0000ffff05040812 */ /* 0x000fe400078ec0ff */
[----:B------:R-:W-:Y:S02]  /*2a40*/  @P0 R2UR UR6, R0 ;  /* 0x00000000000602ca */ /* 0x000fe400000e0000 */
[----:B------:R-:W-:-:S11]  /*2a50*/  @P0 R2UR UR5, R4 ;  /* 0x00000000040502ca */ /* 0x000fd600000e0000 */
[----:B------:R-:W-:Y:S02]  /*2a60*/  @UP1 UMOV UR51, UR6 ;  /* 0x0000000600331c82 */ /* 0x000fe40008000000 */
[----:B------:R-:W-:Y:S01]  /*2a70*/  @UP1 UMOV UR50, UR5 ;  /* 0x0000000500321c82 */ /* 0x000fe20008000000 */
[----:B------:R-:W-:Y:S05]  /*2a80*/  BRA.U !UP0, `(.L_x_38) ;  /* 0x0000000108d47547 */ /* 0x000fea000b800000 */
[----:B------:R-:W3:Y:S01]  /*2a90*/  LDCU.128 UR16, c[0x0][0xb10] ;  /* 0x00016200ff1077ac */ /* 0x000ee20008000c00 */
[----:B------:R-:W1:Y:S01]  /*2aa0*/  LDCU UR21, c[0x0][0xb20] ;  /* 0x00016400ff1577ac */ /* 0x000e620008000800 */
[----:B------:R-:W2:Y:S01]  /*2ab0*/  LDCU UR20, c[0x0][0xb0c] ;  /* 0x00016180ff1477ac */ /* 0x000ea20008000800 */
[----:B------:R-:W4:Y:S01]  /*2ac0*/  LDCU.64 UR12, c[0x0][0xb28] ;  /* 0x00016500ff0c77ac */ /* 0x000f220008000a00 */
[----:B------:R-:W-:Y:S02]  /*2ad0*/  UISETP.NE.AND UP3, UPT, UR39, 0x1, UPT ;  /* 0x000000012700788c */ /* 0x000fe4000bf65270 */
[----:B---3--:R-:W-:Y:S02]  /*2ae0*/  UIMAD.WIDE.U32 UR4, UR54, UR19, URZ ;  /* 0x00000013360472a5 */ /* 0x008fe4000f8e00ff */
[----:B------:R-:W-:Y:S02]  /*2af0*/  UIMAD.WIDE.U32 UR6, UR55, UR16, URZ ;  /* 0x00000010370672a5 */ /* 0x000fe4000f8e00ff */
[----:B------:R-:W-:-:S02]  /*2b00*/  UISETP.NE.AND UP0, UPT, UR18, 0x1, UPT ;  /* 0x000000011200788c */ /* 0x000fc4000bf05270 */
[----:B------:R-:W-:Y:S01]  /*2b10*/  UIMAD.WIDE.U32 UR14, UR50, UR19, URZ ;  /* 0x00000013320e72a5 */ /* 0x000fe2000f8e00ff */
[----:B------:R-:W-:Y:S01]  /*2b20*/  UMOV UR4, UR5 ;  /* 0x0000000500047c82 */ /* 0x000fe20008000000 */
[----:B--2---:R-:W-:Y:S02]  /*2b30*/  UISETP.NE.AND UP2, UPT, UR20, 0x1, UPT ;  /* 0x000000011400788c */ /* 0x004fe4000bf45270 */
[----:B-1----:R-:W-:Y:S02]  /*2b40*/  USHF.R.U32.HI UR5, URZ, UR21, UR4 ;  /* 0x00000015ff057299 */ /* 0x002fe40008011604 */
[----:B------:R-:W-:Y:S01]  /*2b50*/  UIMAD.WIDE.U32 UR10, UR51, UR16, URZ ;  /* 0x00000010330a72a5 */ /* 0x000fe2000f8e00ff */
[----:B------:R-:W-:Y:S01]  /*2b60*/  UMOV UR4, UR7 ;  /* 0x0000000700047c82 */ /* 0x000fe20008000000 */
[----:B------:R-:W-:Y:S02]  /*2b70*/  USEL UR5, UR54, UR5, !UP0 ;  /* 0x0000000536057287 */ /* 0x000fe4000c000000 */
[----:B------:R-:W-:-:S02]  /*2b80*/  USHF.R.U32.HI UR4, URZ, UR17, UR4 ;  /* 0x00000011ff047299 */ /* 0x000fc40008011604 */
[----:B----4-:R-:W-:Y:S02]  /*2b90*/  UIMAD.WIDE.U32 UR8, UR5, UR12, URZ ;  /* 0x0000000c050872a5 */ /* 0x010fe4000f8e00ff */
[----:B------:R-:W-:Y:S01]  /*2ba0*/  USEL UR6, UR55, UR4, !UP2 ;  /* 0x0000000437067287 */ /* 0x000fe2000d000000 */
[----:B------:R-:W-:Y:S02]  /*2bb0*/  UMOV UR10, UR11 ;  /* 0x0000000b000a7c82 */ /* 0x000fe40008000000 */
[----:B------:R-:W-:Y:S01]  /*2bc0*/  UMOV UR4, UR15 ;  /* 0x0000000f00047c82 */ /* 0x000fe20008000000 */
[----:B------:R-:W-:Y:S01]  /*2bd0*/  UIMAD.WIDE.U32 UR14, UR6, UR12, URZ ;  /* 0x0000000c060e72a5 */ /* 0x000fe2000f8e00ff */
[----:B------:R-:W-:Y:S01]  /*2be0*/  UMOV UR8, UR9 ;  /* 0x0000000900087c82 */ /* 0x000fe20008000000 */
[----:B------:R-:W-:Y:S02]  /*2bf0*/  USHF.R.U32.HI UR4, URZ, UR21, UR4 ;  /* 0x00000015ff047299 */ /* 0x000fe40008011604 */
[----:B------:R-:W-:-:S03]  /*2c00*/  @UP3 USHF.R.U32.HI UR5, URZ, UR13, UR8 ;  /* 0x0000000dff053299 */ /* 0x000fc60008011608 */
[----:B------:R-:W-:Y:S01]  /*2c10*/  UMOV UR7, UR15 ;  /* 0x0000000f00077c82 */ /* 0x000fe20008000000 */
[----:B------:R-:W-:Y:S02]  /*2c20*/  USHF.R.U32.HI UR17, URZ, UR17, UR10 ;  /* 0x00000011ff117299 */ /* 0x000fe4000801160a */
[----:B------:R-:W-:Y:S02]  /*2c30*/  @UP3 USHF.R.U32.HI UR6, URZ, UR13, UR7 ;  /* 0x0000000dff063299 */ /* 0x000fe40008011607 */
[----:B------:R-:W-:Y:S02]  /*2c40*/  USEL UR4, UR50, UR4, !UP0 ;  /* 0x0000000432047287 */ /* 0x000fe4000c000000 */
[----:B------:R-:W-:Y:S02]  /*2c50*/  UIMAD UR7, UR39, UR5, URZ ;  /* 0x00000005270772a4 */ /* 0x000fe4000f8e02ff */
[----:B------:R-:W-:Y:S02]  /*2c60*/  USEL UR5, UR51, UR17, !UP2 ;  /* 0x0000001133057287 */ /* 0x000fe4000d000000 */
[----:B------:R-:W-:-:S02]  /*2c70*/  UIMAD UR10, UR39, UR6, URZ ;  /* 0x00000006270a72a4 */ /* 0x000fc4000f8e02ff */
[----:B------:R-:W-:Y:S02]  /*2c80*/  UISETP.GE.AND UP0, UPT, UR4, UR7, UPT ;  /* 0x000000070400728c */ /* 0x000fe4000bf06270 */
[----:B------:R-:W-:Y:S02]  /*2c90*/  UIMAD.WIDE.U32 UR8, UR4, UR12, URZ ;  /* 0x0000000c040872a5 */ /* 0x000fe4000f8e00ff */
[----:B------:R-:W-:Y:S02]  /*2ca0*/  UISETP.GE.OR UP0, UPT, UR5, UR10, UP0 ;  /* 0x0000000a0500728c */ /* 0x000fe40008706670 */
[----:B------:R-:W-:-:S03]  /*2cb0*/  UIMAD.WIDE.U32 UR10, UR5, UR12, URZ ;  /* 0x0000000c050a72a5 */ /* 0x000fc6000f8e00ff */
[----:B------:R-:W-:Y:S01]  /*2cc0*/  UMOV UR7, UR9 ;  /* 0x0000000900077c82 */ /* 0x000fe20008000000 */
[----:B------:R-:W-:Y:S02]  /*2cd0*/  UIADD3 UR9, UPT, UPT, -UR4, URZ, URZ ;  /* 0x000000ff04097290 */ /* 0x000fe4000fffe1ff */
[----:B------:R-:W-:Y:S02]  /*2ce0*/  USHF.R.U32.HI UR7, URZ, UR13, UR7 ;  /* 0x0000000dff077299 */ /* 0x000fe40008011607 */
[----:B------:R-:W-:Y:S02]  /*2cf0*/  UIMAD UR10, UR18, UR9, UR50 ;  /* 0x00000009120a72a4 */ /* 0x000fe4000f8e0232 */
[----:B------:R-:W-:Y:S01]  /*2d00*/  USEL UR7, UR4, UR7, !UP3 ;  /* 0x0000000704077287 */ /* 0x000fe2000d800000 */
[----:B------:R-:W-:Y:S01]  /*2d10*/  @!UP0 UMOV UR8, UR11 ;  /* 0x0000000b00088c82 */ /* 0x000fe20008000000 */
[----:B------:R-:W-:Y:S02]  /*2d20*/  UIADD3 UR11, UPT, UPT, -UR5, URZ, URZ ;  /* 0x000000ff050b7290 */ /* 0x000fe4000fffe1ff */
[----:B------:R-:W-:-:S02]  /*2d30*/  @!UP0 USHF.R.U32.HI UR8, URZ, UR13, UR8 ;  /* 0x0000000dff088299 */ /* 0x000fc40008011608 */
[----:B------:R-:W-:Y:S02]  /*2d40*/  UIADD3 UR9, UPT, UPT, -UR7, URZ, URZ ;  /* 0x000000ff07097290 */ /* 0x000fe4000fffe1ff */
[----:B------:R-:W-:Y:S02]  /*2d50*/  @!UP0 USEL UR8, UR5, UR8, !UP3 ;  /* 0x0000000805088287 */ /* 0x000fe4000d800000 */
[----:B------:R-:W-:Y:S02]  /*2d60*/  UIMAD UR9, UR39, UR9, UR4 ;  /* 0x00000009270972a4 */ /* 0x000fe4000f8e0204 */
[----:B------:R-:W-:Y:S02]  /*2d70*/  @!UP0 UIADD3 UR7, UPT, UPT, UR7, -UR8, URZ ;  /* 0x8000000807078290 */ /* 0x000fe4000fffe0ff */
[----:B------:R-:W-:Y:S02]  /*2d80*/  @!UP0 UIMAD UR8, UR9, UR6, UR8 ;  /* 0x00000006090882a4 */ /* 0x000fe4000f8e0208 */
[----:B------:R-:W-:-:S02]  /*2d90*/  @!UP0 UIMAD UR4, UR39, UR7, UR5 ;  /* 0x00000007270482a4 */ /* 0x000fc4000f8e0205 */
[----:B------:R-:W-:Y:S02]  /*2da0*/  UIMAD UR6, UR20, UR11, UR51 ;  /* 0x0000000b140672a4 */ /* 0x000fe4000f8e0233 */
[----:B------:R-:W-:Y:S01]  /*2db0*/  UIMAD UR50, UR4, UR18, UR10 ;  /* 0x00000012043272a4 */ /* 0x000fe2000f8e020a */
[----:B------:R-:W-:Y:S02]  /*2dc0*/  @!UP0 UMOV UR5, UR8 ;  /* 0x0000000800058c82 */ /* 0x000fe40008000000 */
[----:B------:R-:W-:-:S12]  /*2dd0*/  UIMAD UR51, UR5, UR20, UR6 ;  /* 0x00000014053372a4 */ /* 0x000fd8000f8e0206 */
.L_x_38:
[----:B------:R-:W1:Y:S02]  /*2de0*/  LDCU UR4, c[0x0][0xb30] ;  /* 0x00016600ff0477ac */ /* 0x000e640008000800 */
[----:B-1----:R-:W-:-:S09]  /*2df0*/  UISETP.NE.AND UP0, UPT, UR4, 0x1, UPT ;  /* 0x000000010400788c */ /* 0x002fd2000bf05270 */
[----:B------:R-:W-:Y:S05]  /*2e00*/  BRA.U UP0, `(.L_x_39) ;  /* 0x0000000100447547 */ /* 0x000fea000b800000 */
[----:B------:R-:W1:Y:S01]  /*2e10*/  LDCU.128 UR8, c[0x0][0xb10] ;  /* 0x00016200ff0877ac */ /* 0x000e620008000c00 */
[----:B------:R-:W2:Y:S01]  /*2e20*/  LDCU UR12, c[0x0][0xb0c] ;  /* 0x00016180ff0c77ac */ /* 0x000ea20008000800 */
[----:B------:R-:W4:Y:S01]  /*2e30*/  LDCU UR13, c[0x0][0xb20] ;  /* 0x00016400ff0d77ac */ /* 0x000f220008000800 */
[----:B-1----:R-:W-:Y:S02]  /*2e40*/  UIMAD.WIDE.U32 UR6, UR51, UR8, URZ ;  /* 0x00000008330672a5 */ /* 0x002fe4000f8e00ff */
[----:B------:R-:W-:Y:S02]  /*2e50*/  UIMAD.WIDE.U32 UR4, UR50, UR11, URZ ;  /* 0x0000000b320472a5 */ /* 0x000fe4000f8e00ff */
[----:B--2---:R-:W-:Y:S02]  /*2e60*/  UISETP.NE.AND UP2, UPT, UR12, 0x1, UPT ;  /* 0x000000010c00788c */ /* 0x004fe4000bf45270 */
[----:B------:R-:W-:Y:S01]  /*2e70*/  UISETP.NE.AND UP0, UPT, UR10, 0x1, UPT ;  /* 0x000000010a00788c */ /* 0x000fe2000bf05270 */
[----:B------:R-:W-:-:S02]  /*2e80*/  UMOV UR6, UR7 ;  /* 0x0000000700067c82 */ /* 0x000fc40008000000 */
[----:B------:R-:W-:Y:S01]  /*2e90*/  UMOV UR4, UR5 ;  /* 0x0000000500047c82 */ /* 0x000fe20008000000 */
[----:B------:R-:W-:Y:S02]  /*2ea0*/  USHF.R.U32.HI UR6, URZ, UR9, UR6 ;  /* 0x00000009ff067299 */ /* 0x000fe40008011606 */
[----:B----4-:R-:W-:Y:S02]  /*2eb0*/  USHF.R.U32.HI UR4, URZ, UR13, UR4 ;  /* 0x0000000dff047299 */ /* 0x010fe40008011604 */
[----:B------:R-:W-:Y:S02]  /*2ec0*/  USEL UR5, UR51, UR6, !UP2 ;  /* 0x0000000633057287 */ /* 0x000fe4000d000000 */
[----:B------:R-:W-:-:S04]  /*2ed0*/  USEL UR4, UR50, UR4, !UP0 ;  /* 0x0000000432047287 */ /* 0x000fc8000c000000 */
[----:B------:R-:W-:Y:S02]  /*2ee0*/  UIADD3 UR6, UPT, UPT, UR5, -UR4, URZ ;  /* 0x8000000405067290 */ /* 0x000fe4000fffe0ff */
[----:B------:R-:W-:Y:S02]  /*2ef0*/  UIADD3 UR4, UPT, UPT, -UR5, UR4, URZ ;  /* 0x0000000405047290 */ /* 0x000fe4000fffe1ff */
[----:B------:R-:W-:Y:S02]  /*2f00*/  UIMAD UR50, UR6, UR10, UR50 ;  /* 0x0000000a063272a4 */ /* 0x000fe4000f8e0232 */
[----:B------:R-:W-:-:S12]  /*2f10*/  UIMAD UR51, UR4, UR12, UR51 ;  /* 0x0000000c043372a4 */ /* 0x000fd8000f8e0233 */
.L_x_39:
[----:B------:R-:W-:Y:S02]  /*2f20*/  R2UR UR5, R92 ;  /* 0x000000005c0572ca */ /* 0x000fe400000e0000 */
[----:B------:R-:W-:Y:S02]  /*2f30*/  R2UR UR4, R91 ;  /* 0x000000005b0472ca */ /* 0x000fe400000e0000 */
[----:B------:R-:W-:Y:S02]  /*2f40*/  PLOP3.LUT P1, PT, PT, PT, PT, 0x80, 0x8 ;  /* 0x000000000008781c */ /* 0x000fe40003f2f070 */
[----:B------:R-:W-:-:S07]  /*2f50*/  LOP3.LUT R2, R2, 0x1, RZ, 0x3c, !PT ;  /* 0x0000000102027812 */ /* 0x000fce00078e3cff */
[----:B------:R-:W-:Y:S02]  /*2f60*/  UIADD3 UR24, UPT, UPT, UR51, UR5, URZ ;  /* 0x0000000533187290 */ /* 0x000fe4000fffe0ff */
[----:B------:R-:W-:Y:S01]  /*2f70*/  UIADD3 UR20, UPT, UPT, UR50, UR4, URZ ;  /* 0x0000000432147290 */ /* 0x000fe2000fffe0ff */
[----:B------:R-:W-:Y:S11]  /*2f80*/  BRA.U UP1, `(.L_x_40) ;  /* 0xffffffe901787547 */ /* 0x000ff6000b83ffff */
[----:B------:R-:W-:Y:S01]  /*2f90*/  UIADD3 UR27, UPT, UPT, UR27, 0x80, URZ ;  /* 0x000000801b1b7890 */ /* 0x000fe2000fffe0ff */
[----:B------:R-:W-:-:S03]  /*2fa0*/  MOV R3, UR26 ;  /* 0x0000001a00037c02 */ /* 0x000fc60008000f00 */
[----:B------:R-:W-:Y:S01]  /*2fb0*/  ULEA UR4, UR30, UR27, 0x3 ;  /* 0x0000001b1e047291 */ /* 0x000fe2000f8e18ff */
[----:B------:R-:W-:-:S08]  /*2fc0*/  SHF.L.U32 R3, R3, 0x1f, RZ ;  /* 0x0000001f03037819 */ /* 0x000fd000000006ff */
[----:B------:R-:W1:Y:S02]  /*2fd0*/  SYNCS.PHASECHK.TRANS64.TRYWAIT P0, [UR4], R3 ;  /* 0x00000003ff0075a7 */ /* 0x000e640008001104 */
[----:B-1----:R-:W-:Y:S05]  /*2fe0*/  @!P0 BRA `(.L_x_41) ;  /* 0x0000007c00908947 */ /* 0x002fea0003800000 */
.L_x_160:
[----:B------:R-:W-:-:S04]  /*2ff0*/  UIADD3 UR4, UPT, UPT, UR30, 0x1, URZ ;  /* 0x000000011e047890 */ /* 0x000fc8000fffe0ff */
[----:B------:R-:W-:-:S04]  /*3000*/  UISETP.NE.AND UP0, UPT, UR4, 0x10, UPT ;  /* 0x000000100400788c */ /* 0x000fc8000bf05270 */
[----:B------:R-:W-:Y:S02]  /*3010*/  USEL UR5, URZ, 0x1, UP0 ;  /* 0x00000001ff057887 */ /* 0x000fe40008000000 */
[----:B------:R-:W-:Y:S02]  /*3020*/  USEL UR4, UR4, URZ, UP0 ;  /* 0x000000ff04047287 */ /* 0x000fe40008000000 */
[----:B------:R-:W-:Y:S02]  /*3030*/  ULOP3.LUT UR6, UR26, UR5, URZ, 0x3c, !UPT ;  /* 0x000000051a067292 */ /* 0x000fe4000f8e3cff */
[----:B------:R-:W-:-:S04]  /*3040*/  ULEA UR5, UR4, UR27, 0x3 ;  /* 0x0000001b04057291 */ /* 0x000fc8000f8e18ff */
[----:B-1----:R-:W-:-:S04]  /*3050*/  MOV R3, UR6 ;  /* 0x0000000600037c02 */ /* 0x002fc80008000f00 */
[----:B------:R-:W-:-:S04]  /*3060*/  SHF.L.U32 R3, R3, 0x1f, RZ ;  /* 0x0000001f03037819 */ /* 0x000fc800000006ff */
[----:B------:R-:W1:Y:S02]  /*3070*/  SYNCS.PHASECHK.TRANS64.TRYWAIT P0, [UR5], R3 ;  /* 0x00000003ff0075a7 */ /* 0x000e640008001105 */
[----:B-1----:R-:W-:Y:S05]  /*3080*/  @!P0 BRA `(.L_x_42) ;  /* 0x0000007c00808947 */ /* 0x002fea0003800000 */
.L_x_162:
        /* <DEDUP_REMOVED lines=10> */
.L_x_164:
        /* <DEDUP_REMOVED lines=10> */
.L_x_166:
        /* <DEDUP_REMOVED lines=10> */
.L_x_168:
        /* <DEDUP_REMOVED lines=10> */
.L_x_170:
        /* <DEDUP_REMOVED lines=10> */
.L_x_172:
        /* <DEDUP_REMOVED lines=10> */
.L_x_174:
        /* <DEDUP_REMOVED lines=10> */
.L_x_176:
        /* <DEDUP_REMOVED lines=10> */
.L_x_178:
        /* <DEDUP_REMOVED lines=10> */
.L_x_180:
        /* <DEDUP_REMOVED lines=10> */
.L_x_182:
        /* <DEDUP_REMOVED lines=10> */
.L_x_184:
        /* <DEDUP_REMOVED lines=10> */
.L_x_186:
        /* <DEDUP_REMOVED lines=10> */
.L_x_188:
[----:B------:R-:W-:-:S04]  /*38b0*/  UIADD3 UR4, UPT, UPT, UR4, 0x1, URZ ;  /* 0x0000000104047890 */ /* 0x000fc8000fffe0ff */
[----:B------:R-:W-:-:S04]  /*38c0*/  UISETP.NE.AND UP0, UPT, UR4, 0x10, UPT ;  /* 0x000000100400788c */ /* 0x000fc8000bf05270 */
[----:B------:R-:W-:Y:S02]  /*38d0*/  USEL UR5, URZ, 0x1, UP0 ;  /* 0x00000001ff057887 */ /* 0x000fe40008000000 */
[----:B------:R-:W-:Y:S02]  /*38e0*/  USEL UR4, UR4, URZ, UP0 ;  /* 0x000000ff04047287 */ /* 0x000fe40008000000 */
[----:B------:R-:W-:Y:S02]  /*38f0*/  ULOP3.LUT UR5, UR6, UR5, URZ, 0x3c, !UPT ;  /* 0x0000000506057292 */ /* 0x000fe4000f8e3cff */
[----:B------:R-:W-:-:S04]  /*3900*/  ULEA UR4, UR4, UR27, 0x3 ;  /* 0x0000001b04047291 */ /* 0x000fc8000f8e18ff */
[----:B------:R-:W-:Y:S02]  /*3910*/  IMAD.U32 R2, RZ, RZ, UR5 ;  /* 0x00000005ff027e24 */ /* 0x000fe4000f8e00ff */
[----:B-1----:R-:W-:-:S03]  /*3920*/  MOV R0, UR4 ;  /* 0x0000000400007c02 */ /* 0x002fc60008000f00 */
[----:B------:R-:W-:-:S07]  /*3930*/  SHF.L.U32 R3, R2, 0x1f, RZ ;  /* 0x0000001f02037819 */ /* 0x000fce00000006ff */
.L_x_56:
[----:B-1----:R1:W2:Y:S02]  /*3940*/  SYNCS.PHASECHK.TRANS64.TRYWAIT P0, [R0+URZ], R3 ;  /* 0x00000003000075a7 */ /* 0x0022a400080011ff */
[----:B--2---:R-:W-:Y:S05]  /*3950*/  @!P0 NANOSLEEP.SYNCS 0x989680 ;  /* 0x009896800000895d */ /* 0x004fea0003900000 */
[----:B------:R-:W2:Y:S02]  /*3960*/  @!P0 SYNCS.PHASECHK.TRANS64 P0, [R0+URZ], R3 ;  /* 0x00000003000085a7 */ /* 0x000ea400080010ff */
[----:B--23--:R-:W-:Y:S05]  /*3970*/  @P0 EXIT ;  /* 0x000000000000094d */ /* 0x00cfea0003800000 */
[----:B------:R-:W-:Y:S05]  /*3980*/  BRA `(.L_x_56) ;  /* 0xfffffffc00ec7947 */ /* 0x000fea000383ffff */
.L_x_22:
[----:B------:R-:W2:Y:S02]  /*3990*/  S2UR UR4, SR_CgaCtaId ;  /* 0x00000000000479c3 */ /* 0x000ea40000008800 */
[----:B--2---:R-:W-:-:S04]  /*39a0*/  UISETP.NE.AND UP0, UPT, UR4, URZ, UPT ;  /* 0x000000ff0400728c */ /* 0x004fc8000bf05270 */
[----:B------:R-:W-:-:S09]  /*39b0*/  UISETP.NE.OR UP0, UPT, UR18, 0x1, UP0 ;  /* 0x000000011200788c */ /* 0x000fd20008705670 */
[----:B------:R-:W-:Y:S05]  /*39c0*/  BRA.U UP0, `(.L_x_57) ;  /* 0x0000000100b47547 */ /* 0x000fea000b800000 */
[----:B------:R-:W2:Y:S01]  /*39d0*/  S2UR UR5, SR_CgaCtaId ;  /* 0x00000000000579c3 */ /* 0x000ea20000008800 */
[----:B------:R-:W-:Y:S01]  /*39e0*/  UMOV UR4, 0x400 ;  /* 0x0000040000047882 */ /* 0x000fe20000000000 */
[----:B------:R-:W-:Y:S01]  /*39f0*/  HFMA2 R2, -RZ, RZ, 0, 5.9604644775390625e-08 ;  /* 0x00000001ff027431 */ /* 0x000fe200000001ff */
[----:B------:R-:W-:Y:S01]  /*3a00*/  ISETP.GE.U32.AND P0, PT, R3, 0x2, PT ;  /* 0x000000020300780c */ /* 0x000fe20003f06070 */
[----:B------:R-:W-:Y:S01]  /*3a10*/  IMAD.MOV.U32 R8, RZ, RZ, RZ ;  /* 0x000000ffff087224 */ /* 0x000fe200078e00ff */
[----:B--2---:R-:W-:-:S04]  /*3a20*/  ULEA UR4, UR5, UR4, 0x18 ;  /* 0x0000000405047291 */ /* 0x004fc8000f8ec0ff */
[----:B------:R-:W-:Y:S02]  /*3a30*/  UIADD3 UR5, UPT, UPT, UR4, 0x158, URZ ;  /* 0x0000015804057890 */ /* 0x000fe4000fffe0ff */
[----:B------:R-:W-:Y:S02]  /*3a40*/  UIADD3 UR8, UPT, UPT, UR4, 0x150, URZ ;  /* 0x0000015004087890 */ /* 0x000fe4000fffe0ff */
[----:B------:R-:W-:-:S12]  /*3a50*/  UPRMT UR5, URZ, 0x654, UR5 ;  /* 0x00000654ff057896 */ /* 0x000fd80008000005 */
.L_x_60:
[----:B------:R-:W-:Y:S01]  /*3a60*/  SHF.L.U32 R7, R2, 0x1f, RZ ;  /* 0x0000001f02077819 */ /* 0x000fe200000006ff */
[----:B------:R-:W-:Y:S02]  /*3a70*/  IMAD.U32 R4, RZ, RZ, UR8 ;  /* 0x00000008ff047e24 */ /* 0x000fe4000f8e00ff */
[----:B------:R-:W-:Y:S01]  /*3a80*/  @!P0 IMAD.MOV.U32 R5, RZ, RZ, 0x10 ;  /* 0x00000010ff058424 */ /* 0x000fe200078e00ff */
[----:B------:R-:W2:Y:S02]  /*3a90*/  SYNCS.PHASECHK.TRANS64.TRYWAIT P1, [UR4+0x158], R7 ;  /* 0x00015807ff0075a7 */ /* 0x000ea40008021104 */
[----:B------:R-:W-:-:S04]  /*3aa0*/  PRMT R9, R3, 0x654, R4 ;  /* 0x0000065403097816 */ /* 0x000fc80000000004 */
[----:B------:R-:W-:Y:S01]  /*3ab0*/  SEL R0, R9, R0, !P0 ;  /* 0x0000000009007207 */ /* 0x000fe20004000000 */
[----:B--2---:R-:W-:Y:S06]  /*3ac0*/  @!P1 BRA `(.L_x_58) ;  /* 0x0000007800409947 */ /* 0x004fec0003800000 */
.L_x_190:
[----:B------:R-:W-:Y:S01]  /*3ad0*/  UIADD3 UR6, UPT, UPT, UR4, 0x190, URZ ;  /* 0x0000019004067890 */ /* 0x000fe2000fffe0ff */
[----:B------:R3:W-:Y:S01]  /*3ae0*/  @!P0 SYNCS.ARRIVE.TRANS64.RED RZ, [R0+URZ], R5 ;  /* 0x0000000500ff89a7 */ /* 0x0007e200080004ff */
[----:B------:R-:W-:Y:S01]  /*3af0*/  UIADD3 UR7, UPT, UPT, UR4, 0x150, URZ ;  /* 0x0000015004077890 */ /* 0x000fe2000fffe0ff */
[----:B------:R-:W-:-:S08]  /*3b00*/  LOP3.LUT R2, R2, 0x1, RZ, 0x3c, !PT ;  /* 0x0000000102027812 */ /* 0x000fd000078e3cff */
[----:B------:R-:W-:Y:S06]  /*3b10*/  UGETNEXTWORKID.BROADCAST [UR6], [UR7] ;  /* 0x00000000060073ca */ /* 0x000fec0008000100 */
[----:B---3--:R-:W-:-:S04]  /*3b20*/  SHF.L.U32 R5, R8, 0x1f, RZ ;  /* 0x0000001f08057819 */ /* 0x008fc800000006ff */
[----:B------:R-:W3:Y:S02]  /*3b30*/  SYNCS.PHASECHK.TRANS64.TRYWAIT P1, [UR4+0x150], R5 ;  /* 0x00015005ff0075a7 */ /* 0x000ee40008021104 */
[----:B---3--:R-:W-:Y:S05]  /*3b40*/  @!P1 BRA `(.L_x_59) ;  /* 0x0000007800389947 */ /* 0x008fea0003800000 */
.L_x_192:
[----:B--2---:R-:W2:Y:S01]  /*3b50*/  LDS.128 R4, [UR4+0x190] ;  /* 0x00019004ff047984 */ /* 0x004ea20008000c00 */
[----:B------:R-:W-:Y:S01]  /*3b60*/  LOP3.LUT R8, R8, 0x1, RZ, 0x3c, !PT ;  /* 0x0000000108087812 */ /* 0x000fe200078e3cff */
[----:B------:R-:W-:Y:S01]  /*3b70*/  @!PT LDS RZ, [RZ] ;  /* 0x00000000fffff984 */ /* 0x000fe20000000800 */
[----:B------:R-:W-:Y:S01]  /*3b80*/  @!PT LDS RZ, [RZ] ;  /* 0x00000000fffff984 */ /* 0x000fe20000000800 */
[----:B------:R-:W-:Y:S01]  /*3b90*/  @!PT LDS RZ, [RZ] ;  /* 0x00000000fffff984 */ /* 0x000fe20000000800 */
[----:B------:R-:W-:Y:S01]  /*3ba0*/  @!PT LDS RZ, [RZ] ;  /* 0x00000000fffff984 */ /* 0x000fe20000000800 */
[----:B------:R3:W-:Y:S06]  /*3bb0*/  MEMBAR.ALL.CTA ;  /* 0x0000000000007992 */ /* 0x0007ec0000008000 */
[----:B---3--:R-:W3:Y:S02]  /*3bc0*/  FENCE.VIEW.ASYNC.S ;  /* 0x00000000000073c6 */ /* 0x008ee40000000000 */
[----:B---3--:R-:W-:Y:S01]  /*3bd0*/  SYNCS.ARRIVE.TRANS64.RED.A1T0 RZ, [UR5], RZ ;  /* 0x000000ffffff79a7 */ /* 0x008fe20008100405 */
[----:B--2---:R-:W-:-:S13]  /*3be0*/  LOP3.LUT P1, RZ, R6, 0x1, RZ, 0xc0, !PT ;  /* 0x0000000106ff7812 */ /* 0x004fda000782c0ff */
[----:B------:R-:W-:Y:S05]  /*3bf0*/  @P1 BRA `(.L_x_60) ;  /* 0xfffffffc00981947 */ /* 0x000fea000383ffff */
[----:B------:R-:W-:-:S04]  /*3c00*/  SHF.L.U32 R0, R2, 0x1f, RZ ;  /* 0x0000001f02007819 */ /* 0x000fc800000006ff */
[----:B------:R-:W2:Y:S02]  /*3c10*/  SYNCS.PHASECHK.TRANS64 P0, [UR4+0x158], R0 ;  /* 0x00015800ff0075a7 */ /* 0x000ea40008001004 */
[----:B-12---:R-:W-:Y:S05]  /*3c20*/  @P0 EXIT ;  /* 0x000000000000094d */ /* 0x006fea0003800000 */
[----:B------:R-:W-:-:S07]  /*3c30*/  MOV R0, UR4 ;  /* 0x0000000400007c02 */ /* 0x000fce0008000f00 */
.L_x_61:
[----:B-1----:R-:W-:-:S04]  /*3c40*/  SHF.L.U32 R3, R2, 0x1f, RZ ;  /* 0x0000001f02037819 */ /* 0x002fc800000006ff */
[----:B------:R1:W2:Y:S03]  /*3c50*/  SYNCS.PHASECHK.TRANS64.TRYWAIT P0, [R0+URZ+0x158], R3 ;  /* 0x00015803000075a7 */ /* 0x0002a600080011ff */
[----:B--2---:R-:W-:Y:S05]  /*3c60*/  @!P0 NANOSLEEP.SYNCS 0x989680 ;  /* 0x009896800000895d */ /* 0x004fea0003900000 */
[----:B------:R-:W2:Y:S02]  /*3c70*/  @!P0 SYNCS.PHASECHK.TRANS64 P0, [R0+URZ+0x158], R3 ;  /* 0x00015803000085a7 */ /* 0x000ea400080010ff */
[----:B--2---:R-:W-:Y:S05]  /*3c80*/  @P0 EXIT ;  /* 0x000000000000094d */ /* 0x004fea0003800000 */
[----:B------:R-:W-:Y:S05]  /*3c90*/  BRA `(.L_x_61) ;  /* 0xfffffffc00e87947 */ /* 0x000fea000383ffff */
.L_x_57:
[----:B------:R-:W-:Y:S05]  /*3ca0*/  BRA.U UP4, `(.L_x_62) ;  /* 0x0000001104607547 */ /* 0x000fea000b800000 */
[----:B------:R-:W2:Y:S01]  /*3cb0*/  S2UR UR4, SR_CgaCtaId ;  /* 0x00000000000479c3 */ /* 0x000ea20000008800 */
[----:B------:R-:W-:Y:S01]  /*3cc0*/  UMOV UR5, 0x40 ;  /* 0x0000004000057882 */ /* 0x000fe20000000000 */
[----:B------:R-:W-:Y:S01]  /*3cd0*/  NOP ;  /* 0x0000000000007918 */ /* 0x000fe20000000000 */
[----:B------:R-:W-:Y:S01]  /*3ce0*/  UMOV UR6, 0x400 ;  /* 0x0000040000067882 */ /* 0x000fe20000000000 */
[----:B--2---:R-:W-:Y:S02]  /*3cf0*/  ULEA UR5, UR4, UR5, 0x18 ;  /* 0x0000000504057291 */ /* 0x004fe4000f8ec0ff */
[----:B------:R-:W-:-:S07]  /*3d00*/  ULEA UR6, UR4, UR6, 0x18 ;  /* 0x0000000604067291 */ /* 0x000fce000f8ec0ff */
[----:B------:R-:W2:Y:S02]  /*3d10*/  LDS.U8 R3, [UR5+0x1c] ;  /* 0x00001c05ff037984 */ /* 0x000ea40008000000 */
[----:B--2---:R-:W-:-:S13]  /*3d20*/  ISETP.NE.AND P0, PT, R3, RZ, PT ;  /* 0x000000ff0300720c */ /* 0x004fda0003f05270 */
[----:B------:R-:W-:Y:S05]  /*3d30*/  @P0 BRA `(.L_x_63) ;  /* 0x0000000400080947 */ /* 0x000fea0003800000 */
[----:B------:R-:W-:Y:S02]  /*3d40*/  UISETP.NE.U32.AND UP1, UPT, UR33, 0x1, UPT ;  /* 0x000000012100788c */ /* 0x000fe4000bf25070 */
[----:B------:R-:W-:-:S07]  /*3d50*/  UIADD3 UR7, UPT, UPT, UR5, 0x8, URZ ;  /* 0x0000000805077890 */ /* 0x000fce000fffe0ff */
[----:B------:R-:W-:Y:S05]  /*3d60*/  BRA.U !UP1, `(.L_x_64) ;  /* 0x00000001099c7547 */ /* 0x000fea000b800000 */
[----:B------:R-:W-:Y:S01]  /*3d70*/  ELECT P0, URZ, PT ;  /* 0x0000000000ff782f */ /* 0x000fe20003800000 */
[----:B------:R-:W-:-:S12]  /*3d80*/  BSSY B0, `(.L_x_64) ;  /* 0x0000025000007945 */ /* 0x000fd80003800000 */
[----:B------:R-:W-:Y:S05]  /*3d90*/  @!P0 BRA `(.L_x_65) ;  /* 0x00000000008c8947 */ /* 0x000fea0003800000 */
[----:B------:R-:W-:-:S05]  /*3da0*/  UMOV UR4, 0x10 ;  /* 0x0000001000047882 */ /* 0x000fca0000000000 */
[----:B------:R-:W-:Y:S04]  /*3db0*/  DEPBAR.LE SB2, 0x36 ;  /* 0x0000ad800000791a */ /* 0x000fe80000000000 */
[----:B------:R-:W2:Y:S02]  /*3dc0*/  UTCATOMSWS.2CTA.FIND_AND_SET.ALIGN UP0, UR4, UR4 ;  /* 0x00000004000475e3 */ /* 0x000ea40008200800 */
[----:B--2---:R-:W-:Y:S01]  /*3dd0*/  MOV R10, UR4 ;  /* 0x00000004000a7c02 */ /* 0x004fe20008000f00 */
[----:B------:R-:W-:Y:S06]  /*3de0*/  BRA.U UP0, `(.L_x_66) ;  /* 0x0000000100187547 */ /* 0x000fec000b800000 */
.L_x_67:
[----:B------:R-:W-:Y:S05]  /*3df0*/  NANOSLEEP 0x64 ;  /* 0x000000640000795d */ /* 0x000fea0003800000 */
[----:B------:R-:W-:-:S05]  /*3e00*/  UMOV UR4, 0x10 ;  /* 0x0000001000047882 */ /* 0x000fca0000000000 */
[----:B------:R-:W-:Y:S04]  /*3e10*/  DEPBAR.LE SB2, 0x36 ;  /* 0x0000ad800000791a */ /* 0x000fe80000000000 */
[----:B------:R-:W2:Y:S02]  /*3e20*/  UTCATOMSWS.2CTA.FIND_AND_SET.ALIGN UP0, UR4, UR4 ;  /* 0x00000004000475e3 */ /* 0x000ea40008200800 */
[----:B--2---:R-:W-:Y:S01]  /*3e30*/  MOV R10, UR4 ;  /* 0x00000004000a7c02 */ /* 0x004fe20008000f00 */
[----:B------:R-:W-:Y:S05]  /*3e40*/  BRA.U !UP0, `(.L_x_67) ;  /* 0xfffffffd08e87547 */ /* 0x000fea000b83ffff */
.L_x_66:
[----:B------:R-:W2:Y:S01]  /*3e50*/  LDS R6, [UR5+0x10] ;  /* 0x00001005ff067984 */ /* 0x000ea20008000800 */
[----:B------:R-:W-:Y:S01]  /*3e60*/  IMAD.U32 R3, RZ, RZ, UR6 ;  /* 0x00000006ff037e24 */ /* 0x000fe2000f8e00ff */
[----:B------:R-:W-:-:S03]  /*3e70*/  MOV R4, UR32 ;  /* 0x0000002000047c02 */ /* 0x000fc60008000f00 */
[----:B------:R-:W-:Y:S01]  /*3e80*/  VIADD R3, R3, 0x1a0 ;  /* 0x000001a003037836 */ /* 0x000fe20000000000 */
[----:B--2---:R-:W-:-:S04]  /*3e90*/  SHF.L.U32 R6, R6, 0x1f, RZ ;  /* 0x0000001f06067819 */ /* 0x004fc800000006ff */
[----:B------:R-:W2:Y:S02]  /*3ea0*/  SYNCS.PHASECHK.TRANS64.TRYWAIT P0, [UR5+0x8], R6 ;  /* 0x00000806ff0075a7 */ /* 0x000ea40008001105 */
[----:B--2---:R-:W-:Y:S05]  /*3eb0*/  @P0 BRA `(.L_x_68) ;  /* 0x0000000000080947 */ /* 0x004fea0003800000 */
[----:B------:R-:W2:Y:S02]  /*3ec0*/  SYNCS.PHASECHK.TRANS64.TRYWAIT P0, [UR5+0x8], R6 ;  /* 0x00000806ff0075a7 */ /* 0x000ea40008001105 */
[----:B--2---:R-:W-:Y:S05]  /*3ed0*/  @!P0 BRA `(.L_x_69) ;  /* 0x00000074006c8947 */ /* 0x004fea0003800000 */
.L_x_68:
[----:B------:R-:W-:Y:S01]  /*3ee0*/  PRMT R4, R4, 0x654, R3 ;  /* 0x0000065404047816 */ /* 0x000fe20000000003 */
[----:B------:R-:W-:Y:S01]  /*3ef0*/  HFMA2 R3, -RZ, RZ, 0, 5.9604644775390625e-08 ;  /* 0x00000001ff037431 */ /* 0x000fe200000001ff */
[----:B------:R-:W-:Y:S01]  /*3f00*/  UPRMT UR4, UR32, 0x654, UR7 ;  /* 0x0000065420047896 */ /* 0x000fe20008000007 */
[----:B------:R-:W-:Y:S02]  /*3f10*/  IMAD.MOV.U32 R7, RZ, RZ, 0xffff ;  /* 0x0000ffffff077424 */ /* 0x000fe400078e00ff */
[----:B--2---:R-:W-:Y:S02]  /*3f20*/  IMAD.MOV.U32 R6, RZ, RZ, 0x4 ;  /* 0x00000004ff067424 */ /* 0x004fe400078e00ff */
[----:B------:R-:W-:Y:S01]  /*3f30*/  IMAD.SHL.U32 R9, R10, 0x20, RZ ;  /* 0x000000200a097824 */ /* 0x000fe200078e00ff */
[----:B------:R-:W-:Y:S02]  /*3f40*/  MOV R5, UR4 ;  /* 0x0000000400057c02 */ /* 0x000fe40008000f00 */
[-C--:B------:R-:W-:Y:S01]  /*3f50*/  SHF.L.U32 R8, R7, R10.reuse, RZ ;  /* 0x0000000a07087219 */ /* 0x080fe200000006ff */
[----:B------:R2:W-:Y:S01]  /*3f60*/  SYNCS.ARRIVE.TRANS64.RED RZ, [UR4], R6 ;  /* 0x00000006ffff79a7 */ /* 0x0005e20008000404 */
[----:B------:R-:W-:Y:S01]  /*3f70*/  SHF.L.U32 R7, R3, R10, RZ ;  /* 0x0000000a03077219 */ /* 0x000fe200000006ff */
[----:B------:R2:W-:Y:S04]  /*3f80*/  STS [UR6+0x1a0], R9 ;  /* 0x0001a009ff007988 */ /* 0x0005e80008000806 */
[----:B------:R2:W-:Y:S04]  /*3f90*/  STAS [R4.64], R10 ;  /* 0x0000000a04007dbd */ /* 0x0005e8000c0008ff */
[----:B------:R2:W-:Y:S04]  /*3fa0*/  ATOMS.OR RZ, [UR5+0x14], R8 ;  /* 0x00001408ffff798c */ /* 0x0005e8000b000005 */
[----:B------:R2:W-:Y:S04]  /*3fb0*/  ATOMS.OR RZ, [UR5+0x18], R7 ;  /* 0x00001807ffff798c */ /* 0x0005e8000b000005 */
[----:B------:R2:W-:Y:S02]  /*3fc0*/  ATOMS.XOR RZ, [UR5+0x10], R3 ;  /* 0x00001003ffff798c */ /* 0x0005e4000b800005 */
.L_x_65:
[----:B-1----:R-:W-:Y:S05]  /*3fd0*/  BSYNC B0 ;  /* 0x0000000000007941 */ /* 0x002fea0003800000 */
.L_x_64:
[----:B------:R-:W-:Y:S05]  /*3fe0*/  BRA.U UP1, `(.L_x_70) ;  /* 0x00000001016c7547 */ /* 0x000fea000b800000 */
[----:B------:R-:W-:-:S03]  /*3ff0*/  UMOV UR4, 0xffffffff ;  /* 0xffffffff00047882 */ /* 0x000fc60000000000 */
[----:B------:R-:W-:Y:S05]  /*4000*/  BRA.DIV UR4, `(.L_x_71) ;  /* 0x0000007604387947 */ /* 0x000fea000b800000 */
[----:B------:R-:W-:-:S13]  /*4010*/  ELECT P0, URZ, PT ;  /* 0x0000000000ff782f */ /* 0x000fda0003800000 */
.L_x_195:
[----:B------:R-:W-:Y:S05]  /*4020*/  @!P0 BRA `(.L_x_70) ;  /* 0x00000000005c8947 */ /* 0x000fea0003800000 */
[----:B--2---:R-:W2:Y:S02]  /*4030*/  LDS R4, [UR5+0x10] ;  /* 0x00001005ff047984 */ /* 0x004ea40008000800 */
[----:B--2---:R-:W-:-:S04]  /*4040*/  SHF.L.U32 R4, R4, 0x1f, RZ ;  /* 0x0000001f04047819 */ /* 0x004fc800000006ff */
[----:B------:R-:W2:Y:S02]  /*4050*/  SYNCS.PHASECHK.TRANS64.TRYWAIT P0, [UR5+0x8], R4 ;  /* 0x00000804ff0075a7 */ /* 0x000ea40008001105 */
[----:B--2---:R-:W-:Y:S05]  /*4060*/  @P0 BRA `(.L_x_72) ;  /* 0x0000000000080947 */ /* 0x004fea0003800000 */
[----:B------:R-:W2:Y:S02]  /*4070*/  SYNCS.PHASECHK.TRANS64.TRYWAIT P0, [UR5+0x8], R4 ;  /* 0x00000804ff0075a7 */ /* 0x000ea40008001105 */
[----:B--2---:R-:W-:Y:S05]  /*4080*/  @!P0 BRA `(.L_x_73) ;  /* 0x00000074003c8947 */ /* 0x004fea0003800000 */
.L_x_72:
[----:B------:R-:W3:Y:S01]  /*4090*/  LDS R6, [UR6+0x1a0] ;  /* 0x0001a006ff067984 */ /* 0x000ee20008000800 */
[----:B--2---:R-:W-:Y:S02]  /*40a0*/  HFMA2 R3, -RZ, RZ, 0, 5.9604644775390625e-08 ;  /* 0x00000001ff037431 */ /* 0x004fe400000001ff */
[----:B------:R-:W-:Y:S01]  /*40b0*/  IMAD.MOV.U32 R4, RZ, RZ, 0xffff ;  /* 0x0000ffffff047424 */ /* 0x000fe200078e00ff */
[----:B------:R-:W-:Y:S01]  /*40c0*/  UPRMT UR4, UR32, 0x654, UR7 ;  /* 0x0000065420047896 */ /* 0x000fe20008000007 */
[----:B---3--:R-:W-:-:S03]  /*40d0*/  IMAD.SHL.U32 R5, R6, 0x20, RZ ;  /* 0x0000002006057824 */ /* 0x008fc600078e00ff */
[-C--:B------:R-:W-:Y:S02]  /*40e0*/  SHF.L.U32 R4, R4, R6.reuse, RZ ;  /* 0x0000000604047219 */ /* 0x080fe400000006ff */
[----:B------:R-:W-:Y:S01]  /*40f0*/  SHF.L.U32 R6, R3, R6, RZ ;  /* 0x0000000603067219 */ /* 0x000fe200000006ff */
[----:B------:R3:W-:Y:S04]  /*4100*/  STS [UR6+0x1a0], R5 ;  /* 0x0001a005ff007988 */ /* 0x0007e80008000806 */
[----:B------:R3:W-:Y:S04]  /*4110*/  ATOMS.OR RZ, [UR5+0x14], R4 ;  /* 0x00001404ffff798c */ /* 0x0007e8000b000005 */
[----:B------:R3:W-:Y:S01]  /*4120*/  ATOMS.OR RZ, [UR5+0x18], R6 ;  /* 0x00001806ffff798c */ /* 0x0007e2000b000005 */
[----:B------:R-:W-:Y:S03]  /*4130*/  SYNCS.ARRIVE.TRANS64.RED.A1T0 RZ, [UR4], RZ ;  /* 0x000000ffffff79a7 */ /* 0x000fe60008100404 */
[----:B------:R3:W-:Y:S01]  /*4140*/  ATOMS.XOR RZ, [UR5+0x10], R3 ;  /* 0x00001003ffff798c */ /* 0x0007e2000b800005 */
[----:B------:R-:W-:Y:S05]  /*4150*/  BRA `(.L_x_70) ;  /* 0x0000000000107947 */ /* 0x000fea0003800000 */
.L_x_63:
[----:B------:R-:W-:Y:S02]  /*4160*/  MOV R3, 0xffffffff ;  /* 0xffffffff00037802 */ /* 0x000fe40000000f00 */
[----:B------:R-:W-:-:S03]  /*4170*/  MOV R4, 0x41a0 ;  /* 0x000041a000047802 */ /* 0x000fc60000000f00 */
[----:B------:R2:W-:Y:S04]  /*4180*/  STS [UR6+0x1a0], R3 ;  /* 0x0001a003ff007988 */ /* 0x0005e80008000806 */
[----:B-12--5:R-:W-:Y:S05]  /*4190*/  CALL.REL.NOINC `($__internal_1_$__cuda_sm10x_tcgen05_guardrail_trap_phase_invalid_during_alloc) ;  /* 0x0000007800ec7944 */ /* 0x026fea0003c00000 */
.L_x_70:
[----:B------:R-:W-:Y:S05]  /*41a0*/  WARPSYNC.ALL ;  /* 0x0000000000007948 */ /* 0x000fea0003800000 */
[----:B------:R-:W4:Y:S01]  /*41b0*/  S2UR UR18, SR_CgaCtaId ;  /* 0x00000000001279c3 */ /* 0x000f220000008800 */
[----:B------:R-:W-:Y:S01]  /*41c0*/  UMOV UR4, 0x400 ;  /* 0x0000040000047882 */ /* 0x000fe20000000000 */
[----:B------:R-:W-:-:S06]  /*41d0*/  NOP ;  /* 0x0000000000007918 */ /* 0x000fcc0000000000 */
[----:B------:R-:W-:Y:S06]  /*41e0*/  BAR.ARV 0x6, 0xa0 ;  /* 0x0182800000007b1d */ /* 0x000fec0000002000 */
[----:B------:R-:W1:Y:S01]  /*41f0*/  LDCU UR7, c[0x0][0x390] ;  /* 0x00007200ff0777ac */ /* 0x000e620008000800 */
[----:B------:R-:W-:Y:S01]  /*4200*/  LOP3.LUT R2, R2, 0xffff, RZ, 0xc0, !PT ;  /* 0x0000ffff02027812 */ /* 0x000fe200078ec0ff */
[----:B--2---:R-:W-:Y:S01]  /*4210*/  IMAD.MOV.U32 R8, RZ, RZ, 0x1 ;  /* 0x00000001ff087424 */ /* 0x004fe200078e00ff */
[----:B------:R-:W-:Y:S01]  /*4220*/  LOP3.LUT R0, R0, 0xffff, RZ, 0xc0, !PT ;  /* 0x0000ffff00007812 */ /* 0x000fe200078ec0ff */
[----:B------:R-:W-:Y:S01]  /*4230*/  UMOV UR22, URZ ;  /* 0x000000ff00167c82 */ /* 0x000fe20008000000 */
[----:B------:R-:W-:Y:S01]  /*4240*/  R2UR UR19, R2 ;  /* 0x00000000021372ca */ /* 0x000fe200000e0000 */
[----:B------:R-:W-:Y:S01]  /*4250*/  IMAD.MOV.U32 R2, RZ, RZ, RZ ;  /* 0x000000ffff027224 */ /* 0x000fe200078e00ff */
[----:B------:R-:W-:Y:S01]  /*4260*/  R2UR UR30, R0 ;  /* 0x00000000001e72ca */ /* 0x000fe200000e0000 */
[----:B------:R-:W-:Y:S01]  /*4270*/  IMAD.MOV.U32 R0, RZ, RZ, RZ ;  /* 0x000000ffff007224 */ /* 0x000fe200078e00ff */
[----:B------:R-:W-:-:S02]  /*4280*/  UISETP.NE.AND UP4, UPT, UR33, URZ, UPT ;  /* 0x000000ff2100728c */ /* 0x000fc4000bf85270 */
[----:B----4-:R-:W-:Y:S01]  /*4290*/  ULEA UR18, UR18, UR4, 0x18 ;  /* 0x0000000412127291 */ /* 0x010fe2000f8ec0ff */
[----:B------:R-:W-:Y:S01]  /*42a0*/  UMOV UR15, URZ ;  /* 0x000000ff000f7c82 */ /* 0x000fe20008000000 */
[----:B------:R-:W-:Y:S02]  /*42b0*/  UMOV UR26, 0x0 ;  /* 0x00000000001a7882 */ /* 0x000fe40000000000 */
[----:B------:R-:W-:Y:S02]  /*42c0*/  UIADD3 UR5, UPT, UPT, UR18, 0x8400, URZ ;  /* 0x0000840012057890 */ /* 0x000fe4000fffe0ff */
[----:B------:R-:W-:Y:S02]  /*42d0*/  UIADD3 UR6, UPT, UPT, UR18, 0x28400, URZ ;  /* 0x0002840012067890 */ /* 0x000fe4000fffe0ff */
[----:B-1----:R-:W-:Y:S01]  /*42e0*/  UIADD3 UR7, UPT, UPT, UR7, 0x1f, URZ ;  /* 0x0000001f07077890 */ /* 0x002fe2000fffe0ff */
[----:B---3--:R-:W1:Y:S01]  /*42f0*/  LDS R3, [UR18+0x1a0] ;  /* 0x0001a012ff037984 */ /* 0x008e620008000800 */
[----:B------:R-:W-:-:S02]  /*4300*/  USHF.R.U32.HI UR5, URZ, 0x4, UR5 ;  /* 0x00000004ff057899 */ /* 0x000fc40008011605 */
[----:B------:R-:W-:Y:S02]  /*4310*/  USHF.R.S32.HI UR4, URZ, 0x1f, UR7 ;  /* 0x0000001fff047899 */ /* 0x000fe40008011407 */
[----:B------:R-:W-:Y:S02]  /*4320*/  UIADD3 UR29, UPT, UPT, UR18, 0x158, URZ ;  /* 0x00000158121d7890 */ /* 0x000fe4000fffe0ff */
[----:B------:R-:W-:Y:S02]  /*4330*/  ULEA.HI UR4, UR4, UR7, URZ, 0x5 ;  /* 0x0000000704047291 */ /* 0x000fe4000f8f28ff */
[----:B------:R-:W-:Y:S02]  /*4340*/  USHF.R.U32.HI UR6, URZ, 0x4, UR6 ;  /* 0x00000004ff067899 */ /* 0x000fe40008011606 */
[----:B------:R-:W-:Y:S02]  /*4350*/  USHF.R.S32.HI UR28, URZ, 0x5, UR4 ;  /* 0x00000005ff1c7899 */ /* 0x000fe40008011404 */
[----:B------:R-:W-:-:S02]  /*4360*/  ULOP3.LUT UR20, UR5, 0x3fff, URZ, 0xc0, !UPT ;  /* 0x00003fff05147892 */ /* 0x000fc4000f8ec0ff */
[----:B------:R-:W-:Y:S02]  /*4370*/  UISETP.LT.AND UP0, UPT, UR28, 0x1, UPT ;  /* 0x000000011c00788c */ /* 0x000fe4000bf01270 */
[----:B------:R-:W-:Y:S02]  /*4380*/  UPRMT UR29, URZ, 0x654, UR29 ;  /* 0x00000654ff1d7896 */ /* 0x000fe4000800001d */
[----:B------:R-:W-:Y:S02]  /*4390*/  USEL UR31, UR28, 0x1, !UP0 ;  /* 0x000000011c1f7887 */ /* 0x000fe4000c000000 */
[----:B------:R-:W-:Y:S02]  /*43a0*/  ULOP3.LUT UR21, UR6, 0x3fff, URZ, 0xc0, !UPT ;  /* 0x00003fff06157892 */ /* 0x000fe4000f8ec0ff */
[----:B------:R-:W-:Y:S02]  /*43b0*/  ULOP3.LUT UR20, UR20, 0x1000000, URZ, 0xfc, !UPT ;  /* 0x0100000014147892 */ /* 0x000fe4000f8efcff */
[----:B------:R-:W-:Y:S01]  /*43c0*/  UIADD3 UR31, UPT, UPT, -UR31, URZ, URZ ;  /* 0x000000ff1f1f7290 */ /* 0x000fe2000fffe1ff */
[----:B------:R-:W-:Y:S01]  /*43d0*/  UMOV UR27, 0x10218010 ;  /* 0x10218010001b7882 */ /* 0x000fe20000000000 */
[----:B------:R-:W-:Y:S01]  /*43e0*/  UMOV UR24, 0x0 ;  /* 0x0000000000187882 */ /* 0x000fe20000000000 */
[----:B------:R-:W-:Y:S01]  /*43f0*/  UMOV UR25, 0x10218010 ;  /* 0x1021801000197882 */ /* 0x000fe20000000000 */
[C---:B-1----:R-:W-:Y:S01]  /*4400*/  VIADD R5, R3.reuse, 0x80 ;  /* 0x0000008003057836 */ /* 0x042fe20000000000 */
[----:B------:R-:W-:-:S04]  /*4410*/  LOP3.LUT R4, R3, 0xffff, RZ, 0xc0, !PT ;  /* 0x0000ffff03047812 */ /* 0x000fc800078ec0ff */
[----:B------:R-:W-:-:S05]  /*4420*/  LOP3.LUT R5, R5, 0xffff, RZ, 0xc0, !PT ;  /* 0x0000ffff05057812 */ /* 0x000fca00078ec0ff */
[----:B------:R1:W-:Y:S02]  /*4430*/  STL.64 [R1], R4 ;  /* 0x0000000401007387 */ /* 0x0003e40000100a00 */
.L_x_82:
[----:B-1----:R-:W-:-:S04]  /*4440*/  SHF.L.U32 R5, R2, 0x1f, RZ ;  /* 0x0000001f02057819 */ /* 0x002fc800000006ff */
[----:B------:R-:W1:Y:S02]  /*4450*/  SYNCS.PHASECHK.TRANS64.TRYWAIT P0, [UR18+0x150], R5 ;  /* 0x00015005ff0075a7 */ /* 0x000e640008001112 */
[----:B-1-34-:R-:W-:Y:S05]  /*4460*/  @!P0 BRA `(.L_x_74) ;  /* 0x00000070005c8947 */ /* 0x01afea0003800000 */
.L_x_197:
[----:B-1----:R-:W1:Y:S01]  /*4470*/  LDS.128 R4, [UR18+0x190] ;  /* 0x00019012ff047984 */ /* 0x002e620008000c00 */
[----:B------:R-:W-:Y:S01]  /*4480*/  ULEA UR23, UR22, UR18, 0x3 ;  /* 0x0000001216177291 */ /* 0x000fe2000f8e18ff */
[----:B------:R-:W-:Y:S01]  /*4490*/  @!PT LDS RZ, [RZ] ;  /* 0x00000000fffff984 */ /* 0x000fe20000000800 */
[----:B------:R-:W-:Y:S01]  /*44a0*/  @!PT LDS RZ, [RZ] ;  /* 0x00000000fffff984 */ /* 0x000fe20000000800 */
[----:B------:R-:W-:Y:S01]  /*44b0*/  @!PT LDS RZ, [RZ] ;  /* 0x00000000fffff984 */ /* 0x000fe20000000800 */
[----:B------:R-:W-:Y:S01]  /*44c0*/  @!PT LDS RZ, [RZ] ;  /* 0x00000000fffff984 */ /* 0x000fe20000000800 */
[----:B------:R2:W-:Y:S06]  /*44d0*/  MEMBAR.ALL.CTA ;  /* 0x0000000000007992 */ /* 0x0005ec0000008000 */
[----:B--2---:R-:W2:Y:S02]  /*44e0*/  FENCE.VIEW.ASYNC.S ;  /* 0x00000000000073c6 */ /* 0x004ea40000000000 */
[----:B--2---:R-:W-:Y:S01]  /*44f0*/  SYNCS.ARRIVE.TRANS64.RED.A1T0 RZ, [UR29], RZ ;  /* 0x000000ffffff79a7 */ /* 0x004fe2000810041d */
[----:B-1----:R-:W-:Y:S01]  /*4500*/  LOP3.LUT P2, RZ, R6, 0x1, RZ, 0xc0, !PT ;  /* 0x0000000106ff7812 */ /* 0x002fe2000784c0ff */
[----:B------:R-:W-:-:S12]  /*4510*/  BRA.U UP4, `(.L_x_75) ;  /* 0x00000001040c7547 */ /* 0x000fd8000b800000 */
[----:B------:R-:W-:-:S04]  /*4520*/  SHF.L.U32 R5, R8, 0x1f, RZ ;  /* 0x0000001f08057819 */ /* 0x000fc800000006ff */
[----:B------:R-:W1:Y:S02]  /*4530*/  SYNCS.PHASECHK.TRANS64.TRYWAIT P0, [UR23+0x170], R5 ;  /* 0x00017005ff0075a7 */ /* 0x000e640008001117 */
[----:B-1----:R-:W-:Y:S05]  /*4540*/  @!P0 BRA `(.L_x_76) ;  /* 0x00000070003c8947 */ /* 0x002fea0003800000 */
.L_x_75:
[----:B------:R-:W-:Y:S05]  /*4550*/  BRA.U UP4, `(.L_x_77) ;  /* 0x0000000104dc7547 */ /* 0x000fea000b800000 */
[----:B------:R-:W2:Y:S02]  /*4560*/  LDCU UR4, c[0x0][0x390] ;  /* 0x00007200ff0477ac */ /* 0x000ea40008000800 */
[----:B--2---:R-:W-:-:S09]  /*4570*/  UISETP.GE.AND UP0, UPT, UR4, 0x1, UPT ;  /* 0x000000010400788c */ /* 0x004fd2000bf06270 */
[----:B------:R-:W-:Y:S05]  /*4580*/  BRA.U !UP0, `(.L_x_78) ;  /* 0x0000000108c47547 */ /* 0x000fea000b800000 */
[----:B------:R-:W-:Y:S01]  /*4590*/  ULEA UR4, UR22, UR48, 0x2 ;  /* 0x0000003016047291 */ /* 0x000fe2000f8e10ff */
[----:B-1----:R-:W-:-:S08]  /*45a0*/  SHF.L.U32 R4, R0, 0x1f, RZ ;  /* 0x0000001f00047819 */ /* 0x002fd000000006ff */
[----:B------:R-:W5:Y:S01]  /*45b0*/  LDL R5, [UR4] ;  /* 0x00000004ff057983 */ /* 0x000f620008100800 */
[----:B------:R-:W-:Y:S02]  /*45c0*/  ULEA UR4, UR15, UR18, 0x3 ;  /* 0x000000120f047291 */ /* 0x000fe4000f8e18ff */
[----:B------:R-:W-:Y:S01]  /*45d0*/  UPLOP3.LUT UP2, UPT, UPT, UPT, UPT, 0x40, 0x4 ;  /* 0x000000000004789c */ /* 0x000fe20003f4e870 */
[----:B------:R-:W-:Y:S01]  /*45e0*/  UMOV UR17, UR31 ;  /* 0x0000001f00117c82 */ /* 0x000fe20008000000 */
[----:B------:R-:W-:Y:S01]  /*45f0*/  UMOV UR16, UR28 ;  /* 0x0000001c00107c82 */ /* 0x000fe20008000000 */
[----:B------:R-:W-:-:S04]  /*4600*/  UMOV UR5, UR15 ;  /* 0x0000000f00057c82 */ /* 0x000fc80008000000 */
[----:B------:R1:W2:Y:S04]  /*4610*/  SYNCS.PHASECHK.TRANS64.TRYWAIT P1, [UR4], R4 ;  /* 0x00000004ff0075a7 */ /* 0x0002a80008021104 */
.L_x_81:
[----:B------:R-:W-:Y:S02]  /*4620*/  UIADD3 UR17, UPT, UPT, UR17, 0x1, URZ ;  /* 0x0000000111117890 */ /* 0x000fe4000fffe0ff */
[----:B---3--:R-:W-:Y:S02]  /*4630*/  ULEA UR10, UR5, UR18, 0x3 ;  /* 0x00000012050a7291 */ /* 0x008fe4000f8e18ff */
[----:B------:R-:W-:Y:S01]  /*4640*/  UISETP.NE.AND UP3, UPT, UR17, URZ, UPT ;  /* 0x000000ff1100728c */ /* 0x000fe2000bf65270 */
[----:B--2-4-:R-:W-:Y:S10]  /*4650*/  @P1 BRA `(.L_x_79) ;  /* 0x00000000000c1947 */ /* 0x014ff40003800000 */
[----:B------:R-:W-:Y:S04]  /*4660*/  SHF.L.U32 R7, R0, 0x1f, RZ ;  /* 0x0000001f00077819 */ /* 0x000fe800000006ff */
[----:B------:R-:W2:Y:S02]  /*4670*/  SYNCS.PHASECHK.TRANS64.TRYWAIT P0, [UR10], R7 ;  /* 0x00000007ff0075a7 */ /* 0x000ea4000800110a */
[----:B--2---:R-:W-:Y:S05]  /*4680*/  @!P0 BRA `(.L_x_80) ;  /* 0x0000007000048947 */ /* 0x004fea0003800000 */
.L_x_79:
[----:B------:R-:W-:Y:S01]  /*4690*/  UISETP.NE.AND UP0, UPT, UR16, 0x1, UPT ;  /* 0x000000011000788c */ /* 0x000fe2000bf05270 */
[----:B------:R-:W-:Y:S01]  /*46a0*/  PLOP3.LUT P1, PT, PT, PT, PT, 0x80, 0x8 ;  /* 0x000000000008781c */ /* 0x000fe20003f2f070 */
[----:B------:R-:W-:Y:S02]  /*46b0*/  UIADD3 UR4, UPT, UPT, UR5, 0x1, URZ ;  /* 0x0000000105047890 */ /* 0x000fe4000fffe0ff */
[----:B------:R-:W-:Y:S02]  /*46c0*/  ULEA UR8, UR5, UR21, 0x8 ;  /* 0x0000001505087291 */ /* 0x000fe4000f8e40ff */
[----:B------:R-:W-:Y:S01]  /*46d0*/  UISETP.NE.AND UP1, UPT, UR4, 0x10, UPT ;  /* 0x000000100400788c */ /* 0x000fe2000bf25270 */
[----:B------:R-:W-:Y:S01]  /*46e0*/  PLOP3.LUT P0, PT, PT, PT, UP0, 0x80, 0x8 ;  /* 0x000000000008781c */ /* 0x000fe20003f0f008 */
[----:B------:R-:W-:Y:S02]  /*46f0*/  UIADD3 UR12, UPT, UPT, UR8, 0x80, URZ ;  /* 0x00000080080c7890 */ /* 0x000fe4000fffe0ff */
[----:B------:R-:W-:Y:S02]  /*4700*/  USEL UR6, URZ, 0x1, UP1 ;  /* 0x00000001ff067887 */ /* 0x000fe40008800000 */
[----:B------:R-:W-:Y:S02]  /*4710*/  USEL UR15, UR4, URZ, UP1 ;  /* 0x000000ff040f7287 */ /* 0x000fe40008800000 */
[----:B------:R-:W-:Y:S02]  /*4720*/  UIADD3 UR10, UPT, UPT, UR10, 0x80, URZ ;  /* 0x000000800a0a7890 */ /* 0x000fe4000fffe0ff */
[----:B------:R-:W-:Y:S01]  /*4730*/  @UP0 ULEA UR4, UR15, UR18, 0x3 ;  /* 0x000000120f040291 */ /* 0x000fe2000f8e18ff */
[----:B------:R-:W-:Y:S01]  /*4740*/  LOP3.LUT R0, R0, UR6, RZ, 0x3c, !PT ;  /* 0x0000000600007c12 */ /* 0x000fe2000f8e3cff */
[----:B------:R-:W-:Y:S01]  /*4750*/  UIADD3 UR16, UPT, UPT, UR16, -0x1, URZ ;  /* 0xffffffff10107890 */ /* 0x000fe2000fffe0ff */
[----:B------:R-:W-:Y:S02]  /*4760*/  UMOV UR9, 0x40004040 ;  /* 0x4000404000097882 */ /* 0x000fe40000000000 */
[----:B-1----:R-:W-:Y:S01]  /*4770*/  @P0 SHF.L.U32 R4, R0, 0x1f, RZ ;  /* 0x0000001f00040819 */ /* 0x002fe200000006ff */
[----:B------:R-:W-:Y:S01]  /*4780*/  UMOV UR13, 0x40004040 ;  /* 0x40004040000d7882 */ /* 0x000fe20000000000 */
[----:B------:R-:W-:Y:S02]  /*4790*/  UMOV UR7, 0x40004040 ;  /* 0x4000404000077882 */ /* 0x000fe40000000000 */
[----:B------:R3:W4:Y:S01]  /*47a0*/  @P0 SYNCS.PHASECHK.TRANS64.TRYWAIT P1, [UR4], R4 ;  /* 0x00000004ff0005a7 */ /* 0x0007220008021104 */
[----:B------:R-:W-:Y:S11]  /*47b0*/  ELECT P0, URZ, PT ;  /* 0x0000000000ff782f */ /* 0x000ff60003800000 */
[----:B------:R-:W-:Y:S02]  /*47c0*/  @!UPT UIADD3 URZ, UPT, UPT, URZ, URZ, URZ ;  /* 0x000000fffffff290 */ /* 0x000fe4000fffe0ff */
[C---:B-----5:R-:W-:Y:S01]  /*47d0*/  @P0 R2UR.BROADCAST UR14, R5.reuse ;  /* 0x00000000050e02ca */ /* 0x060fe200008e0000 */
[----:B------:R-:W-:Y:S01]  /*47e0*/  ULEA UR4, UR5, UR20, 0x9 ;  /* 0x0000001405047291 */ /* 0x000fe2000f8e48ff */
[----:B------:R-:W-:Y:S11]  /*47f0*/  ELECT P0, URZ, PT ;  /* 0x0000000000ff782f */ /* 0x000ff60003800000 */
[----:B------:R-:W-:Y:S02]  /*4800*/  @!UPT UIADD3 URZ, UPT, UPT, URZ, URZ, URZ ;  /* 0x000000fffffff290 */ /* 0x000fe4000fffe0ff */
[----:B------:R-:W-:Y:S01]  /*4810*/  @P0 R2UR.BROADCAST UR11, R5 ;  /* 0x00000000050b02ca */ /* 0x000fe200008e0000 */
[----:B------:R-:W-:Y:S01]  /*4820*/  UIADD3 UR6, UPT, UPT, UR4, 0x80, URZ ;  /* 0x0000008004067890 */ /* 0x000fe2000fffe0ff */
[----:B------:R-:W-:Y:S02]  /*4830*/  UMOV UR5, 0x40004040 ;  /* 0x4000404000057882 */ /* 0x000fe40000000000 */
[----:B------:R1:W-:Y:S01]  /*4840*/  UTCHMMA.2CTA gdesc[UR4], gdesc[UR8], tmem[UR14], tmem[UR26], idesc[UR27], UP2 ;  /* 0x00ff1a08040075ea */ /* 0x0003e2000920000e */
[----:B------:R-:W-:Y:S08]  /*4850*/  UPLOP3.LUT UP2, UPT, UPT, UPT, UPT, 0x80, 0x8 ;  /* 0x000000000008789c */ /* 0x000ff00003f4f070 */
[----:B------:R3:W-:Y:S01]  /*4860*/  UTCHMMA.2CTA gdesc[UR6], gdesc[UR12], tmem[UR11], tmem[UR24], idesc[UR25], UPT ;  /* 0x00ff180c060075ea */ /* 0x0007e2000ba0000b */
[----:B------:R3:W-:Y:S01]  /*4870*/  UTCBAR.2CTA.MULTICAST [UR10], URZ, UR19 ;  /* 0x000000ff0a0073e9 */ /* 0x0007e20008200813 */
[----:B-1----:R-:W-:Y:S01]  /*4880*/  UMOV UR5, UR15 ;  /* 0x0000000f00057c82 */ /* 0x002fe20008000000 */
[----:B------:R-:W-:Y:S05]  /*4890*/  BRA.U UP3, `(.L_x_81) ;  /* 0xfffffffd03607547 */ /* 0x000fea000b83ffff */
.L_x_78:
[----:B------:R-:W-:-:S09]  /*48a0*/  UIADD3 UR4, UPT, UPT, UR23, 0x160, URZ ;  /* 0x0000016017047890 */ /* 0x000fd2000fffe0ff */
[----:B------:R2:W-:Y:S01]  /*48b0*/  UTCBAR.2CTA.MULTICAST [UR4], URZ, UR30 ;  /* 0x000000ff040073e9 */ /* 0x0005e2000820081e */
[----:B------:R-:W-:Y:S02]  /*48c0*/  NOP ;  /* 0x0000000000007918 */ /* 0x000fe40000000000 */
.L_x_77:
[----:B--2---:R-:W-:Y:S01]  /*48d0*/  UIADD3 UR4, UPT, UPT, UR22, 0x1, URZ ;  /* 0x0000000116047890 */ /* 0x004fe2000fffe0ff */
[----:B------:R-:W-:-:S03]  /*48e0*/  LOP3.LUT R2, R2, 0x1, RZ, 0x3c, !PT ;  /* 0x0000000102027812 */ /* 0x000fc600078e3cff */
[----:B------:R-:W-:-:S04]  /*48f0*/  UISETP.NE.AND UP0, UPT, UR4, 0x2, UPT ;  /* 0x000000020400788c */ /* 0x000fc8000bf05270 */
[----:B------:R-:W-:Y:S02]  /*4900*/  USEL UR5, URZ, 0x1, UP0 ;  /* 0x00000001ff057887 */ /* 0x000fe40008000000 */
[----:B------:R-:W-:-:S04]  /*4910*/  USEL UR22, UR4, URZ, UP0 ;  /* 0x000000ff04167287 */ /* 0x000fc80008000000 */
[----:B------:R-:W-:Y:S01]  /*4920*/  LOP3.LUT R8, R8, UR5, RZ, 0x3c, !PT ;  /* 0x0000000508087c12 */ /* 0x000fe2000f8e3cff */
[----:B------:R-:W-:Y:S07]  /*4930*/  @P2 BRA `(.L_x_82) ;  /* 0xfffffff800c02947 */ /* 0x000fee000383ffff */
[----:B------:R-:W2:Y:S01]  /*4940*/  S2UR UR8, SR_CgaCtaId ;  /* 0x00000000000879c3 */ /* 0x000ea20000008800 */
[----:B------:R-:W-:Y:S01]  /*4950*/  ELECT P0, URZ, PT ;  /* 0x0000000000ff782f */ /* 0x000fe20003800000 */
[----:B------:R-:W-:Y:S01]  /*4960*/  HFMA2 R0, -RZ, RZ, 0, 5.9604644775390625e-08 ;  /* 0x00000001ff007431 */ /* 0x000fe200000001ff */
[----:B------:R-:W-:-:S05]  /*4970*/  UMOV UR4, 0x40 ;  /* 0x0000004000047882 */ /* 0x000fca0000000000 */
[----:B------:R-:W-:Y:S01]  /*4980*/  UVIRTCOUNT.DEALLOC.SMPOOL 0x80 ;  /* 0x000000800000784c */ /* 0x000fe20000000000 */
[----:B------:R-:W-:Y:S02]  /*4990*/  UISETP.NE.AND UP0, UPT, UR33, URZ, UPT ;  /* 0x000000ff2100728c */ /* 0x000fe4000bf05270 */
[----:B--2---:R-:W-:-:S09]  /*49a0*/  ULEA UR8, UR8, UR4, 0x18 ;  /* 0x0000000408087291 */ /* 0x004fd2000f8ec0ff */
[----:B------:R2:W-:Y:S01]  /*49b0*/  @P0 STS.U8 [UR8+0x1c], R0 ;  /* 0x00001c00ff000988 */ /* 0x0005e20008000008 */
[----:B------:R-:W-:Y:S05]  /*49c0*/  BRA.U UP0, `(.L_x_83) ;  /* 0x0000000100587547 */ /* 0x000fea000b800000 */
[----:B------:R-:W-:Y:S01]  /*49d0*/  UIADD3 UR5, UPT, UPT, UR18, 0x170, URZ ;  /* 0x0000017012057890 */ /* 0x000fe2000fffe0ff */
[----:B-1----:R-:W-:-:S03]  /*49e0*/  SHF.L.U32 R5, R8, 0x1f, RZ ;  /* 0x0000001f08057819 */ /* 0x002fc600000006ff */
[----:B------:R-:W-:-:S09]  /*49f0*/  ULEA UR4, UR22, UR5, 0x3 ;  /* 0x0000000516047291 */ /* 0x000fd2000f8e18ff */
[----:B------:R-:W1:Y:S02]  /*4a00*/  SYNCS.PHASECHK.TRANS64.TRYWAIT P0, [UR4], R5 ;  /* 0x00000005ff0075a7 */ /* 0x000e640008001104 */
[----:B-1----:R-:W-:Y:S05]  /*4a10*/  @!P0 BRA `(.L_x_84) ;  /* 0x0000006c00388947 */ /* 0x002fea0003800000 */
.L_x_201:
[----:B------:R-:W-:-:S04]  /*4a20*/  UIADD3 UR4, UPT, UPT, UR22, 0x1, URZ ;  /* 0x0000000116047890 */ /* 0x000fc8000fffe0ff */
[----:B------:R-:W-:-:S04]  /*4a30*/  UISETP.NE.AND UP1, UPT, UR4, 0x2, UPT ;  /* 0x000000020400788c */ /* 0x000fc8000bf25270 */
[----:B---3--:R-:W-:Y:S02]  /*4a40*/  USEL UR6, URZ, 0x1, UP1 ;  /* 0x00000001ff067887 */ /* 0x008fe40008800000 */
[----:B------:R-:W-:-:S04]  /*4a50*/  USEL UR4, UR4, URZ, UP1 ;  /* 0x000000ff04047287 */ /* 0x000fc80008800000 */
[----:B------:R-:W-:Y:S01]  /*4a60*/  ULEA UR4, UR4, UR5, 0x3 ;  /* 0x0000000504047291 */ /* 0x000fe2000f8e18ff */
[----:B-1----:R-:W-:-:S04]  /*4a70*/  LOP3.LUT R5, R8, UR6, RZ, 0x3c, !PT ;  /* 0x0000000608057c12 */ /* 0x002fc8000f8e3cff */
[----:B------:R-:W-:Y:S01]  /*4a80*/  SHF.L.U32 R5, R5, 0x1f, RZ ;  /* 0x0000001f05057819 */ /* 0x000fe200000006ff */
[----:B--2---:R-:W-:-:S04]  /*4a90*/  IMAD.U32 R0, RZ, RZ, UR4 ;  /* 0x00000004ff007e24 */ /* 0x004fc8000f8e00ff */
[----:B------:R1:W2:Y:S03]  /*4aa0*/  SYNCS.PHASECHK.TRANS64.TRYWAIT P0, [R0+URZ], R5 ;  /* 0x00000005000075a7 */ /* 0x0002a600080011ff */
[----:B--2---:R-:W-:Y:S05]  /*4ab0*/  @!P0 NANOSLEEP.SYNCS 0x989680 ;  /* 0x009896800000895d */ /* 0x004fea0003900000 */
[----:B------:R-:W2:Y:S02]  /*4ac0*/  @!P0 SYNCS.PHASECHK.TRANS64 P0, [R0+URZ], R5 ;  /* 0x00000005000085a7 */ /* 0x000ea400080010ff */
[----:B--2---:R-:W-:Y:S05]  /*4ad0*/  @P0 BRA `(.L_x_85) ;  /* 0x0000000000200947 */ /* 0x004fea0003800000 */
.L_x_86:
[----:B--2---:R2:W3:Y:S02]  /*4ae0*/  SYNCS.PHASECHK.TRANS64.TRYWAIT P0, [R0+URZ], R5 ;  /* 0x00000005000075a7 */ /* 0x0044e400080011ff */
[----:B---3--:R-:W-:Y:S05]  /*4af0*/  @!P0 NANOSLEEP.SYNCS 0x989680 ;  /* 0x009896800000895d */ /* 0x008fea0003900000 */
[----:B------:R-:W3:Y:S02]  /*4b00*/  @!P0 SYNCS.PHASECHK.TRANS64 P0, [R0+URZ], R5 ;  /* 0x00000005000085a7 */ /* 0x000ee400080010ff */
[----:B---3--:R-:W-:Y:S05]  /*4b10*/  @!P0 BRA `(.L_x_86) ;  /* 0xfffffffc00f08947 */ /* 0x008fea000383ffff */
[----:B------:R-:W-:Y:S05]  /*4b20*/  BRA `(.L_x_85) ;  /* 0x00000000000c7947 */ /* 0x000fea0003800000 */
.L_x_83:
[----:B------:R-:W-:-:S04]  /*4b30*/  UIADD3 UR4, UPT, UPT, UR18, 0x180, URZ ;  /* 0x0000018012047890 */ /* 0x000fc8000fffe0ff */
[----:B------:R-:W-:-:S09]  /*4b40*/  UPRMT UR4, UR32, 0x654, UR4 ;  /* 0x0000065420047896 */ /* 0x000fd20008000004 */
[----:B------:R-:W-:Y:S03]  /*4b50*/  SYNCS.ARRIVE.TRANS64.RED.A1T0 RZ, [UR4], RZ ;  /* 0x000000ffffff79a7 */ /* 0x000fe60008100404 */
.L_x_85:
[----:B-12---:R-:W-:Y:S01]  /*4b60*/  SHF.L.U32 R5, RZ, 0x1f, RZ ;  /* 0x0000001fff057819 */ /* 0x006fe200000006ff */
[----:B------:R-:W-:Y:S01]  /*4b70*/  UIADD3 UR4, UPT, UPT, UR18, 0x180, URZ ;  /* 0x0000018012047890 */ /* 0x000fe2000fffe0ff */
[----:B------:R-:W-:Y:S02]  /*4b80*/  PLOP3.LUT P0, PT, PT, PT, UP0, 0x80, 0x8 ;  /* 0x000000000008781c */ /* 0x000fe40003f0f008 */
[----:B----4-:R-:W1:Y:S02]  /*4b90*/  SYNCS.PHASECHK.TRANS64.TRYWAIT P1, [UR18+0x180], R5 ;  /* 0x00018005ff0075a7 */ /* 0x010e640008021112 */
[----:B-1----:R-:W-:Y:S09]  /*4ba0*/  @!P1 BRA `(.L_x_87) ;  /* 0x0000006800ec9947 */ /* 0x002ff20003800000 */
.L_x_203:
[----:B------:R-:W-:Y:S01]  /*4bb0*/  @!UP0 UPRMT UR4, UR32, 0x654, UR4 ;  /* 0x0000065420048896 */ /* 0x000fe20008000004 */
[----:B------:R-:W-:Y:S01]  /*4bc0*/  LOP3.LUT R2, R3, 0xffff, RZ, 0xc0, !PT ;  /* 0x0000ffff03027812 */ /* 0x000fe200078ec0ff */
[----:B------:R-:W-:Y:S02]  /*4bd0*/  IMAD.MOV.U32 R3, RZ, RZ, 0xffff ;  /* 0x0000ffffff037424 */ /* 0x000fe400078e00ff */
[----:B-1----:R-:W-:Y:S01]  /*4be0*/  IMAD.MOV.U32 R5, RZ, RZ, 0x1 ;  /* 0x00000001ff057424 */ /* 0x002fe200078e00ff */
[----:B------:R-:W-:-:S04]  /*4bf0*/  SHF.R.U32.HI R2, RZ, 0x5, R2 ;  /* 0x00000005ff027819 */ /* 0x000fc80000011602 */
[----:B------:R-:W-:Y:S01]  /*4c00*/  @!P0 SYNCS.ARRIVE.TRANS64.RED.A1T0 RZ, [UR4], RZ ;  /* 0x000000ffffff89a7 */ /* 0x000fe20008100404 */
[----:B------:R-:W-:Y:S01]  /*4c10*/  NOP ;  /* 0x0000000000007918 */ /* 0x000fe20000000000 */
[----:B------:R-:W1:Y:S01]  /*4c20*/  LDS R0, [UR8+0x14] ;  /* 0x00001408ff007984 */ /* 0x000e620008000800 */
[-C--:B------:R-:W-:Y:S02]  /*4c30*/  SHF.L.U32 R3, R3, R2.reuse, RZ ;  /* 0x0000000203037219 */ /* 0x080fe400000006ff */
[----:B------:R-:W-:Y:S02]  /*4c40*/  SHF.L.U32 R5, R5, R2, RZ ;  /* 0x0000000205057219 */ /* 0x000fe400000006ff */
[----:B-1----:R-:W-:-:S04]  /*4c50*/  LOP3.LUT R0, R0, R3, RZ, 0xc0, !PT ;  /* 0x0000000300007212 */ /* 0x002fc800078ec0ff */
[----:B------:R-:W-:-:S13]  /*4c60*/  ISETP.NE.AND P0, PT, R0, R3, PT ;  /* 0x000000030000720c */ /* 0x000fda0003f05270 */
[----:B------:R-:W-:Y:S05]  /*4c70*/  @P0 BRA `(.L_x_88) ;  /* 0x00000000005c0947 */ /* 0x000fea0003800000 */
[----:B------:R-:W1:Y:S02]  /*4c80*/  LDS R0, [UR8+0x18] ;  /* 0x00001808ff007984 */ /* 0x000e640008000800 */
[----:B-1----:R-:W-:-:S04]  /*4c90*/  LOP3.LUT R0, R0, R5, RZ, 0xc0, !PT ;  /* 0x0000000500007212 */ /* 0x002fc800078ec0ff */
[----:B------:R-:W-:-:S13]  /*4ca0*/  ISETP.NE.AND P0, PT, R0, R5, PT ;  /* 0x000000050000720c */ /* 0x000fda0003f05270 */
[----:B------:R-:W-:Y:S05]  /*4cb0*/  @P0 BRA `(.L_x_89) ;  /* 0x0000000000400947 */ /* 0x000fea0003800000 */
[----:B------:R-:W-:Y:S01]  /*4cc0*/  R2UR UR4, R3 ;  /* 0x00000000030472ca */ /* 0x000fe200000e0000 */
[----:B------:R-:W1:Y:S01]  /*4cd0*/  S2R R2, SR_LANEID ;  /* 0x0000000000027919 */ /* 0x000e620000000000 */
[----:B------:R-:W-:-:S04]  /*4ce0*/  LOP3.LUT R5, RZ, R5, RZ, 0x33, !PT ;  /* 0x00000005ff057212 */ /* 0x000fc800078e33ff */
[----:B---3--:R-:W2:Y:S07]  /*4cf0*/  REDUX UR6, R5 ;  /* 0x00000000050673c4 */ /* 0x008eae0000000000 */
[----:B------:R-:W-:-:S03]  /*4d00*/  ULOP3.LUT UR5, URZ, UR4, URZ, 0x33, !UPT ;  /* 0x00000004ff057292 */ /* 0x000fc6000f8e33ff */
[----:B------:R-:W-:Y:S02]  /*4d10*/  VOTEU.ANY UR4, UPT, PT ;  /* 0x0000000000047886 */ /* 0x000fe400038e0100 */
[----:B------:R-:W-:Y:S01]  /*4d20*/  UFLO.U32 UR4, UR4 ;  /* 0x00000004000472bd */ /* 0x000fe200080e0000 */
[----:B------:R-:W-:-:S04]  /*4d30*/  IMAD.U32 R0, RZ, RZ, UR5 ;  /* 0x00000005ff007e24 */ /* 0x000fc8000f8e00ff */
[----:B------:R-:W3:Y:S02]  /*4d40*/  REDUX UR7, R0 ;  /* 0x00000000000773c4 */ /* 0x000ee40000000000 */
[----:B------:R4:W-:Y:S01]  /*4d50*/  UTCATOMSWS.AND URZ, UR5 ;  /* 0x0000000500ff79e3 */ /* 0x0009e20008000000 */
[----:B-1----:R-:W-:Y:S01]  /*4d60*/  ISETP.EQ.U32.AND P0, PT, R2, UR4, PT ;  /* 0x0000000402007c0c */ /* 0x002fe2000bf02070 */
[----:B--2---:R-:W-:Y:S02]  /*4d70*/  IMAD.U32 R2, RZ, RZ, UR6 ;  /* 0x00000006ff027e24 */ /* 0x004fe4000f8e00ff */
[----:B---3--:R-:W-:-:S10]  /*4d80*/  IMAD.U32 R3, RZ, RZ, UR7 ;  /* 0x00000007ff037e24 */ /* 0x008fd4000f8e00ff */
[----:B------:R4:W-:Y:S04]  /*4d90*/  @P0 ATOMS.AND RZ, [UR8+0x14], R3 ;  /* 0x00001403ffff098c */ /* 0x0009e8000a800008 */
[----:B------:R4:W-:Y:S01]  /*4da0*/  @P0 ATOMS.AND RZ, [UR8+0x18], R2 ;  /* 0x00001802ffff098c */ /* 0x0009e2000a800008 */
[----:B------:R-:W-:Y:S05]  /*4db0*/  BRA `(.L_x_90) ;  /* 0x0000000000147947 */ /* 0x000fea0003800000 */
.L_x_89:
[----:B------:R-:W-:Y:S02]  /*4dc0*/  MOV R2, 0x4de0 ;  /* 0x00004de000027802 */ /* 0x000fe40000000f00 */
[----:B---3-5:R-:W-:Y:S05]  /*4dd0*/  CALL.REL.NOINC `($__internal_0_$__cuda_sm10x_tcgen05_guardrail_trap_col_being_dealloced_not_returned_by_alloc) ;  /* 0x0000006c00d07944 */ /* 0x028fea0003c00000 */
[----:B------:R-:W-:Y:S05]  /*4de0*/  BRA `(.L_x_90) ;  /* 0x0000000000087947 */ /* 0x000fea0003800000 */
.L_x_88:
[----:B------:R-:W-:Y:S02]  /*4df0*/  MOV R2, 0x4e10 ;  /* 0x00004e1000027802 */ /* 0x000fe40000000f00 */
[----:B---3-5:R-:W-:Y:S05]  /*4e00*/  CALL.REL.NOINC `($__internal_2_$__cuda_sm10x_tcgen05_guardrail_trap_unallocated_columns_being_dealloced) ;  /* 0x0000006c00dc7944 */ /* 0x028fea0003c00000 */
.L_x_90:
[----:B------:R-:W-:Y:S01]  /*4e10*/  NOP ;  /* 0x0000000000007918 */ /* 0x000fe20000000000 */
[----:B----4-:R-:W-:Y:S05]  /*4e20*/  EXIT ;  /* 0x000000000000794d */ /* 0x010fea0003800000 */
.L_x_62:
[----:B------:R-:W2:Y:S01]  /*4e30*/  LDCU UR5, c[0x0][0x384] ;  /* 0x00007080ff0577ac */ /* 0x000ea20008000800 */
[----:B------:R-:W-:Y:S02]  /*4e40*/  UISETP.NE.OR UP0, UPT, UR18, 0x3, !UP3 ;  /* 0x000000031200788c */ /* 0x000fe4000df05670 */
[----:B--2---:R-:W-:-:S07]  /*4e50*/  UIADD3 UR5, UPT, UPT, UR5, 0x7f, URZ ;  /* 0x0000007f05057890 */ /* 0x004fce000fffe0ff */
[----:B------:R-:W-:Y:S05]  /*4e60*/  BRA.U UP0, `(.L_x_91) ;  /* 0x0000001500807547 */ /* 0x000fea000b800000 */
[----:B------:R-:W-:Y:S01]  /*4e70*/  USHF.R.S32.HI UR4, URZ, 0x1f, UR5 ;  /* 0x0000001fff047899 */ /* 0x000fe20008011405 */
[----:B------:R-:W2:Y:S01]  /*4e80*/  S2UR UR12, SR_CgaCtaId ;  /* 0x00000000000c79c3 */ /* 0x000ea20000008800 */
[----:B------:R-:W3:Y:S01]  /*4e90*/  LDCU UR49, c[0x0][0x370] ;  /* 0x00006e00ff3177ac */ /* 0x000ee20008000800 */
[----:B------:R-:W-:Y:S02]  /*4ea0*/  HFMA2 R10, -RZ, RZ, 0, 5.9604644775390625e-08 ;  /* 0x00000001ff0a7431 */ /* 0x000fe400000001ff */
[----:B------:R-:W-:Y:S01]  /*4eb0*/  IMAD.MOV.U32 R8, RZ, RZ, RZ ;  /* 0x000000ffff087224 */ /* 0x000fe200078e00ff */
[----:B------:R-:W-:Y:S01]  /*4ec0*/  ULEA.HI UR4, UR4, UR5, URZ, 0x7 ;  /* 0x0000000504047291 */ /* 0x000fe2000f8f38ff */
[----:B------:R-:W3:Y:S02]  /*4ed0*/  LDCU.128 UR44, c[0x0][0xb10] ;  /* 0x00016200ff2c77ac */ /* 0x000ee40008000c00 */
[----:B------:R-:W4:Y:S01]  /*4ee0*/  LDC.64 R14, c[0x0][0x348] ;  /* 0x0000d200ff0e7b82 */ /* 0x000f220000000a00 */
[----:B------:R-:W-:Y:S01]  /*4ef0*/  USHF.R.S32.HI UR40, URZ, 0x7, UR4 ;  /* 0x00000007ff287899 */ /* 0x000fe20008011404 */
[----:B------:R-:W1:Y:S05]  /*4f00*/  LDCU UR48, c[0x0][0x374] ;  /* 0x00006e80ff3077ac */ /* 0x000e6a0008000800 */
[----:B------:R-:W-:Y:S01]  /*4f10*/  IMAD.U32 R2, RZ, RZ, UR40 ;  /* 0x00000028ff027e24 */ /* 0x000fe2000f8e00ff */
[----:B------:R-:W2:Y:S04]  /*4f20*/  LDCU.64 UR4, c[0x0][0x888] ;  /* 0x00011100ff0477ac */ /* 0x000ea80008000a00 */
[----:B------:R-:W-:Y:S01]  /*4f30*/  IABS R0, R2 ;  /* 0x0000000200007213 */ /* 0x000fe20000000000 */
[----:B------:R-:W1:Y:S03]  /*4f40*/  LDCU.64 UR42, c[0x0][0x890] ;  /* 0x00011200ff2a77ac */ /* 0x000e660008000a00 */
[----:B------:R-:W-:Y:S01]  /*4f50*/  R2UR UR38, R0 ;  /* 0x00000000002672ca */ /* 0x000fe200000e0000 */
[----:B------:R-:W4:Y:S01]  /*4f60*/  LDCU UR30, c[0x0][0xb0c] ;  /* 0x00016180ff1e77ac */ /* 0x000f220008000800 */
[----:B------:R-:W4:Y:S01]  /*4f70*/  LDCU UR62, c[0x0][0xb20] ;  /* 0x00016400ff3e77ac */ /* 0x000f220008000800 */
[----:B------:R-:W4:Y:S10]  /*4f80*/  LDCU UR41, c[0x0][0x388] ;  /* 0x00007100ff2977ac */ /* 0x000f340008000800 */
[----:B------:R-:W4:Y:S01]  /*4f90*/  I2F.RP R3, UR38 ;  /* 0x0000002600037d06 */ /* 0x000f220008209400 */
[----:B--2---:R-:W-:Y:S01]  /*4fa0*/  UISETP.NE.U32.AND UP0, UPT, UR4, URZ, UPT ;  /* 0x000000ff0400728c */ /* 0x004fe2000bf05070 */
[----:B------:R-:W2:Y:S03]  /*4fb0*/  LDCU UR4, c[0x0][0xb30] ;  /* 0x00016600ff0477ac */ /* 0x000ea60008000800 */
[----:B------:R-:W-:Y:S01]  /*4fc0*/  UISETP.NE.AND.EX UP0, UPT, UR5, URZ, UPT, UP0 ;  /* 0x000000ff0500728c */ /* 0x000fe2000bf05300 */
[----:B------:R-:W-:Y:S01]  /*4fd0*/  UMOV UR31, 0x400 ;  /* 0x00000400001f7882 */ /* 0x000fe20000000000 */
[----:B---3--:R-:W-:-:S02]  /*4fe0*/  UIMAD.WIDE.U32 UR8, UR49, UR44, URZ ;  /* 0x0000002c310872a5 */ /* 0x008fc4000f8e00ff */
[----:B-1----:R-:W-:Y:S01]  /*4ff0*/  UIMAD.WIDE.U32 UR10, UR48, UR47, URZ ;  /* 0x0000002f300a72a5 */ /* 0x002fe2000f8e00ff */
[----:B------:R-:W-:Y:S01]  /*5000*/  UMOV UR6, URZ ;  /* 0x000000ff00067c82 */ /* 0x000fe20008000000 */
[----:B----4-:R-:W1:Y:S01]  /*5010*/  MUFU.RCP R0, R3 ;  /* 0x0000000300007308 */ /* 0x010e620000001000 */
[----:B------:R-:W-:Y:S02]  /*5020*/  ULEA UR31, UR12, UR31, 0x18 ;  /* 0x0000001f0c1f7291 */ /* 0x000fe4000f8ec0ff */
[----:B------:R-:W-:Y:S02]  /*5030*/  UP2UR UR60, UPR, URZ, 0x1 ;  /* 0x00000001ff3c7883 */ /* 0x000fe40008000000 */
[----:B------:R-:W-:Y:S02]  /*5040*/  UISETP.NE.AND UP0, UPT, UR39, 0x1, UPT ;  /* 0x000000012700788c */ /* 0x000fe4000bf05270 */
[----:B------:R-:W-:Y:S02]  /*5050*/  UISETP.NE.U32.AND UP0, UPT, UR42, URZ, UPT ;  /* 0x000000ff2a00728c */ /* 0x000fe4000bf05070 */
[----:B------:R-:W-:-:S02]  /*5060*/  UIADD3 UR56, UPT, UPT, UR31, 0x118, URZ ;  /* 0x000001181f387890 */ /* 0x000fc4000fffe0ff */
[----:B------:R-:W-:Y:S02]  /*5070*/  UIADD3 UR54, UPT, UPT, UR31, 0x158, URZ ;  /* 0x000001581f367890 */ /* 0x000fe4000fffe0ff */
[----:B------:R-:W-:Y:S02]  /*5080*/  UIADD3 UR33, UPT, UPT, UR31, 0x100, URZ ;  /* 0x000001001f217890 */ /* 0x000fe4000fffe0ff */
[----:B------:R-:W-:Y:S01]  /*5090*/  UIADD3 UR25, UPT, UPT, UR31, 0x108, URZ ;  /* 0x000001081f197890 */ /* 0x000fe2000fffe0ff */
[----:B-1----:R-:W-:Y:S01]  /*50a0*/  VIADD R0, R0, 0xffffffe ;  /* 0x0ffffffe00007836 */ /* 0x002fe20000000000 */
[----:B------:R-:W-:Y:S02]  /*50b0*/  UIADD3 UR17, UPT, UPT, UR31, 0x110, URZ ;  /* 0x000001101f117890 */ /* 0x000fe4000fffe0ff */
[----:B------:R-:W-:Y:S01]  /*50c0*/  UISETP.GE.AND UP3, UPT, UR39, 0x1, UPT ;  /* 0x000000012700788c */ /* 0x000fe2000bf66270 */
[----:B------:R-:W-:Y:S02]  /*50d0*/  UMOV UR53, UR9 ;  /* 0x0000000900357c82 */ /* 0x000fe40008000000 */
[----:B------:R-:W1:Y:S01]  /*50e0*/  F2I.FTZ.U32.TRUNC.NTZ R0, R0 ;  /* 0x0000000000007305 */ /* 0x000e62000021f000 */
[----:B------:R-:W-:Y:S01]  /*50f0*/  UMOV UR52, UR11 ;  /* 0x0000000b00347c82 */ /* 0x000fe20008000000 */
[----:B------:R-:W-:-:S02]  /*5100*/  UISETP.NE.AND UP3, UPT, UR30, 0x1, UPT ;  /* 0x000000011e00788c */ /* 0x000fc4000bf65270 */
[----:B------:R-:W-:Y:S02]  /*5110*/  UISETP.NE.AND.EX UP5, UPT, UR43, URZ, UPT, UP0 ;  /* 0x000000ff2b00728c */ /* 0x000fe4000bfa5300 */
[----:B------:R-:W-:Y:S01]  /*5120*/  UPLOP3.LUT UP2, UPT, UPT, UPT, UPT, 0x40, 0x4 ;  /* 0x000000000004789c */ /* 0x000fe20003f4e870 */
[----:B------:R-:W3:Y:S01]  /*5130*/  LDCU.64 UR22, c[0x0][0xb28] ;  /* 0x00016500ff1677ac */ /* 0x000ee20008000a00 */
[----:B------:R-:W-:Y:S02]  /*5140*/  UPRMT UR56, UR12, 0x654, UR56 ;  /* 0x000006540c387896 */ /* 0x000fe40008000038 */
[----:B------:R-:W-:Y:S01]  /*5150*/  UPRMT UR54, URZ, 0x654, UR54 ;  /* 0x00000654ff367896 */ /* 0x000fe20008000036 */
[----:B-1----:R-:W-:Y:S01]  /*5160*/  R2UR UR7, R0 ;  /* 0x00000000000772ca */ /* 0x002fe200000e0000 */
[----:B------:R-:W-:Y:S01]  /*5170*/  UPRMT UR59, UR12, 0x654, UR33 ;  /* 0x000006540c3b7896 */ /* 0x000fe20008000021 */
[----:B------:R-:W-:Y:S01]  /*5180*/  IABS R0, R2 ;  /* 0x0000000200007213 */ /* 0x000fe20000000000 */
[----:B------:R-:W-:Y:S01]  /*5190*/  UPRMT UR58, UR12, 0x654, UR25 ;  /* 0x000006540c3a7896 */ /* 0x000fe20008000019 */
[----:B------:R-:W-:Y:S01]  /*51a0*/  MOV R2, 0x2000 ;  /* 0x0000200000027802 */ /* 0x000fe20000000f00 */
[----:B------:R-:W-:-:S02]  /*51b0*/  UPRMT UR57, UR12, 0x654, UR17 ;  /* 0x000006540c397896 */ /* 0x000fc40008000011 */
[----:B------:R-:W-:Y:S01]  /*51c0*/  IMAD.MOV R0, RZ, RZ, -R0 ;  /* 0x000000ffff007224 */ /* 0x000fe200078e0a00 */
[----:B------:R-:W-:Y:S02]  /*51d0*/  USHF.R.U32.HI UR53, URZ, UR45, UR53 ;  /* 0x0000002dff357299 */ /* 0x000fe40008011635 */
[----:B------:R-:W-:Y:S02]  /*51e0*/  USHF.R.U32.HI UR52, URZ, UR62, UR52 ;  /* 0x0000003eff347299 */ /* 0x000fe40008011634 */
[----:B------:R-:W-:Y:S01]  /*51f0*/  R2UR UR55, R0 ;  /* 0x00000000003772ca */ /* 0x000fe200000e0000 */
[----:B------:R-:W-:Y:S02]  /*5200*/  UIADD3 UR5, UPT, UPT, URZ, -UR7, URZ ;  /* 0x80000007ff057290 */ /* 0x000fe4000fffe0ff */
[----:B------:R-:W-:Y:S02]  /*5210*/  UISETP.NE.AND UP3, UPT, UR46, 0x1, UPT ;  /* 0x000000012e00788c */ /* 0x000fe4000bf65270 */
[----:B------:R-:W-:-:S02]  /*5220*/  UIMAD UR5, UR5, UR38, URZ ;  /* 0x00000026050572a4 */ /* 0x000fc4000f8e02ff */
[----:B--2---:R-:W-:Y:S02]  /*5230*/  UISETP.NE.AND UP4, UPT, UR4, 0x1, UPT ;  /* 0x000000010400788c */ /* 0x004fe4000bf85270 */
[----:B------:R-:W-:Y:S02]  /*5240*/  UIMAD.WIDE.U32 UR6, UR7, UR5, UR6 ;  /* 0x00000005070672a5 */ /* 0x000fe4000f8e0006 */
[----:B------:R-:W-:Y:S02]  /*5250*/  UISETP.NE.AND UP0, UPT, UR41, URZ, UPT ;  /* 0x000000ff2900728c */ /* 0x000fe4000bf05270 */
[----:B------:R-:W-:-:S03]  /*5260*/  UISETP.NE.AND UP6, UPT, UR40, URZ, UPT ;  /* 0x000000ff2800728c */ /* 0x000fc6000bfc5270 */
[----:B---3--:R-:W-:-:S08]  /*5270*/  UMOV UR51, UR7 ;  /* 0x0000000700337c82 */ /* 0x008fd00008000000 */
.L_x_102:
[----:B------:R-:W-:Y:S04]  /*5280*/  SHF.L.U32 R3, R8, 0x1f, RZ ;  /* 0x0000001f08037819 */ /* 0x000fe800000006ff */
[----:B-1----:R-:W1:Y:S02]  /*5290*/  SYNCS.PHASECHK.TRANS64.TRYWAIT P0, [UR31+0x150], R3 ;  /* 0x00015003ff0075a7 */ /* 0x002e64000800111f */
[----:B-1----:R-:W-:Y:S05]  /*52a0*/  @!P0 BRA `(.L_x_92) ;  /* 0x0000006400448947 */ /* 0x002fea0003800000 */
.L_x_205:
[----:B------:R-:W2:Y:S01]  /*52b0*/  LDS.128 R4, [UR31+0x190] ;  /* 0x0001901fff047984 */ /* 0x000ea20008000c00 */
[----:B------:R-:W-:Y:S01]  /*52c0*/  UISETP.GE.AND UP0, UPT, UR39, 0x1, UPT ;  /* 0x000000012700788c */ /* 0x000fe2000bf06270 */
[----:B------:R-:W-:Y:S01]  /*52d0*/  @!PT LDS RZ, [RZ] ;  /* 0x00000000fffff984 */ /* 0x000fe20000000800 */
[----:B------:R-:W-:Y:S01]  /*52e0*/  @!PT LDS RZ, [RZ] ;  /* 0x00000000fffff984 */ /* 0x000fe20000000800 */
[----:B------:R-:W-:Y:S01]  /*52f0*/  @!PT LDS RZ, [RZ] ;  /* 0x00000000fffff984 */ /* 0x000fe20000000800 */
[----:B------:R-:W-:Y:S01]  /*5300*/  @!PT LDS RZ, [RZ] ;  /* 0x00000000fffff984 */ /* 0x000fe20000000800 */
[----:B------:R3:W-:Y:S06]  /*5310*/  MEMBAR.ALL.CTA ;  /* 0x0000000000007992 */ /* 0x0007ec0000008000 */
[----:B---3--:R-:W3:Y:S02]  /*5320*/  FENCE.VIEW.ASYNC.S ;  /* 0x00000000000073c6 */ /* 0x008ee40000000000 */
[----:B---3--:R-:W-:Y:S01]  /*5330*/  SYNCS.ARRIVE.TRANS64.RED.A1T0 RZ, [UR54], RZ ;  /* 0x000000ffffff79a7 */ /* 0x008fe20008100436 */
[----:B--2---:R-:W-:Y:S11]  /*5340*/  LOP3.LUT P0, RZ, R6, 0x1, RZ, 0xc0, !PT ;  /* 0x0000000106ff7812 */ /* 0x004ff6000780c0ff */
[----:B------:R-:W-:Y:S02]  /*5350*/  @!UPT UIADD3 URZ, UPT, UPT, URZ, URZ, URZ ;  /* 0x000000fffffff290 */ /* 0x000fe4000fffe0ff */
[----:B------:R-:W-:Y:S01]  /*5360*/  VOTEU.ANY UP3, P0 ;  /* 0x0000000000ff7886 */ /* 0x000fe20000060100 */
[----:B------:R-:W-:Y:S11]  /*5370*/  PLOP3.LUT P0, PT, PT, PT, UP3, 0x80, 0x8 ;  /* 0x000000000008781c */ /* 0x000ff60003f0f038 */
[----:B------:R-:W-:Y:S02]  /*5380*/  @!UPT UIADD3 URZ, UPT, UPT, URZ, URZ, URZ ;  /* 0x000000fffffff290 */ /* 0x000fe4000fffe0ff */
[----:B-1----:R-:W-:Y:S02]  /*5390*/  @P0 MOV R3, R4 ;  /* 0x0000000400030202 */ /* 0x002fe40000000f00 */
[----:B------:R-:W-:Y:S02]  /*53a0*/  @P0 LOP3.LUT R0, R5, 0xffff, RZ, 0xc0, !PT ;  /* 0x0000ffff05000812 */ /* 0x000fe400078ec0ff */
[----:B------:R-:W-:Y:S02]  /*53b0*/  @P0 R2UR UR5, R3 ;  /* 0x00000000030502ca */ /* 0x000fe400000e0000 */
[----:B------:R-:W-:Y:S11]  /*53c0*/  @P0 R2UR UR4, R0 ;  /* 0x00000000000402ca */ /* 0x000ff600000e0000 */
[----:B------:R-:W-:Y:S02]  /*53d0*/  @UP3 UMOV UR15, UR5 ;  /* 0x00000005000f3c82 */ /* 0x000fe40008000000 */
[----:B------:R-:W-:Y:S01]  /*53e0*/  @UP3 UMOV UR14, UR4 ;  /* 0x00000004000e3c82 */ /* 0x000fe20008000000 */
[----:B------:R-:W-:Y:S05]  /*53f0*/  BRA.U !UP0, `(.L_x_93) ;  /* 0x0000000108c07547 */ /* 0x000fea000b800000 */
[----:B------:R-:W-:Y:S02]  /*5400*/  UIMAD.WIDE.U32 UR8, UR14, UR47, URZ ;  /* 0x0000002f0e0872a5 */ /* 0x000fe4000f8e00ff */
[----:B------:R-:W-:Y:S02]  /*5410*/  UP2UR UR16, UPR, URZ, 0x4 ;  /* 0x00000004ff107883 */ /* 0x000fe40008000000 */
[----:B------:R-:W-:Y:S02]  /*5420*/  UISETP.NE.AND UP2, UPT, UR46, 0x1, UPT ;  /* 0x000000012e00788c */ /* 0x000fe4000bf45270 */
[----:B------:R-:W-:Y:S02]  /*5430*/  UIMAD.WIDE.U32 UR10, UR15, UR44, URZ ;  /* 0x0000002c0f0a72a5 */ /* 0x000fe4000f8e00ff */
[----:B------:R-:W-:Y:S02]  /*5440*/  USEL UR4, UR48, UR52, !UP2 ;  /* 0x0000003430047287 */ /* 0x000fe4000d000000 */
[----:B------:R-:W-:Y:S02]  /*5450*/  UISETP.NE.AND UP0, UPT, UR30, 0x1, UPT ;  /* 0x000000011e00788c */ /* 0x000fe4000bf05270 */
[----:B------:R-:W-:Y:S02]  /*5460*/  UP2UR UR21, UPR, URZ, 0x2 ;  /* 0x00000002ff157883 */ /* 0x000fe40008000000 */
[----:B------:R-:W-:Y:S02]  /*5470*/  UISETP.NE.AND UP1, UPT, UR39, 0x1, UPT ;  /* 0x000000012700788c */ /* 0x000fe4000bf25270 */
[----:B------:R-:W-:Y:S02]  /*5480*/  UIMAD.WIDE.U32 UR12, UR4, UR22, URZ ;  /* 0x00000016040c72a5 */ /* 0x000fe4000f8e00ff */
[----:B------:R-:W-:Y:S01]  /*5490*/  USEL UR7, UR49, UR53, !UP0 ;  /* 0x0000003531077287 */ /* 0x000fe2000c000000 */
[----:B------:R-:W-:Y:S02]  /*54a0*/  UMOV UR5, UR9 ;  /* 0x0000000900057c82 */ /* 0x000fe40008000000 */
[----:B------:R-:W-:Y:S02]  /*54b0*/  USHF.R.U32.HI UR6, URZ, UR62, UR5 ;  /* 0x0000003eff067299 */ /* 0x000fe40008011605 */
[----:B------:R-:W-:Y:S02]  /*54c0*/  UIMAD.WIDE.U32 UR18, UR7, UR22, URZ ;  /* 0x00000016071272a5 */ /* 0x000fe4000f8e00ff */
[----:B------:R-:W-:Y:S02]  /*54d0*/  USEL UR6, UR14, UR6, !UP2 ;  /* 0x000000060e067287 */ /* 0x000fe4000d000000 */
[----:B------:R-:W-:Y:S01]  /*54e0*/  UISETP.NE.AND UP2, UPT, UR16, URZ, UPT ;  /* 0x000000ff1000728c */ /* 0x000fe2000bf45270 */
[----:B------:R-:W-:Y:S01]  /*54f0*/  UMOV UR5, UR11 ;  /* 0x0000000b00057c82 */ /* 0x000fe20008000000 */
[----:B------:R-:W-:Y:S02]  /*5500*/  UIMAD.WIDE.U32 UR10, UR6, UR22, URZ ;  /* 0x00000016060a72a5 */ /* 0x000fe4000f8e00ff */
[----:B------:R-:W-:Y:S03]  /*5510*/  USHF.R.U32.HI UR8, URZ, UR45, UR5 ;  /* 0x0000002dff087299 */ /* 0x000fe60008011605 */
[----:B------:R-:W-:Y:S02]  /*5520*/  UMOV UR5, UR13 ;  /* 0x0000000d00057c82 */ /* 0x000fe40008000000 */
[----:B------:R-:W-:Y:S03]  /*5530*/  @UP1 USHF.R.U32.HI UR4, URZ, UR23, UR5 ;  /* 0x00000017ff041299 */ /* 0x000fe60008011605 */
[----:B------:R-:W-:Y:S01]  /*5540*/  UMOV UR5, UR19 ;  /* 0x0000001300057c82 */ /* 0x000fe20008000000 */
[----:B------:R-:W-:Y:S02]  /*5550*/  UIMAD UR4, UR39, UR4, URZ ;  /* 0x00000004270472a4 */ /* 0x000fe4000f8e02ff */
[----:B------:R-:W-:Y:S02]  /*5560*/  @UP1 USHF.R.U32.HI UR7, URZ, UR23, UR5 ;  /* 0x00000017ff071299 */ /* 0x000fe40008011605 */
[----:B------:R-:W-:Y:S02]  /*5570*/  USEL UR5, UR15, UR8, !UP0 ;  /* 0x000000080f057287 */ /* 0x000fe4000c000000 */
[----:B------:R-:W-:Y:S02]  /*5580*/  UIMAD UR8, UR39, UR7, URZ ;  /* 0x00000007270872a4 */ /* 0x000fe4000f8e02ff */
[----:B------:R-:W-:Y:S03]  /*5590*/  UISETP.GE.AND UP0, UPT, UR6, UR4, UPT ;  /* 0x000000040600728c */ /* 0x000fe6000bf06270 */
[----:B------:R-:W-:Y:S01]  /*55a0*/  UMOV UR4, UR11 ;  /* 0x0000000b00047c82 */ /* 0x000fe20008000000 */
[----:B------:R-:W-:Y:S02]  /*55b0*/  UISETP.GE.OR UP0, UPT, UR5, UR8, UP0 ;  /* 0x000000080500728c */ /* 0x000fe40008706670 */
[----:B------:R-:W-:Y:S02]  /*55c0*/  USHF.R.U32.HI UR4, URZ, UR23, UR4 ;  /* 0x00000017ff047299 */ /* 0x000fe40008011604 */
[----:B------:R-:W-:Y:S02]  /*55d0*/  UIMAD.WIDE.U32 UR8, UR5, UR22, URZ ;  /* 0x00000016050872a5 */ /* 0x000fe4000f8e00ff */
[----:B------:R-:W-:Y:S04]  /*55e0*/  USEL UR10, UR6, UR4, !UP1 ;  /* 0x00000004060a7287 */ /* 0x000fe8000c800000 */
[----:B------:R-:W-:Y:S01]  /*55f0*/  UIADD3 UR11, UPT, UPT, -UR10, URZ, URZ ;  /* 0x000000ff0a0b7290 */ /* 0x000fe2000fffe1ff */
[----:B------:R-:W-:Y:S02]  /*5600*/  @!UP0 UMOV UR4, UR9 ;  /* 0x0000000900048c82 */ /* 0x000fe40008000000 */
[----:B------:R-:W-:Y:S02]  /*5610*/  @!UP0 USHF.R.U32.HI UR4, URZ, UR23, UR4 ;  /* 0x00000017ff048299 */ /* 0x000fe40008011604 */
[----:B------:R-:W-:Y:S02]  /*5620*/  UIMAD UR8, UR39, UR11, UR6 ;  /* 0x0000000b270872a4 */ /* 0x000fe4000f8e0206 */
[----:B------:R-:W-:Y:S02]  /*5630*/  @!UP0 USEL UR4, UR5, UR4, !UP1 ;  /* 0x0000000405048287 */ /* 0x000fe4000c800000 */
[----:B------:R-:W-:Y:S02]  /*5640*/  UISETP.NE.AND UP1, UPT, UR21, URZ, UPT ;  /* 0x000000ff1500728c */ /* 0x000fe4000bf25270 */
[----:B------:R-:W-:Y:S02]  /*5650*/  @!UP0 UIMAD UR8, UR7, UR8, UR4 ;  /* 0x00000008070882a4 */ /* 0x000fe4000f8e0204 */
[----:B------:R-:W-:Y:S02]  /*5660*/  @!UP0 UIADD3 UR9, UPT, UPT, UR10, -UR4, URZ ;  /* 0x800000040a098290 */ /* 0x000fe4000fffe0ff */
[----:B------:R-:W-:Y:S02]  /*5670*/  UIADD3 UR4, UPT, UPT, -UR5, URZ, URZ ;  /* 0x000000ff05047290 */ /* 0x000fe4000fffe1ff */
[----:B------:R-:W-:Y:S02]  /*5680*/  UIADD3 UR7, UPT, UPT, -UR6, URZ, URZ ;  /* 0x000000ff06077290 */ /* 0x000fe4000fffe1ff */
[----:B------:R-:W-:Y:S02]  /*5690*/  @!UP0 UIMAD UR6, UR9, UR39, UR5 ;  /* 0x00000027090682a4 */ /* 0x000fe4000f8e0205 */
[----:B------:R-:W-:Y:S02]  /*56a0*/  UIMAD UR15, UR30, UR4, UR15 ;  /* 0x000000041e0f72a4 */ /* 0x000fe4000f8e020f */
[----:B------:R-:W-:Y:S01]  /*56b0*/  UIMAD UR4, UR46, UR7, UR14 ;  /* 0x000000072e0472a4 */ /* 0x000fe2000f8e020e */
[----:B------:R-:W-:Y:S02]  /*56c0*/  @!UP0 UMOV UR5, UR8 ;  /* 0x0000000800058c82 */ /* 0x000fe40008000000 */
[----:B------:R-:W-:Y:S02]  /*56d0*/  UIMAD UR15, UR5, UR30, UR15 ;  /* 0x0000001e050f72a4 */ /* 0x000fe4000f8e020f */
[----:B------:R-:W-:Y:S11]  /*56e0*/  UIMAD UR14, UR6, UR46, UR4 ;  /* 0x0000002e060e72a4 */ /* 0x000ff6000f8e0204 */
[----:B------:R-:W-:Y:S01]  /*56f0*/  @!UPT UIADD3 URZ, UPT, UPT, URZ, URZ, URZ ;  /* 0x000000fffffff290 */ /* 0x000fe2000fffe0ff */
.L_x_93:
[----:B------:R-:W1:Y:S01]  /*5700*/  @!UP4 LDCU.128 UR8, c[0x0][0xb10] ;  /* 0x00016200ff08c7ac */ /* 0x000e620008000c00 */
[----:B------:R-:W-:Y:S04]  /*5710*/  MOV R0, UR20 ;  /* 0x0000001400007c02 */ /* 0x000fe80008000f00 */
[----:B------:R-:W-:Y:S01]  /*5720*/  IABS R0, R0 ;  /* 0x0000000000007213 */ /* 0x000fe20000000000 */
[----:B------:R-:W2:Y:S01]  /*5730*/  @!UP4 LDCU UR5, c[0x0][0xb0c] ;  /* 0x00016180ff05c7ac */ /* 0x000ea20008000800 */
[----:B------:R-:W3:Y:S01]  /*5740*/  @!UP4 LDCU UR4, c[0x0][0xb20] ;  /* 0x00016400ff04c7ac */ /* 0x000ee20008000800 */
[----:B-1----:R-:W-:Y:S04]  /*5750*/  UIMAD.WIDE.U32 UR6, UR15, UR8, URZ ;  /* 0x000000080f0672a5 */ /* 0x002fe8000f8e00ff */
[----:B------:R-:W-:Y:S02]  /*5760*/  @!UP4 USHF.R.U32.HI UR7, URZ, UR9, UR7 ;  /* 0x00000009ff07c299 */ /* 0x000fe40008011607 */
[----:B------:R-:W-:Y:S02]  /*5770*/  UIMAD.WIDE.U32 UR8, UR14, UR11, URZ ;  /* 0x0000000b0e0872a5 */ /* 0x000fe4000f8e00ff */
[----:B--2---:R-:W-:Y:S04]  /*5780*/  @!UP4 UISETP.NE.AND UP0, UPT, UR5, 0x1, UPT ;  /* 0x000000010500c88c */ /* 0x004fe8000bf05270 */
[----:B------:R-:W-:Y:S02]  /*5790*/  @!UP4 USEL UR7, UR15, UR7, !UP0 ;  /* 0x000000070f07c287 */ /* 0x000fe4000c000000 */
[----:B------:R-:W-:Y:S01]  /*57a0*/  @!UP4 UISETP.NE.AND UP0, UPT, UR10, 0x1, UPT ;  /* 0x000000010a00c88c */ /* 0x000fe2000bf05270 */
[----:B------:R-:W-:Y:S02]  /*57b0*/  @!UP4 UMOV UR6, UR9 ;  /* 0x000000090006cc82 */ /* 0x000fe40008000000 */
[----:B---3--:R-:W-:Y:S04]  /*57c0*/  @!UP4 USHF.R.U32.HI UR6, URZ, UR4, UR6 ;  /* 0x00000004ff06c299 */ /* 0x008fe80008011606 */
[----:B------:R-:W-:Y:S04]  /*57d0*/  @!UP4 USEL UR6, UR14, UR6, !UP0 ;  /* 0x000000060e06c287 */ /* 0x000fe8000c000000 */
[----:B------:R-:W-:Y:S02]  /*57e0*/  @!UP4 UIADD3 UR4, UPT, UPT, -UR7, UR6, URZ ;  /* 0x000000060704c290 */ /* 0x000fe4000fffe1ff */
[----:B------:R-:W-:Y:S02]  /*57f0*/  @!UP4 UIADD3 UR6, UPT, UPT, UR7, -UR6, URZ ;  /* 0x800000060706c290 */ /* 0x000fe4000fffe0ff */
[----:B------:R-:W-:Y:S02]  /*5800*/  @!UP4 UIMAD UR15, UR4, UR5, UR15 ;  /* 0x00000005040fc2a4 */ /* 0x000fe4000f8e020f */
[----:B------:R-:W-:Y:S01]  /*5810*/  @!UP4 UIMAD UR14, UR6, UR10, UR14 ;  /* 0x0000000a060ec2a4 */ /* 0x000fe2000f8e020e */
[----:B------:R-:W-:Y:S11]  /*5820*/  BRA.U UP2, `(.L_x_94) ;  /* 0x0000000102107547 */ /* 0x000ff6000b800000 */
[----:B------:R-:W-:Y:S04]  /*5830*/  MOV R3, UR61 ;  /* 0x0000003d00037c02 */ /* 0x000fe80008000f00 */
[----:B------:R-:W-:Y:S04]  /*5840*/  SHF.L.U32 R12, R3, 0x1f, RZ ;  /* 0x0000001f030c7819 */ /* 0x000fe800000006ff */
[----:B------:R-:W1:Y:S02]  /*5850*/  SYNCS.PHASECHK.TRANS64.TRYWAIT P1, [UR31+0x148], R12 ;  /* 0x0001480cff0075a7 */ /* 0x000e64000802111f */
[----:B-1----:R-:W-:Y:S05]  /*5860*/  @!P1 BRA `(.L_x_95) ;  /* 0x0000005c00ec9947 */ /* 0x002fea0003800000 */
.L_x_94:
[----:B------:R-:W-:Y:S01]  /*5870*/  UISETP.NE.AND UP2, UPT, UR41, URZ, UPT ;  /* 0x000000ff2900728c */ /* 0x000fe2000bf45270 */
[----:B------:R-:W-:Y:S01]  /*5880*/  R2UR UR4, R0 ;  /* 0x00000000000472ca */ /* 0x000fe200000e0000 */
[----:B------:R-:W-:Y:S01]  /*5890*/  USHF.L.U32 UR35, UR24, 0x7, URZ ;  /* 0x0000000718237899 */ /* 0x000fe200080006ff */
[----:B------:R-:W-:Y:S05]  /*58a0*/  IMAD.U32 R0, RZ, RZ, UR41 ;  /* 0x00000029ff007e24 */ /* 0x000fea000f8e00ff */
[----:B------:R-:W-:Y:S04]  /*58b0*/  IABS R9, R0 ;  /* 0x0000000000097213 */ /* 0x000fe80000000000 */
[----:B------:R-:W2:Y:S02]  /*58c0*/  I2F.RP R16, R9 ;  /* 0x0000000900107306 */ /* 0x000ea40000209400 */
[----:B------:R-:W-:Y:S07]  /*58d0*/  UIMAD.WIDE.U32 UR6, UR51, UR4, URZ ;  /* 0x00000004330672a5 */ /* 0x000fee000f8e00ff */
[----:B------:R-:W-:Y:S02]  /*58e0*/  UMOV UR36, UR7 ;  /* 0x0000000700247c82 */ /* 0x000fe40008000000 */
[----:B------:R-:W-:Y:S04]  /*58f0*/  UIMAD UR4, UR36, UR55, UR4 ;  /* 0x00000037240472a4 */ /* 0x000fe8000f8e0204 */
[----:B------:R-:W-:Y:S01]  /*5900*/  UISETP.GT.U32.AND UP0, UPT, UR38, UR4, UPT ;  /* 0x000000042600728c */ /* 0x000fe2000bf04070 */
[----:B--2---:R-:W2:Y:S10]  /*5910*/  MUFU.RCP R0, R16 ;  /* 0x0000001000007308 */ /* 0x004eb40000001000 */
[----:B------:R-:W-:Y:S02]  /*5920*/  @!UP0 UIADD3 UR4, UPT, UPT, UR4, -UR38, URZ ;  /* 0x8000002604048290 */ /* 0x000fe4000fffe0ff */
[----:B------:R-:W-:Y:S02]  /*5930*/  @!UP0 UIADD3 UR36, UPT, UPT, UR36, 0x1, URZ ;  /* 0x0000000124248890 */ /* 0x000fe4000fffe0ff */
[----:B------:R-:W-:Y:S02]  /*5940*/  UISETP.GE.U32.AND UP0, UPT, UR4, UR38, UPT ;  /* 0x000000260400728c */ /* 0x000fe4000bf06070 */
[----:B------:R-:W-:Y:S01]  /*5950*/  ULOP3.LUT UR4, UR20, UR40, URZ, 0x3c, !UPT ;  /* 0x0000002814047292 */ /* 0x000fe2000f8e3cff */
[----:B--2---:R-:W-:Y:S04]  /*5960*/  VIADD R11, R0, 0xffffffe ;  /* 0x0ffffffe000b7836 */ /* 0x004fe80000000000 */
[----:B------:R-:W1:Y:S04]  /*5970*/  F2I.FTZ.U32.TRUNC.NTZ R13, R11 ;  /* 0x0000000b000d7305 */ /* 0x000e68000021f000 */
[----:B------:R-:W-:Y:S02]  /*5980*/  @UP0 UIADD3 UR36, UPT, UPT, UR36, 0x1, URZ ;  /* 0x0000000124240890 */ /* 0x000fe4000fffe0ff */
[----:B------:R-:W-:Y:S01]  /*5990*/  UISETP.GE.AND UP0, UPT, UR4, URZ, UPT ;  /* 0x000000ff0400728c */ /* 0x000fe2000bf06270 */
[--C-:B-1----:R-:W-:Y:S10]  /*59a0*/  IMAD.MOV R12, RZ, RZ, -R13.reuse ;  /* 0x000000ffff0c7224 */ /* 0x102ff400078e0a0d */
[----:B------:R-:W-:Y:S02]  /*59b0*/  @!UP0 UIADD3 UR36, UPT, UPT, -UR36, URZ, URZ ;  /* 0x000000ff24248290 */ /* 0x000fe4000fffe1ff */
[----:B------:R-:W-:Y:S01]  /*59c0*/  @!UP6 ULOP3.LUT UR36, URZ, UR40, URZ, 0x33, !UPT ;  /* 0x00000028ff24e292 */ /* 0x000fe2000f8e33ff */
[----:B------:R-:W-:Y:S02]  /*59d0*/  IMAD R3, R12, R9, RZ ;  /* 0x000000090c037224 */ /* 0x000fe400078e02ff */
[----:B------:R-:W-:Y:S01]  /*59e0*/  IMAD.MOV.U32 R12, RZ, RZ, RZ ;  /* 0x000000ffff0c7224 */ /* 0x000fe200078e00ff */
[----:B------:R-:W-:Y:S02]  /*59f0*/  ULOP3.LUT UR4, UR36, UR41, URZ, 0x3c, !UPT ;  /* 0x0000002924047292 */ /* 0x000fe4000f8e3cff */
[----:B------:R-:W-:Y:S01]  /*5a00*/  MOV R0, UR36 ;  /* 0x0000002400007c02 */ /* 0x000fe20008000f00 */
[----:B------:R-:W-:Y:S01]  /*5a10*/  IMAD.HI.U32 R13, R13, R3, R12 ;  /* 0x000000030d0d7227 */ /* 0x000fe200078e000c */
[----:B------:R-:W-:Y:S02]  /*5a20*/  UISETP.GE.AND UP0, UPT, UR4, URZ, UPT ;  /* 0x000000ff0400728c */ /* 0x000fe4000bf06270 */
[----:B------:R-:W-:Y:S01]  /*5a30*/  IABS R0, R0 ;  /* 0x0000000000007213 */ /* 0x000fe20000000000 */
[----:B------:R-:W-:Y:S04]  /*5a40*/  UIADD3 UR4, UPT, UPT, -UR36, URZ, URZ ;  /* 0x000000ff24047290 */ /* 0x000fe8000fffe1ff */
[----:B------:R-:W-:Y:S01]  /*5a50*/  IMAD.HI.U32 R13, R13, R0, RZ ;  /* 0x000000000d0d7227 */ /* 0x000fe200078e00ff */
[----:B------:R-:W-:Y:S03]  /*5a60*/  UIMAD UR4, UR40, UR4, UR20 ;  /* 0x00000004280472a4 */ /* 0x000fe6000f8e0214 */
[----:B------:R-:W-:Y:S01]  /*5a70*/  IMAD.MOV R3, RZ, RZ, -R13 ;  /* 0x000000ffff037224 */ /* 0x000fe200078e0a0d */
[----:B------:R-:W-:Y:S03]  /*5a80*/  USHF.L.U32 UR34, UR4, 0x7, URZ ;  /* 0x0000000704227899 */ /* 0x000fe600080006ff */
[C---:B------:R-:W-:Y:S05]  /*5a90*/  IMAD R0, R9.reuse, R3, R0 ;  /* 0x0000000309007224 */ /* 0x040fea00078e0200 */
[----:B------:R-:W-:Y:S11]  /*5aa0*/  ISETP.GT.U32.AND P1, PT, R9, R0, PT ;  /* 0x000000000900720c */ /* 0x000ff60003f24070 */
[----:B------:R-:W-:Y:S02]  /*5ab0*/  @!UPT UIADD3 URZ, UPT, UPT, URZ, URZ, URZ ;  /* 0x000000fffffff290 */ /* 0x000fe4000fffe0ff */
[-C--:B------:R-:W-:Y:S01]  /*5ac0*/  @!P1 IADD3 R0, PT, PT, R0, -R9.reuse, RZ ;  /* 0x8000000900009210 */ /* 0x080fe20007ffe0ff */
[----:B------:R-:W-:Y:S01]  /*5ad0*/  @!P1 VIADD R13, R13, 0x1 ;  /* 0x000000010d0d9836 */ /* 0x000fe20000000000 */
[----:B------:R-:W-:Y:S02]  /*5ae0*/  ISETP.NE.U32.AND P1, PT, RZ, UR42, PT ;  /* 0x0000002aff007c0c */ /* 0x000fe4000bf25070 */
[----:B------:R-:W-:Y:S02]  /*5af0*/  ISETP.GE.U32.AND P2, PT, R0, R9, PT ;  /* 0x000000090000720c */ /* 0x000fe40003f46070 */
[----:B------:R-:W-:Y:S02]  /*5b00*/  ISETP.NE.AND.EX P1, PT, RZ, UR43, PT, P1 ;  /* 0x0000002bff007c0c */ /* 0x000fe4000bf25310 */
[----:B------:R-:W-:Y:S09]  /*5b10*/  SHF.L.U32 R9, R10, 0x1f, RZ ;  /* 0x0000001f0a097819 */ /* 0x000ff200000006ff */
[----:B------:R-:W-:Y:S04]  /*5b20*/  @P2 IADD3 R13, PT, PT, R13, 0x1, RZ ;  /* 0x000000010d0d2810 */ /* 0x000fe80007ffe0ff */
[----:B------:R-:W-:Y:S11]  /*5b30*/  R2UR UR37, R13 ;  /* 0x000000000d2572ca */ /* 0x000ff600000e0000 */
[----:B------:R-:W-:Y:S02]  /*5b40*/  @!UPT UIADD3 URZ, UPT, UPT, URZ, URZ, URZ ;  /* 0x000000fffffff290 */ /* 0x000fe4000fffe0ff */
[----:B------:R-:W-:Y:S02]  /*5b50*/  @!UP0 UIADD3 UR37, UPT, UPT, -UR37, URZ, URZ ;  /* 0x000000ff25258290 */ /* 0x000fe4000fffe1ff */
[----:B------:R-:W-:Y:S04]  /*5b60*/  @!UP2 ULOP3.LUT UR37, URZ, UR41, URZ, 0x33, !UPT ;  /* 0x00000029ff25a292 */ /* 0x000fe8000f8e33ff */
[----:B------:R-:W-:Y:S04]  /*5b70*/  UIADD3 UR5, UPT, UPT, -UR37, URZ, URZ ;  /* 0x000000ff25057290 */ /* 0x000fe8000fffe1ff */
[----:B------:R-:W-:Y:S01]  /*5b80*/  UIMAD UR36, UR41, UR5, UR36 ;  /* 0x00000005292472a4 */ /* 0x000fe2000f8e0224 */
[----:B------:R-:W-:Y:S11]  /*5b90*/  BRA.U !UP5, `(.L_x_96) ;  /* 0x000000010d387547 */ /* 0x000ff6000b800000 */
[----:B------:R-:W-:Y:S01]  /*5ba0*/  UISETP.NE.AND UP1, UPT, UR60, URZ, UPT ;  /* 0x000000ff3c00728c */ /* 0x000fe2000bf25270 */
[----:B------:R-:W-:Y:S01]  /*5bb0*/  HFMA2 R0, -RZ, RZ, 0, 5.9604644775390625e-08 ;  /* 0x00000001ff007431 */ /* 0x000fe200000001ff */
[----:B------:R-:W1:Y:S01]  /*5bc0*/  LDCU.64 UR8, c[0x0][0x358] ;  /* 0x00006b00ff0877ac */ /* 0x000e620008000a00 */
[----:B------:R-:W-:Y:S03]  /*5bd0*/  IMAD.MOV.U32 R87, RZ, RZ, 0x1 ;  /* 0x00000001ff577424 */ /* 0x000fe600078e00ff */
[----:B------:R-:W-:Y:S05]  /*5be0*/  PLOP3.LUT P2, PT, PT, PT, UP1, 0x80, 0x8 ;  /* 0x000000000008781c */ /* 0x000fea0003f4f018 */
[----:B------:R-:W2:Y:S01]  /*5bf0*/  @UP1 LDCU.64 UR4, c[0x0][0x888] ;  /* 0x00011100ff0417ac */ /* 0x000ea20008000a00 */
[----:B------:R-:W-:Y:S07]  /*5c00*/  @UP1 UIMAD UR6, UR50, UR42, URZ ;  /* 0x0000002a320612a4 */ /* 0x000fee000f8e02ff */
[----:B------:R-:W-:Y:S01]  /*5c10*/  @!P2 PRMT R87, R0, 0x7610, R87 ;  /* 0x000076100057a816 */ /* 0x000fe20000000057 */
[----:B--2---:R-:W-:Y:S06]  /*5c20*/  @UP1 UIMAD.WIDE UR4, UR6, 0x4, UR4 ;  /* 0x00000004060418a5 */ /* 0x004fec000f8e0204 */
[----:B------:R-:W-:Y:S01]  /*5c30*/  IMAD.U32 R12, RZ, RZ, UR4 ;  /* 0x00000004ff0c7e24 */ /* 0x000fe2000f8e00ff */
[----:B------:R-:W-:Y:S04]  /*5c40*/  MOV R13, UR5 ;  /* 0x00000005000d7c02 */ /* 0x000fe80008000f00 */
[----:B------:R-:W2:Y:S01]  /*5c50*/  @!UP1 LDCU UR4, c[0x0][0x880] ;  /* 0x00011000ff0497ac */ /* 0x000ea20008000800 */
[----:B-1---5:R1:W5:Y:S02]  /*5c60*/  @P2 LDG.E R41, desc[UR8][R12.64] ;  /* 0x000000080c292981 */ /* 0x022364000c1e1900 */
[----:B-12---:R-:W-:Y:S07]  /*5c70*/  @!P2 IMAD.U32 R41, RZ, RZ, UR4 ;  /* 0x00000004ff29ae24 */ /* 0x006fee000f8e00ff */
.L_x_96:
[----:B-----5:R-:W-:Y:S01]  /*5c80*/  @!P1 FSETP.EQ.AND P3, PT, R41, RZ, PT ;  /* 0x000000ff2900920b */ /* 0x020fe20003f62000 */
[----:B------:R-:W-:Y:S01]  /*5c90*/  @!UPT UIADD3 URZ, UPT, UPT, URZ, URZ, URZ ;  /* 0x000000fffffff290 */ /* 0x000fe2000fffe0ff */
[----:B------:R-:W-:Y:S11]  /*5ca0*/  @!P1 BRA `(.L_x_97) ;  /* 0x0000000000149947 */ /* 0x000ff60003800000 */
[----:B------:R-:W-:Y:S02]  /*5cb0*/  LOP3.LUT P1, RZ, R87, 0xff, RZ, 0xc0, !PT ;  /* 0x000000ff57ff7812 */ /* 0x000fe4000782c0ff */
[----:B------:R-:W-:Y:S04]  /*5cc0*/  PLOP3.LUT P3, PT, PT, PT, UP1, 0x80, 0x8 ;  /* 0x000000000008781c */ /* 0x000fe80003f6f018 */
[----:B------:R-:W-:Y:S07]  /*5cd0*/  PLOP3.LUT P3, PT, P3, PT, PT, 0x8, 0x80 ;  /* 0x000000000080781c */ /* 0x000fee0001f6e170 */
[----:B------:R-:W-:Y:S11]  /*5ce0*/  @P1 FSETP.EQ.AND P3, PT, R41, RZ, PT ;  /* 0x000000ff2900120b */ /* 0x000ff60003f62000 */
[----:B------:R-:W-:Y:S02]  /*5cf0*/  @!UPT UIADD3 URZ, UPT, UPT, URZ, URZ, URZ ;  /* 0x000000fffffff290 */ /* 0x000fe4000fffe0ff */
.L_x_97:
[----:B------:R-:W1:Y:S01]  /*5d00*/  SYNCS.PHASECHK.TRANS64.TRYWAIT P1, [UR31+0x120], R9 ;  /* 0x00012009ff0075a7 */ /* 0x000e62000802111f */
[----:B------:R-:W-:Y:S04]  /*5d10*/  ELECT P2, URZ, PT ;  /* 0x0000000000ff782f */ /* 0x000fe80003840000 */
[----:B------:R-:W-:Y:S01]  /*5d20*/  PLOP3.LUT P2, PT, P3, P2, PT, 0xf2, 0x2f ;  /* 0x00000000002f781c */ /* 0x000fe20001f45e72 */
[----:B------:R-:W-:Y:S01]  /*5d30*/  @!UPT UIADD3 URZ, UPT, UPT, URZ, URZ, URZ ;  /* 0x000000fffffff290 */ /* 0x000fe2000fffe0ff */
[----:B-1----:R-:W-:Y:S11]  /*5d40*/  @!P1 BRA `(.L_x_98) ;  /* 0x0000005800cc9947 */ /* 0x002ff60003800000 */
.L_x_208:
[----:B------:R-:W-:Y:S01]  /*5d50*/  @!P2 IADD3 R3, P1, PT, R14, 0x580, RZ ;  /* 0x000005800e03a810 */ /* 0x000fe20007f3e0ff */
[----:B------:R-:W-:Y:S01]  /*5d60*/  VOTEU.ALL UP0, P2 ;  /* 0x0000000000ff7886 */ /* 0x000fe20001000000 */
[----:B------:R-:W-:Y:S01]  /*5d70*/  UMOV UR6, 0x0 ;  /* 0x0000000000067882 */ /* 0x000fe20000000000 */
[----:B------:R-:W-:Y:S01]  /*5d80*/  UMOV UR7, 0x10000000 ;  /* 0x1000000000077882 */ /* 0x000fe20000000000 */
[----:B------:R-:W-:Y:S01]  /*5d90*/  @!P2 R2UR UR5, R3 ;  /* 0x000000000305a2ca */ /* 0x000fe200000e0000 */
[----:B-1----:R-:W-:Y:S01]  /*5da0*/  @!P2 IMAD.X R0, RZ, RZ, R15, P1 ;  /* 0x000000ffff00a224 */ /* 0x002fe200008e060f */
[----:B------:R-:W-:Y:S01]  /*5db0*/  @!UP0 UIADD3 UR32, UPT, UPT, UR31, 0x200, URZ ;  /* 0x000002001f208890 */ /* 0x000fe2000fffe0ff */
[----:B------:R-:W-:Y:S03]  /*5dc0*/  VOTEU.ALL UP0, P2 ;  /* 0x0000000000ff7886 */ /* 0x000fe60001000000 */
[----:B------:R-:W-:Y:S01]  /*5dd0*/  @!P2 R2UR UR4, R0 ;  /* 0x000000000004a2ca */ /* 0x000fe200000e0000 */
[----:B------:R-:W-:Y:S06]  /*5de0*/  @!P2 IMAD.MOV.U32 R0, RZ, RZ, 0x2000 ;  /* 0x00002000ff00a424 */ /* 0x000fec00078e00ff */
[----:B------:R-:W-:Y:S06]  /*5df0*/  IMAD.U32 R12, RZ, RZ, UR5 ;  /* 0x00000005ff0c7e24 */ /* 0x000fec000f8e00ff */
[----:B------:R-:W-:Y:S01]  /*5e00*/  IMAD.U32 R13, RZ, RZ, UR4 ;  /* 0x00000004ff0d7e24 */ /* 0x000fe2000f8e00ff */
[----:B------:R-:W-:Y:S04]  /*5e10*/  @!P2 R2UR UR4, R12 ;  /* 0x000000000c04a2ca */ /* 0x000fe800000e0000 */
[----:B------:R-:W-:Y:S11]  /*5e20*/  @!P2 R2UR UR5, R13 ;  /* 0x000000000d05a2ca */ /* 0x000ff600000e0000 */
[----:B------:R-:W-:Y:S02]  /*5e30*/  @!UPT UIADD3 URZ, UPT, UPT, URZ, URZ, URZ ;  /* 0x000000fffffff290 */ /* 0x000fe4000fffe0ff */
[----:B------:R1:W-:Y:S01]  /*5e40*/  @!UP0 UTMALDG.4D [UR32], [UR4], desc[UR6] ;  /* 0x00000620040085b4 */ /* 0x0003e20008019000 */
[----:B------:R1:W-:Y:S01]  /*5e50*/  @!P2 SYNCS.ARRIVE.TRANS64.RED.A0TR RZ, [UR31+0x100], R0 ;  /* 0x00010000ffffa9a7 */ /* 0x0003e2000830041f */
[----:B------:R-:W-:Y:S01]  /*5e60*/  SYNCS.ARRIVE.TRANS64.RED.A1T0 RZ, [UR59], RZ ;  /* 0x000000ffffff79a7 */ /* 0x000fe2000810043b */
[----:B------:R-:W2:Y:S02]  /*5e70*/  SYNCS.PHASECHK.TRANS64.TRYWAIT P1, [UR31+0x128], R9 ;  /* 0x00012809ff0075a7 */ /* 0x000ea4000802111f */
[----:B-12---:R-:W-:Y:S05]  /*5e80*/  @!P1 BRA `(.L_x_99) ;  /* 0x0000005800949947 */ /* 0x006fea0003800000 */
.L_x_210:
[----:B------:R-:W-:Y:S01]  /*5e90*/  @!P2 IADD3 R3, P1, PT, R14, 0x580, RZ ;  /* 0x000005800e03a810 */ /* 0x000fe20007f3e0ff */
[----:B------:R-:W-:Y:S01]  /*5ea0*/  VOTEU.ALL UP0, P2 ;  /* 0x0000000000ff7886 */ /* 0x000fe20001000000 */
[----:B------:R-:W-:Y:S01]  /*5eb0*/  UMOV UR6, 0x0 ;  /* 0x0000000000067882 */ /* 0x000fe20000000000 */
[----:B------:R-:W-:Y:S01]  /*5ec0*/  UMOV UR7, 0x10000000 ;  /* 0x1000000000077882 */ /* 0x000fe20000000000 */
[----:B------:R-:W-:Y:S01]  /*5ed0*/  @!P2 R2UR UR5, R3 ;  /* 0x000000000305a2ca */ /* 0x000fe200000e0000 */
[----:B-1----:R-:W-:Y:S01]  /*5ee0*/  @!P2 IMAD.X R0, RZ, RZ, R15, P1 ;  /* 0x000000ffff00a224 */ /* 0x002fe200008e060f */
[----:B------:R-:W-:Y:S02]  /*5ef0*/  @!UP0 UIADD3 UR26, UPT, UPT, UR34, 0x20, URZ ;  /* 0x00000020221a8890 */ /* 0x000fe4000fffe0ff */
[----:B------:R-:W-:Y:S02]  /*5f00*/  @!UP0 UIADD3 UR24, UPT, UPT, UR31, 0x2200, URZ ;  /* 0x000022001f188890 */ /* 0x000fe4000fffe0ff */
[----:B------:R-:W-:Y:S01]  /*5f10*/  @!P2 R2UR UR4, R0 ;  /* 0x000000000004a2ca */ /* 0x000fe200000e0000 */
[----:B------:R-:W-:Y:S01]  /*5f20*/  VOTEU.ALL UP0, P2 ;  /* 0x0000000000ff7886 */ /* 0x000fe20001000000 */
[----:B------:R-:W-:Y:S01]  /*5f30*/  @!P2 IMAD.MOV.U32 R0, RZ, RZ, 0x2000 ;  /* 0x00002000ff00a424 */ /* 0x000fe200078e00ff */
[----:B------:R-:W-:Y:S01]  /*5f40*/  UMOV UR27, UR35 ;  /* 0x00000023001b7c82 */ /* 0x000fe20008000000 */
[----:B------:R-:W-:Y:S01]  /*5f50*/  UMOV UR28, UR36 ;  /* 0x00000024001c7c82 */ /* 0x000fe20008000000 */
[----:B------:R-:W-:Y:S02]  /*5f60*/  UMOV UR29, UR37 ;  /* 0x00000025001d7c82 */ /* 0x000fe40008000000 */
        /* <DEDUP_REMOVED lines=10> */
.L_x_212:
[----:B------:R-:W-:Y:S01]  /*6010*/  @!P2 IADD3 R3, P1, PT, R14, 0x580, RZ ;  /* 0x000005800e03a810 */ /* 0x000fe20007f3e0ff */
[----:B------:R-:W-:Y:S01]  /*6020*/  VOTEU.ALL UP0, P2 ;  /* 0x0000000000ff7886 */ /* 0x000fe20001000000 */
[----:B------:R-:W-:Y:S01]  /*6030*/  UMOV UR6, 0x0 ;  /* 0x0000000000067882 */ /* 0x000fe20000000000 */
[----:B------:R-:W-:Y:S01]  /*6040*/  UMOV UR7, 0x10000000 ;  /* 0x1000000000077882 */ /* 0x000fe20000000000 */
[----:B------:R-:W-:Y:S01]  /*6050*/  @!P2 R2UR UR5, R3 ;  /* 0x000000000305a2ca */ /* 0x000fe200000e0000 */
[----:B-1----:R-:W-:Y:S01]  /*6060*/  @!P2 IMAD.X R0, RZ, RZ, R15, P1 ;  /* 0x000000ffff00a224 */ /* 0x002fe200008e060f */
[----:B------:R-:W-:Y:S01]  /*6070*/  @!UP0 UIADD3 UR18, UPT, UPT, UR34, 0x40, URZ ;  /* 0x0000004022128890 */ /* 0x000fe2000fffe0ff */
[----:B------:R-:W-:Y:S01]  /*6080*/  @P0 SHF.R.U32.HI R4, RZ, 0x10, R5 ;  /* 0x00000010ff040819 */ /* 0x000fe20000011605 */
[----:B------:R-:W-:Y:S02]  /*6090*/  @!UP0 UIADD3 UR16, UPT, UPT, UR31, 0x4200, URZ ;  /* 0x000042001f108890 */ /* 0x000fe4000fffe0ff */
[----:B------:R-:W-:Y:S01]  /*60a0*/  @!P2 R2UR UR4, R0 ;  /* 0x000000000004a2ca */ /* 0x000fe200000e0000 */
[----:B------:R-:W-:Y:S01]  /*60b0*/  VOTEU.ALL UP0, P2 ;  /* 0x0000000000ff7886 */ /* 0x000fe20001000000 */
[----:B------:R-:W-:Y:S01]  /*60c0*/  @!P2 IMAD.MOV.U32 R0, RZ, RZ, 0x2000 ;  /* 0x00002000ff00a424 */ /* 0x000fe200078e00ff */
[----:B------:R-:W-:Y:S01]  /*60d0*/  UMOV UR19, UR35 ;  /* 0x0000002300137c82 */ /* 0x000fe20008000000 */
[----:B------:R-:W-:Y:S01]  /*60e0*/  UMOV UR20, UR36 ;  /* 0x0000002400147c82 */ /* 0x000fe20008000000 */
[----:B------:R-:W-:Y:S01]  /*60f0*/  UMOV UR21, UR37 ;  /* 0x0000002500157c82 */ /* 0x000fe20008000000 */
[----:B------:R-:W-:Y:S01]  /*6100*/  @P0 R2UR UR50, R4 ;  /* 0x00000000043202ca */ /* 0x000fe200000e0000 */
        /* <DEDUP_REMOVED lines=10> */
.L_x_214:
[----:B------:R-:W-:Y:S01]  /*61b0*/  @!P2 IADD3 R3, P0, PT, R14, 0x580, RZ ;  /* 0x000005800e03a810 */ /* 0x000fe20007f1e0ff */
[----:B------:R-:W-:Y:S01]  /*61c0*/  VOTEU.ALL UP0, P2 ;  /* 0x0000000000ff7886 */ /* 0x000fe20001000000 */
[----:B------:R-:W-:Y:S01]  /*61d0*/  UMOV UR6, 0x0 ;  /* 0x0000000000067882 */ /* 0x000fe20000000000 */
[----:B------:R-:W-:Y:S01]  /*61e0*/  UMOV UR7, 0x10000000 ;  /* 0x1000000000077882 */ /* 0x000fe20000000000 */
[----:B------:R-:W-:Y:S01]  /*61f0*/  @!P2 R2UR UR5, R3 ;  /* 0x000000000305a2ca */ /* 0x000fe200000e0000 */
[----:B-1----:R-:W-:Y:S01]  /*6200*/  @!P2 IMAD.X R0, RZ, RZ, R15, P0 ;  /* 0x000000ffff00a224 */ /* 0x002fe200000e060f */
[----:B------:R-:W-:Y:S01]  /*6210*/  @!UP0 UIADD3 UR10, UPT, UPT, UR34, 0x60, URZ ;  /* 0x00000060220a8890 */ /* 0x000fe2000fffe0ff */
[----:B------:R-:W-:Y:S01]  /*6220*/  R2UR UR18, R91 ;  /* 0x000000005b1272ca */ /* 0x000fe200000e0000 */
[----:B------:R-:W-:Y:S01]  /*6230*/  @!UP0 UIADD3 UR8, UPT, UPT, UR31, 0x6200, URZ ;  /* 0x000062001f088890 */ /* 0x000fe2000fffe0ff */
[----:B------:R-:W-:Y:S01]  /*6240*/  R2UR UR16, R92 ;  /* 0x000000005c1072ca */ /* 0x000fe200000e0000 */
[----:B------:R-:W-:Y:S01]  /*6250*/  @!UP0 UIADD3 UR9, UPT, UPT, UR31, 0x118, URZ ;  /* 0x000001181f098890 */ /* 0x000fe2000fffe0ff */
[----:B------:R-:W-:Y:S01]  /*6260*/  @!P2 R2UR UR4, R0 ;  /* 0x000000000004a2ca */ /* 0x000fe200000e0000 */
[----:B------:R-:W-:Y:S01]  /*6270*/  VOTEU.ALL UP0, P2 ;  /* 0x0000000000ff7886 */ /* 0x000fe20001000000 */
[----:B------:R-:W-:Y:S01]  /*6280*/  UMOV UR11, UR35 ;  /* 0x00000023000b7c82 */ /* 0x000fe20008000000 */
[----:B------:R-:W-:Y:S01]  /*6290*/  UMOV UR12, UR36 ;  /* 0x00000024000c7c82 */ /* 0x000fe20008000000 */
[----:B------:R-:W-:Y:S01]  /*62a0*/  UMOV UR13, UR37 ;  /* 0x00000025000d7c82 */ /* 0x000fe20008000000 */
[----:B------:R-:W-:Y:S01]  /*62b0*/  LOP3.LUT R10, R10, 0x1, RZ, 0x3c, !PT ;  /* 0x000000010a0a7812 */ /* 0x000fe200078e3cff */
[----:B------:R-:W-:Y:S01]  /*62c0*/  IMAD.U32 R4, RZ, RZ, UR5 ;  /* 0x00000005ff047e24 */ /* 0x000fe2000f8e00ff */
[----:B------:R-:W-:Y:S01]  /*62d0*/  LOP3.LUT R8, R8, 0x1, RZ, 0x3c, !PT ;  /* 0x0000000108087812 */ /* 0x000fe200078e3cff */
[----:B------:R-:W-:Y:S02]  /*62e0*/  UPLOP3.LUT UP2, UPT, UPT, UPT, UPT, 0x80, 0x8 ;  /* 0x000000000008789c */ /* 0x000fe40003f4f070 */
[----:B------:R-:W-:Y:S02]  /*62f0*/  UIADD3 UR20, UPT, UPT, UR14, UR18, URZ ;  /* 0x000000120e147290 */ /* 0x000fe4000fffe0ff */
[----:B------:R-:W-:Y:S01]  /*6300*/  UIADD3 UR24, UPT, UPT, UR15, UR16, URZ ;  /* 0x000000100f187290 */ /* 0x000fe2000fffe0ff */
[----:B------:R-:W-:Y:S01]  /*6310*/  IMAD.U32 R5, RZ, RZ, UR4 ;  /* 0x00000004ff057e24 */ /* 0x000fe2000f8e00ff */
[----:B------:R-:W-:Y:S04]  /*6320*/  @!P2 R2UR UR4, R4 ;  /* 0x000000000404a2ca */ /* 0x000fe800000e0000 */
[----:B------:R-:W-:Y:S11]  /*6330*/  @!P2 R2UR UR5, R5 ;  /* 0x000000000505a2ca */ /* 0x000ff600000e0000 */
[----:B------:R-:W-:Y:S02]  /*6340*/  @!UPT UIADD3 URZ, UPT, UPT, URZ, URZ, URZ ;  /* 0x000000fffffff290 */ /* 0x000fe4000fffe0ff */
[----:B------:R1:W-:Y:S01]  /*6350*/  @!UP0 UTMALDG.4D [UR8], [UR4], desc[UR6] ;  /* 0x00000608040085b4 */ /* 0x0003e20008019000 */
[----:B------:R1:W-:Y:S01]  /*6360*/  @!P2 SYNCS.ARRIVE.TRANS64.RED.A0TR RZ, [UR31+0x118], R2 ;  /* 0x00011802ffffa9a7 */ /* 0x0003e2000830041f */
[----:B------:R-:W-:Y:S01]  /*6370*/  SYNCS.ARRIVE.TRANS64.RED.A1T0 RZ, [UR56], RZ ;  /* 0x000000ffffff79a7 */ /* 0x000fe20008100438 */
[----:B------:R-:W-:Y:S05]  /*6380*/  BRA.U UP3, `(.L_x_102) ;  /* 0xffffffed03bc7547 */ /* 0x000fea000b83ffff */
[----:B------:R-:W-:-:S04]  /*6390*/  SHF.L.U32 R3, R10, 0x1f, RZ ;  /* 0x0000001f0a037819 */ /* 0x000fc800000006ff */
[----:B------:R-:W2:Y:S02]  /*63a0*/  SYNCS.PHASECHK.TRANS64.TRYWAIT P0, [UR31+0x120], R3 ;  /* 0x00012003ff0075a7 */ /* 0x000ea4000800111f */
[----:B--2---:R-:W-:Y:S05]  /*63b0*/  @!P0 BRA `(.L_x_103) ;  /* 0x0000005400908947 */ /* 0x004fea0003800000 */
.L_x_216:
[----:B------:R-:W3:Y:S02]  /*63c0*/  SYNCS.PHASECHK.TRANS64.TRYWAIT P0, [UR31+0x128], R3 ;  /* 0x00012803ff0075a7 */ /* 0x000ee4000800111f */
[----:B---3--:R-:W-:Y:S05]  /*63d0*/  @!P0 BRA `(.L_x_104) ;  /* 0x0000005400a08947 */ /* 0x008fea0003800000 */
.L_x_218:
[----:B------:R-:W3:Y:S02]  /*63e0*/  SYNCS.PHASECHK.TRANS64.TRYWAIT P0, [UR31+0x130], R3 ;  /* 0x00013003ff0075a7 */ /* 0x000ee4000800111f */
[----:B---3--:R-:W-:Y:S05]  /*63f0*/  @!P0 BRA `(.L_x_105) ;  /* 0x0000005400b08947 */ /* 0x008fea0003800000 */
.L_x_220:
[----:B--2---:R-:W-:-:S07]  /*6400*/  MOV R0, UR31 ;  /* 0x0000001f00007c02 */ /* 0x004fce0008000f00 */
.L_x_106:
[----:B--2---:R-:W-:-:S04]  /*6410*/  SHF.L.U32 R3, R10, 0x1f, RZ ;  /* 0x0000001f0a037819 */ /* 0x004fc800000006ff */
[----:B------:R2:W3:Y:S03]  /*6420*/  SYNCS.PHASECHK.TRANS64.TRYWAIT P0, [R0+URZ+0x138], R3 ;  /* 0x00013803000075a7 */ /* 0x0004e600080011ff */
[----:B---3--:R-:W-:Y:S05]  /*6430*/  @!P0 NANOSLEEP.SYNCS 0x989680 ;  /* 0x009896800000895d */ /* 0x008fea0003900000 */
[----:B------:R-:W3:Y:S02]  /*6440*/  @!P0 SYNCS.PHASECHK.TRANS64 P0, [R0+URZ+0x138], R3 ;  /* 0x00013803000085a7 */ /* 0x000ee400080010ff */
[----:B-1-3--:R-:W-:Y:S05]  /*6450*/  @P0 EXIT ;  /* 0x000000000000094d */ /* 0x00afea0003800000 */
[----:B------:R-:W-:Y:S05]  /*6460*/  BRA `(.L_x_106) ;  /* 0xfffffffc00e87947 */ /* 0x000fea000383ffff */
.L_x_91:
[----:B------:R-:W-:-:S06]  /*6470*/  UISETP.GE.AND UP0, UPT, UR18, 0x4, UPT ;  /* 0x000000041200788c */ /* 0x000fcc000bf06270 */
[----:B------:R-:W-:-:S13]  /*6480*/  PLOP3.LUT P0, PT, PT, PT, UP0, 0x80, 0x8 ;  /* 0x000000000008781c */ /* 0x000fda0003f0f008 */
[----:B-1----:R-:W-:Y:S05]  /*6490*/  @!P0 EXIT ;  /* 0x000000000000894d */ /* 0x002fea0003800000 */
[----:B------:R-:W1:Y:S08]  /*64a0*/  S2UR UR4, SR_CgaCtaId ;  /* 0x00000000000479c3 */ /* 0x000e700000008800 */
[----:B------:R-:W-:Y:S01]  /*64b0*/  BAR.SYNC.DEFER_BLOCKING 0x6, 0xa0 ;  /* 0x0182800000007b1d */ /* 0x000fe20000010000 */
[C---:B------:R-:W-:Y:S01]  /*64c0*/  IMAD.SHL.U32 R0, R85.reuse, 0x20, RZ ;  /* 0x0000002055007824 */ /* 0x040fe200078e00ff */
[C---:B------:R-:W-:Y:S01]  /*64d0*/  LOP3.LUT R86, R85.reuse, 0x60, RZ, 0xc0, !PT ;  /* 0x0000006055567812 */ /* 0x040fe200078ec0ff */
[C---:B------:R-:W-:Y:S01]  /*64e0*/  IMAD.SHL.U32 R5, R85.reuse, 0x4, RZ ;  /* 0x0000000455057824 */ /* 0x040fe200078e00ff */
[----:B------:R-:W-:Y:S01]  /*64f0*/  USHF.R.S32.HI UR53, URZ, 0x1f, UR5 ;  /* 0x0000001fff357899 */ /* 0x000fe20008011405 */
[----:B------:R-:W-:Y:S01]  /*6500*/  IMAD.U32 R37, R85, 0x10000, RZ ;  /* 0x0001000055257824 */ /* 0x000fe200078e00ff */
[----:B------:R-:W-:-:S02]  /*6510*/  UMOV UR49, 0x400 ;  /* 0x0000040000317882 */ /* 0x000fc40000000000 */
[----:B------:R-:W2:Y:S01]  /*6520*/  LDC.64 R78, c[0x0][0x8b0] ;  /* 0x00022c00ff4e7b82 */ /* 0x000ea20000000a00 */
[----:B------:R-:W3:Y:S01]  /*6530*/  LDCU.64 UR6, c[0x0][0x890] ;  /* 0x00011200ff0677ac */ /* 0x000ee20008000a00 */
[----:B------:R-:W-:Y:S01]  /*6540*/  LOP3.LUT R4, R0, 0xc0, RZ, 0xc0, !PT ;  /* 0x000000c000047812 */ /* 0x000fe200078ec0ff */
[----:B------:R-:W-:Y:S02]  /*6550*/  HFMA2 R81, -RZ, RZ, 0, 0 ;  /* 0x00000000ff517431 */ /* 0x000fe400000001ff */
[----:B------:R-:W-:Y:S01]  /*6560*/  IMAD.MOV.U32 R83, RZ, RZ, 0x1 ;  /* 0x00000001ff537424 */ /* 0x000fe200078e00ff */
[----:B------:R-:W-:Y:S01]  /*6570*/  ULEA.HI UR53, UR53, UR5, URZ, 0x7 ;  /* 0x0000000535357291 */ /* 0x000fe2000f8f38ff */
[----:B------:R-:W-:Y:S01]  /*6580*/  LOP3.LUT R5, R4, 0x18, R5, 0xf8, !PT ;  /* 0x0000001804057812 */ /* 0x000fe200078ef805 */
[----:B------:R-:W-:Y:S01]  /*6590*/  IMAD.MOV.U32 R36, RZ, RZ, RZ ;  /* 0x000000ffff247224 */ /* 0x000fe200078e00ff */
[----:B------:R-:W4:Y:S01]  /*65a0*/  LDC.64 R76, c[0x0][0x8a8] ;  /* 0x00022a00ff4c7b82 */ /* 0x000f220000000a00 */
[----:B------:R-:W-:Y:S01]  /*65b0*/  IMAD.MOV.U32 R82, RZ, RZ, RZ ;  /* 0x000000ffff527224 */ /* 0x000fe200078e00ff */
[----:B------:R-:W-:Y:S01]  /*65c0*/  LOP3.LUT R5, R5, 0xf20, R0, 0xf8, !PT ;  /* 0x00000f2005057812 */ /* 0x000fe200078ef800 */
[----:B------:R-:W2:Y:S01]  /*65d0*/  LDCU UR62, c[0x0][0x370] ;  /* 0x00006e00ff3e77ac */ /* 0x000ea20008000800 */
[----:B------:R-:W-:Y:S01]  /*65e0*/  LOP3.LUT R37, R37, 0x600000, RZ, 0xc0, !PT ;  /* 0x0060000025257812 */ /* 0x000fe200078ec0ff */
[----:B------:R-:W2:Y:S01]  /*65f0*/  LDCU UR45, c[0x0][0xb0c] ;  /* 0x00016180ff2d77ac */ /* 0x000ea20008000800 */
[----:B-1----:R-:W-:Y:S01]  /*6600*/  ULEA UR49, UR4, UR49, 0x18 ;  /* 0x0000003104317291 */ /* 0x002fe2000f8ec0ff */
[----:B---3--:R-:W-:Y:S01]  /*6610*/  MOV R90, UR6 ;  /* 0x00000006005a7c02 */ /* 0x008fe20008000f00 */
[----:B------:R-:W-:Y:S01]  /*6620*/  IMAD.U32 R89, RZ, RZ, UR7 ;  /* 0x00000007ff597e24 */ /* 0x000fe2000f8e00ff */
[----:B------:R-:W1:Y:S01]  /*6630*/  LDCU UR38, c[0x0][0xb30] ;  /* 0x00016600ff2677ac */ /* 0x000e620008000800 */
[----:B------:R-:W-:-:S05]  /*6640*/  UIADD3 UR4, UPT, UPT, UR49, 0x200, URZ ;  /* 0x0000020031047890 */ /* 0x000fca000fffe0ff */
[----:B------:R-:W3:Y:S01]  /*6650*/  LDS R2, [UR49+0x1a0] ;  /* 0x0001a031ff027984 */ /* 0x000ee20008000800 */
[----:B------:R-:W1:Y:S01]  /*6660*/  LDCU.64 UR60, c[0x0][0x888] ;  /* 0x00011100ff3c77ac */ /* 0x000e620008000a00 */
[----:B------:R-:W-:Y:S01]  /*6670*/  MOV R80, UR4 ;  /* 0x0000000400507c02 */ /* 0x000fe20008000f00 */
[----:B------:R-:W1:Y:S03]  /*6680*/  LDCU.64 UR46, c[0x0][0xb28] ;  /* 0x00016500ff2e77ac */ /* 0x000e660008000a00 */
[----:B------:R-:W-:Y:S01]  /*6690*/  LEA R84, R5, R80, 0x1 ;  /* 0x0000005005547211 */ /* 0x000fe200078e08ff */
[----:B------:R-:W1:Y:S01]  /*66a0*/  LDCU.128 UR56, c[0x0][0xb10] ;  /* 0x00016200ff3877ac */ /* 0x000e620008000c00 */
[----:B------:R-:W1:Y:S01]  /*66b0*/  LDCU UR55, c[0x0][0x374] ;  /* 0x00006e80ff3777ac */ /* 0x000e620008000800 */
[----:B------:R-:W-:Y:S01]  /*66c0*/  USHF.R.S32.HI UR53, URZ, 0x7, UR53 ;  /* 0x00000007ff357899 */ /* 0x000fe20008011435 */
[----:B------:R-:W-:Y:S01]  /*66d0*/  UMOV UR54, URZ ;  /* 0x000000ff00367c82 */ /* 0x000fe20008000000 */
[----:B------:R-:W-:Y:S01]  /*66e0*/  UMOV UR51, URZ ;  /* 0x000000ff00337c82 */ /* 0x000fe20008000000 */
[C---:B---3--:R-:W-:Y:S01]  /*66f0*/  VIADD R3, R2.reuse, 0x80 ;  /* 0x0000008002037836 */ /* 0x048fe20000000000 */
[----:B------:R-:W-:-:S04]  /*6700*/  LOP3.LUT R2, R2, 0xffff, RZ, 0xc0, !PT ;  /* 0x0000ffff02027812 */ /* 0x000fc800078ec0ff */
[----:B------:R-:W-:-:S05]  /*6710*/  LOP3.LUT R3, R3, 0xffff, RZ, 0xc0, !PT ;  /* 0x0000ffff03037812 */ /* 0x000fca00078ec0ff */
[----:B------:R3:W-:Y:S02]  /*6720*/  STL.64 [R1], R2 ;  /* 0x0000000201007387 */ /* 0x0007e40000100a00 */
[C---:B---3--:R-:W-:Y:S02]  /*6730*/  LOP3.LUT R3, R85.reuse, 0x2, RZ, 0xc0, !PT ;  /* 0x0000000255037812 */ /* 0x048fe400078ec0ff */
[----:B------:R-:W-:-:S03]  /*6740*/  LOP3.LUT R85, R85, 0x4, RZ, 0xc0, !PT ;  /* 0x0000000455557812 */ /* 0x000fc600078ec0ff */
[--C-:B------:R-:W-:Y:S02]  /*6750*/  IMAD R96, R3, -0x10, R84.reuse ;  /* 0xfffffff003607824 */ /* 0x100fe400078e0254 */
[----:B-12-4-:R-:W-:-:S07]  /*6760*/  IMAD R94, R85, -0x10, R84 ;  /* 0xfffffff0555e7824 */ /* 0x016fce00078e0254 */
.L_x_150:
[----:B------:R-:W-:Y:S04]  /*6770*/  SHF.L.U32 R3, R81, 0x1f, RZ ;  /* 0x0000001f51037819 */ /* 0x000fe800000006ff */
[----:B-1----:R-:W1:Y:S02]  /*6780*/  SYNCS.PHASECHK.TRANS64.TRYWAIT P0, [UR49+0x150], R3 ;  /* 0x00015003ff0075a7 */ /* 0x002e640008001131 */
[----:B-123--:R-:W-:Y:S05]  /*6790*/  @!P0 BRA `(.L_x_107) ;  /* 0x0000005000e08947 */ /* 0x00efea0003800000 */
.L_x_222:
[----:B------:R-:W2:Y:S01]  /*67a0*/  LDS.128 R4, [UR49+0x190] ;  /* 0x00019031ff047984 */ /* 0x000ea20008000c00 */
[----:B------:R-:W-:Y:S01]  /*67b0*/  LEA R2, R36, UR48, 0x2 ;  /* 0x0000003024027c11 */ /* 0x000fe2000f8e10ff */
[----:B------:R-:W-:Y:S02]  /*67c0*/  UIADD3 UR4, UPT, UPT, UR49, 0x158, URZ ;  /* 0x0000015831047890 */ /* 0x000fe4000fffe0ff */
[----:B------:R-:W-:Y:S02]  /*67d0*/  UISETP.GE.AND UP0, UPT, UR39, 0x1, UPT ;  /* 0x000000012700788c */ /* 0x000fe4000bf06270 */
[----:B------:R-:W-:Y:S01]  /*67e0*/  UPRMT UR4, URZ, 0x654, UR4 ;  /* 0x00000654ff047896 */ /* 0x000fe20008000004 */
[----:B------:R-:W-:Y:S01]  /*67f0*/  @!PT LDS RZ, [RZ] ;  /* 0x00000000fffff984 */ /* 0x000fe20000000800 */
[----:B------:R-:W-:Y:S01]  /*6800*/  @!PT LDS RZ, [RZ] ;  /* 0x00000000fffff984 */ /* 0x000fe20000000800 */
[----:B------:R-:W-:Y:S01]  /*6810*/  @!PT LDS RZ, [RZ] ;  /* 0x00000000fffff984 */ /* 0x000fe20000000800 */
[----:B------:R-:W-:Y:S01]  /*6820*/  @!PT LDS RZ, [RZ] ;  /* 0x00000000fffff984 */ /* 0x000fe20000000800 */
[----:B------:R3:W-:Y:S06]  /*6830*/  MEMBAR.ALL.CTA ;  /* 0x0000000000007992 */ /* 0x0007ec0000008000 */
[----:B---3--:R-:W3:Y:S02]  /*6840*/  FENCE.VIEW.ASYNC.S ;  /* 0x00000000000073c6 */ /* 0x008ee40000000000 */
[----:B---3--:R-:W-:Y:S06]  /*6850*/  SYNCS.ARRIVE.TRANS64.RED.A1T0 RZ, [UR4], RZ ;  /* 0x000000ffffff79a7 */ /* 0x008fec0008100404 */
[----:B------:R-:W5:Y:S01]  /*6860*/  LDL R2, [R2] ;  /* 0x0000000002027983 */ /* 0x000f620000100800 */
[----:B--2---:R-:W-:Y:S11]  /*6870*/  LOP3.LUT P0, RZ, R6, 0x1, RZ, 0xc0, !PT ;  /* 0x0000000106ff7812 */ /* 0x004ff6000780c0ff */
[----:B------:R-:W-:Y:S02]  /*6880*/  @!UPT UIADD3 URZ, UPT, UPT, URZ, URZ, URZ ;  /* 0x000000fffffff290 */ /* 0x000fe4000fffe0ff */
[----:B------:R-:W-:Y:S01]  /*6890*/  VOTEU.ANY UP1, P0 ;  /* 0x0000000000ff7886 */ /* 0x000fe20000020100 */
[----:B------:R-:W-:Y:S01]  /*68a0*/  PLOP3.LUT P0, PT, PT, PT, UP1, 0x80, 0x8 ;  /* 0x000000000008781c */ /* 0x000fe20003f0f018 */
[----:B------:R-:W-:Y:S11]  /*68b0*/  UP2UR UR63, UPR, URZ, 0x2 ;  /* 0x00000002ff3f7883 */ /* 0x000ff60008000000 */
[----:B------:R-:W-:Y:S01]  /*68c0*/  @!UPT UIADD3 URZ, UPT, UPT, URZ, URZ, URZ ;  /* 0x000000fffffff290 */ /* 0x000fe2000fffe0ff */
[----:B-1----:R-:W-:Y:S02]  /*68d0*/  @P0 MOV R3, R4 ;  /* 0x0000000400030202 */ /* 0x002fe40000000f00 */
[----:B------:R-:W-:Y:S02]  /*68e0*/  @P0 LOP3.LUT R0, R5, 0xffff, RZ, 0xc0, !PT ;  /* 0x0000ffff05000812 */ /* 0x000fe400078ec0ff */
[----:B------:R-:W-:Y:S01]  /*68f0*/  @P0 R2UR UR5, R3 ;  /* 0x00000000030502ca */ /* 0x000fe200000e0000 */
[----:B------:R-:W-:Y:S01]  /*6900*/  IMAD.U32 R3, RZ, RZ, UR53 ;  /* 0x00000035ff037e24 */ /* 0x000fe2000f8e00ff */
[----:B------:R-:W-:Y:S04]  /*6910*/  @P0 R2UR UR4, R0 ;  /* 0x00000000000402ca */ /* 0x000fe800000e0000 */
[----:B------:R-:W-:Y:S07]  /*6920*/  IABS R0, R3 ;  /* 0x0000000300007213 */ /* 0x000fee0000000000 */
[----:B------:R-:W-:Y:S02]  /*6930*/  @UP1 UMOV UR37, UR5 ;  /* 0x0000000500251c82 */ /* 0x000fe40008000000 */
[----:B------:R-:W-:Y:S01]  /*6940*/  @UP1 UMOV UR36, UR4 ;  /* 0x0000000400241c82 */ /* 0x000fe20008000000 */
[----:B------:R-:W-:Y:S05]  /*6950*/  BRA.U !UP0, `(.L_x_108) ;  /* 0x0000000108cc7547 */ /* 0x000fea000b800000 */
[----:B------:R-:W1:Y:S01]  /*6960*/  LDCU UR9, c[0x0][0xb20] ;  /* 0x00016400ff0977ac */ /* 0x000e620008000800 */
[----:B------:R-:W-:Y:S02]  /*6970*/  UIMAD.WIDE.U32 UR4, UR55, UR59, URZ ;  /* 0x0000003b370472a5 */ /* 0x000fe4000f8e00ff */
[----:B------:R-:W-:Y:S02]  /*6980*/  UIMAD.WIDE.U32 UR6, UR62, UR56, URZ ;  /* 0x000000383e0672a5 */ /* 0x000fe4000f8e00ff */
[----:B------:R-:W-:Y:S02]  /*6990*/  UIMAD.WIDE.U32 UR10, UR36, UR59, URZ ;  /* 0x0000003b240a72a5 */ /* 0x000fe4000f8e00ff */
[----:B------:R-:W-:Y:S02]  /*69a0*/  UISETP.NE.AND UP0, UPT, UR58, 0x1, UPT ;  /* 0x000000013a00788c */ /* 0x000fe4000bf05270 */
[----:B------:R-:W-:Y:S02]  /*69b0*/  UISETP.NE.AND UP1, UPT, UR45, 0x1, UPT ;  /* 0x000000012d00788c */ /* 0x000fe4000bf25270 */
[----:B------:R-:W-:Y:S02]  /*69c0*/  UISETP.NE.AND UP2, UPT, UR39, 0x1, UPT ;  /* 0x000000012700788c */ /* 0x000fe4000bf45270 */
[----:B------:R-:W-:Y:S01]  /*69d0*/  UIMAD.WIDE.U32 UR12, UR37, UR56, URZ ;  /* 0x00000038250c72a5 */ /* 0x000fe2000f8e00ff */
[----:B------:R-:W-:Y:S01]  /*69e0*/  UMOV UR4, UR5 ;  /* 0x0000000500047c82 */ /* 0x000fe20008000000 */
[----:B------:R-:W-:Y:S01]  /*69f0*/  UMOV UR6, UR11 ;  /* 0x0000000b00067c82 */ /* 0x000fe20008000000 */
[----:B-1----:R-:W-:Y:S03]  /*6a00*/  USHF.R.U32.HI UR8, URZ, UR9, UR4 ;  /* 0x00000009ff087299 */ /* 0x002fe60008011604 */
[----:B------:R-:W-:Y:S02]  /*6a10*/  UMOV UR4, UR7 ;  /* 0x0000000700047c82 */ /* 0x000fe40008000000 */
[----:B------:R-:W-:Y:S02]  /*6a20*/  USHF.R.U32.HI UR5, URZ, UR57, UR4 ;  /* 0x00000039ff057299 */ /* 0x000fe40008011604 */
[----:B------:R-:W-:Y:S02]  /*6a30*/  USEL UR4, UR55, UR8, !UP0 ;  /* 0x0000000837047287 */ /* 0x000fe4000c000000 */
[----:B------:R-:W-:Y:S02]  /*6a40*/  USHF.R.U32.HI UR8, URZ, UR9, UR6 ;  /* 0x00000009ff087299 */ /* 0x000fe40008011606 */
[----:B------:R-:W-:Y:S02]  /*6a50*/  UIMAD.WIDE.U32 UR6, UR4, UR46, URZ ;  /* 0x0000002e040672a5 */ /* 0x000fe4000f8e00ff */
[----:B------:R-:W-:Y:S02]  /*6a60*/  USEL UR9, UR62, UR5, !UP1 ;  /* 0x000000053e097287 */ /* 0x000fe4000c800000 */
[----:B------:R-:W-:Y:S02]  /*6a70*/  USEL UR8, UR36, UR8, !UP0 ;  /* 0x0000000824087287 */ /* 0x000fe4000c000000 */
[----:B------:R-:W-:Y:S01]  /*6a80*/  UIMAD.WIDE.U32 UR10, UR9, UR46, URZ ;  /* 0x0000002e090a72a5 */ /* 0x000fe2000f8e00ff */
[----:B------:R-:W-:Y:S01]  /*6a90*/  UMOV UR6, UR7 ;  /* 0x0000000700067c82 */ /* 0x000fe20008000000 */
[----:B------:R-:W-:Y:S01]  /*6aa0*/  UMOV UR5, UR13 ;  /* 0x0000000d00057c82 */ /* 0x000fe20008000000 */
[----:B------:R-:W-:Y:S02]  /*6ab0*/  @UP2 USHF.R.U32.HI UR4, URZ, UR47, UR6 ;  /* 0x0000002fff042299 */ /* 0x000fe40008011606 */
[----:B------:R-:W-:Y:S02]  /*6ac0*/  USHF.R.U32.HI UR5, URZ, UR57, UR5 ;  /* 0x00000039ff057299 */ /* 0x000fe40008011605 */
[----:B------:R-:W-:Y:S02]  /*6ad0*/  UIMAD UR4, UR39, UR4, URZ ;  /* 0x00000004270472a4 */ /* 0x000fe4000f8e02ff */
[----:B------:R-:W-:Y:S02]  /*6ae0*/  USEL UR5, UR37, UR5, !UP1 ;  /* 0x0000000525057287 */ /* 0x000fe4000c800000 */
[----:B------:R-:W-:Y:S01]  /*6af0*/  UISETP.GE.AND UP0, UPT, UR8, UR4, UPT ;  /* 0x000000040800728c */ /* 0x000fe2000bf06270 */
[----:B------:R-:W-:Y:S01]  /*6b00*/  UMOV UR6, UR11 ;  /* 0x0000000b00067c82 */ /* 0x000fe20008000000 */
[----:B------:R-:W-:Y:S02]  /*6b10*/  UIMAD.WIDE.U32 UR10, UR8, UR46, URZ ;  /* 0x0000002e080a72a5 */ /* 0x000fe4000f8e00ff */
[----:B------:R-:W-:Y:S04]  /*6b20*/  @UP2 USHF.R.U32.HI UR9, URZ, UR47, UR6 ;  /* 0x0000002fff092299 */ /* 0x000fe80008011606 */
[----:B------:R-:W-:Y:S01]  /*6b30*/  UIMAD UR6, UR39, UR9, URZ ;  /* 0x00000009270672a4 */ /* 0x000fe2000f8e02ff */
[----:B------:R-:W-:Y:S03]  /*6b40*/  UMOV UR4, UR11 ;  /* 0x0000000b00047c82 */ /* 0x000fe60008000000 */
[----:B------:R-:W-:Y:S02]  /*6b50*/  UISETP.GE.OR UP0, UPT, UR5, UR6, UP0 ;  /* 0x000000060500728c */ /* 0x000fe40008706670 */
[----:B------:R-:W-:Y:S02]  /*6b60*/  USHF.R.U32.HI UR4, URZ, UR47, UR4 ;  /* 0x0000002fff047299 */ /* 0x000fe40008011604 */
[----:B------:R-:W-:Y:S02]  /*6b70*/  UIMAD.WIDE.U32 UR6, UR5, UR46, URZ ;  /* 0x0000002e050672a5 */ /* 0x000fe4000f8e00ff */
[----:B------:R-:W-:Y:S02]  /*6b80*/  USEL UR11, UR8, UR4, !UP2 ;  /* 0x00000004080b7287 */ /* 0x000fe4000d000000 */
[----:B------:R-:W-:Y:S02]  /*6b90*/  UIADD3 UR6, UPT, UPT, -UR5, URZ, URZ ;  /* 0x000000ff05067290 */ /* 0x000fe4000fffe1ff */
[----:B------:R-:W-:Y:S02]  /*6ba0*/  UIADD3 UR10, UPT, UPT, -UR11, URZ, URZ ;  /* 0x000000ff0b0a7290 */ /* 0x000fe4000fffe1ff */
[----:B------:R-:W-:Y:S02]  /*6bb0*/  UIMAD UR6, UR45, UR6, UR37 ;  /* 0x000000062d0672a4 */ /* 0x000fe4000f8e0225 */
[----:B------:R-:W-:Y:S01]  /*6bc0*/  UIMAD UR10, UR39, UR10, UR8 ;  /* 0x0000000a270a72a4 */ /* 0x000fe2000f8e0208 */
[----:B------:R-:W-:Y:S01]  /*6bd0*/  @!UP0 UMOV UR4, UR7 ;  /* 0x0000000700048c82 */ /* 0x000fe20008000000 */
[----:B------:R-:W-:Y:S02]  /*6be0*/  UIADD3 UR7, UPT, UPT, -UR8, URZ, URZ ;  /* 0x000000ff08077290 */ /* 0x000fe4000fffe1ff */
[----:B------:R-:W-:Y:S04]  /*6bf0*/  @!UP0 USHF.R.U32.HI UR4, URZ, UR47, UR4 ;  /* 0x0000002fff048299 */ /* 0x000fe80008011604 */
[----:B------:R-:W-:Y:S04]  /*6c00*/  @!UP0 USEL UR4, UR5, UR4, !UP2 ;  /* 0x0000000405048287 */ /* 0x000fe8000d000000 */
[----:B------:R-:W-:Y:S02]  /*6c10*/  @!UP0 UIMAD UR9, UR9, UR10, UR4 ;  /* 0x0000000a090982a4 */ /* 0x000fe4000f8e0204 */
[----:B------:R-:W-:Y:S02]  /*6c20*/  @!UP0 UIADD3 UR10, UPT, UPT, UR11, -UR4, URZ ;  /* 0x800000040b0a8290 */ /* 0x000fe4000fffe0ff */
[----:B------:R-:W-:Y:S02]  /*6c30*/  UIMAD UR4, UR58, UR7, UR36 ;  /* 0x000000073a0472a4 */ /* 0x000fe4000f8e0224 */
[----:B------:R-:W-:Y:S03]  /*6c40*/  @!UP0 UIMAD UR8, UR10, UR39, UR5 ;  /* 0x000000270a0882a4 */ /* 0x000fe6000f8e0205 */
[----:B------:R-:W-:Y:S02]  /*6c50*/  @!UP0 UMOV UR5, UR9 ;  /* 0x0000000900058c82 */ /* 0x000fe40008000000 */
[----:B------:R-:W-:Y:S02]  /*6c60*/  UIMAD UR37, UR5, UR45, UR6 ;  /* 0x0000002d052572a4 */ /* 0x000fe4000f8e0206 */
[----:B------:R-:W-:Y:S11]  /*6c70*/  UIMAD UR36, UR8, UR58, UR4 ;  /* 0x0000003a082472a4 */ /* 0x000ff6000f8e0204 */
[----:B------:R-:W-:Y:S01]  /*6c80*/  @!UPT UIADD3 URZ, UPT, UPT, URZ, URZ, URZ ;  /* 0x000000fffffff290 */ /* 0x000fe2000fffe0ff */
.L_x_108:
[----:B------:R-:W1:Y:S01]  /*6c90*/  LDCU UR11, c[0x0][0x388] ;  /* 0x00007100ff0b77ac */ /* 0x000e620008000800 */
[----:B------:R-:W-:Y:S01]  /*6ca0*/  R2UR UR6, R0 ;  /* 0x00000000000672ca */ /* 0x000fe200000e0000 */
[----:B------:R-:W-:Y:S01]  /*6cb0*/  BSSY.RECONVERGENT B6, `(.L_x_109) ;  /* 0x0000076000067945 */ /* 0x000fe20003800200 */
[----:B------:R-:W-:Y:S01]  /*6cc0*/  IABS R3, R3 ;  /* 0x0000000300037213 */ /* 0x000fe20000000000 */
[----:B------:R-:W-:Y:S01]  /*6cd0*/  USHF.L.U32 UR42, UR24, 0x7, URZ ;  /* 0x00000007182a7899 */ /* 0x000fe200080006ff */
[----:B------:R-:W-:Y:S02]  /*6ce0*/  @P0 SHF.R.U32.HI R4, RZ, 0x10, R5 ;  /* 0x00000010ff040819 */ /* 0x000fe40000011605 */
[----:B------:R-:W-:Y:S01]  /*6cf0*/  R2UR UR16, R95 ;  /* 0x000000005f1072ca */ /* 0x000fe200000e0000 */
[----:B------:R-:W-:Y:S01]  /*6d00*/  IMAD.MOV R3, RZ, RZ, -R3 ;  /* 0x000000ffff037224 */ /* 0x000fe200078e0a03 */
[----:B------:R-:W-:Y:S02]  /*6d10*/  @P0 R2UR UR16, R4 ;  /* 0x00000000041002ca */ /* 0x000fe400000e0000 */
[----:B------:R-:W-:Y:S02]  /*6d20*/  LOP3.LUT P0, RZ, R80, 0x1b0, RZ, 0xc0, !PT ;  /* 0x000001b050ff7812 */ /* 0x000fe4000780c0ff */
[----:B------:R-:W-:Y:S01]  /*6d30*/  R2UR UR9, R3 ;  /* 0x00000000030972ca */ /* 0x000fe200000e0000 */
[----:B------:R-:W2:Y:S08]  /*6d40*/  I2F.RP R9, UR6 ;  /* 0x0000000600097d06 */ /* 0x000eb00008209400 */
[----:B------:R-:W-:Y:S02]  /*6d50*/  IMAD.U32 R95, RZ, RZ, UR16 ;  /* 0x00000010ff5f7e24 */ /* 0x000fe4000f8e00ff */
[----:B--2---:R-:W2:Y:S02]  /*6d60*/  MUFU.RCP R0, R9 ;  /* 0x0000000900007308 */ /* 0x004ea40000001000 */
[----:B--2---:R-:W-:Y:S08]  /*6d70*/  VIADD R8, R0, 0xffffffe ;  /* 0x0ffffffe00087836 */ /* 0x004ff00000000000 */
[----:B------:R-:W2:Y:S02]  /*6d80*/  F2I.FTZ.U32.TRUNC.NTZ R0, R8 ;  /* 0x0000000800007305 */ /* 0x000ea4000021f000 */
[----:B--2---:R-:W-:Y:S01]  /*6d90*/  R2UR UR5, R0 ;  /* 0x00000000000572ca */ /* 0x004fe200000e0000 */
[----:B------:R-:W-:Y:S05]  /*6da0*/  IMAD.U32 R0, RZ, RZ, UR20 ;  /* 0x00000014ff007e24 */ /* 0x000fea000f8e00ff */
[----:B------:R-:W-:Y:S04]  /*6db0*/  IABS R0, R0 ;  /* 0x0000000000007213 */ /* 0x000fe80000000000 */
[----:B------:R-:W-:Y:S01]  /*6dc0*/  R2UR UR8, R0 ;  /* 0x00000000000872ca */ /* 0x000fe200000e0000 */
[----:B-1----:R-:W-:Y:S02]  /*6dd0*/  IMAD.U32 R0, RZ, RZ, UR11 ;  /* 0x0000000bff007e24 */ /* 0x002fe4000f8e00ff */
[----:B------:R-:W-:Y:S03]  /*6de0*/  UIADD3 UR4, UPT, UPT, URZ, -UR5, URZ ;  /* 0x80000005ff047290 */ /* 0x000fe6000fffe0ff */
[----:B------:R-:W-:Y:S01]  /*6df0*/  IABS R9, R0 ;  /* 0x0000000000097213 */ /* 0x000fe20000000000 */
[----:B------:R-:W-:Y:S03]  /*6e00*/  UIMAD UR7, UR4, UR6, URZ ;  /* 0x00000006040772a4 */ /* 0x000fe6000f8e02ff */
[----:B------:R-:W-:Y:S01]  /*6e10*/  UMOV UR4, URZ ;  /* 0x000000ff00047c82 */ /* 0x000fe20008000000 */
[----:B------:R-:W1:Y:S01]  /*6e20*/  I2F.RP R0, R9 ;  /* 0x0000000900007306 */ /* 0x000e620000209400 */
[----:B------:R-:W-:Y:S07]  /*6e30*/  UIMAD.WIDE.U32 UR4, UR5, UR7, UR4 ;  /* 0x00000007050472a5 */ /* 0x000fee000f8e0004 */
[----:B------:R-:W-:Y:S02]  /*6e40*/  UMOV UR4, UR5 ;  /* 0x0000000500047c82 */ /* 0x000fe40008000000 */
[----:B------:R-:W-:Y:S01]  /*6e50*/  UIMAD.WIDE.U32 UR4, UR4, UR8, URZ ;  /* 0x00000008040472a5 */ /* 0x000fe2000f8e00ff */
[----:B-1----:R-:W1:Y:S06]  /*6e60*/  MUFU.RCP R0, R0 ;  /* 0x0000000000007308 */ /* 0x002e6c0000001000 */
[----:B------:R-:W-:Y:S02]  /*6e70*/  UMOV UR43, UR5 ;  /* 0x00000005002b7c82 */ /* 0x000fe40008000000 */
[----:B------:R-:W-:Y:S04]  /*6e80*/  UIMAD UR4, UR43, UR9, UR8 ;  /* 0x000000092b0472a4 */ /* 0x000fe8000f8e0208 */
[----:B------:R-:W-:Y:S01]  /*6e90*/  UISETP.GT.U32.AND UP0, UPT, UR6, UR4, UPT ;  /* 0x000000040600728c */ /* 0x000fe2000bf04070 */
[----:B-1----:R-:W-:Y:S10]  /*6ea0*/  VIADD R10, R0, 0xffffffe ;  /* 0x0ffffffe000a7836 */ /* 0x002ff40000000000 */
[----:B------:R-:W-:Y:S02]  /*6eb0*/  @!UP0 UIADD3 UR4, UPT, UPT, UR4, -UR6, URZ ;  /* 0x8000000604048290 */ /* 0x000fe4000fffe0ff */
[----:B------:R-:W-:Y:S01]  /*6ec0*/  @!UP0 UIADD3 UR43, UPT, UPT, UR43, 0x1, URZ ;  /* 0x000000012b2b8890 */ /* 0x000fe2000fffe0ff */
[----:B------:R-:W1:Y:S01]  /*6ed0*/  F2I.FTZ.U32.TRUNC.NTZ R11, R10 ;  /* 0x0000000a000b7305 */ /* 0x000e62000021f000 */
[----:B------:R-:W-:Y:S02]  /*6ee0*/  UISETP.GE.U32.AND UP2, UPT, UR4, UR6, UPT ;  /* 0x000000060400728c */ /* 0x000fe4000bf46070 */
[----:B------:R-:W-:Y:S02]  /*6ef0*/  ULOP3.LUT UR4, UR20, UR53, URZ, 0x3c, !UPT ;  /* 0x0000003514047292 */ /* 0x000fe4000f8e3cff */
[----:B------:R-:W-:Y:S02]  /*6f00*/  UISETP.NE.AND UP0, UPT, UR53, URZ, UPT ;  /* 0x000000ff3500728c */ /* 0x000fe4000bf05270 */
[----:B------:R-:W-:Y:S05]  /*6f10*/  UISETP.GE.AND UP1, UPT, UR4, URZ, UPT ;  /* 0x000000ff0400728c */ /* 0x000fea000bf26270 */
[----:B------:R-:W-:Y:S01]  /*6f20*/  @UP2 UIADD3 UR43, UPT, UPT, UR43, 0x1, URZ ;  /* 0x000000012b2b2890 */ /* 0x000fe2000fffe0ff */
[--C-:B-1----:R-:W-:Y:S02]  /*6f30*/  IMAD.MOV R8, RZ, RZ, -R11.reuse ;  /* 0x000000ffff087224 */ /* 0x102fe400078e0a0b */
[----:B------:R-:W-:Y:S03]  /*6f40*/  IMAD.MOV.U32 R10, RZ, RZ, RZ ;  /* 0x000000ffff0a7224 */ /* 0x000fe600078e00ff */
[----:B------:R-:W-:Y:S01]  /*6f50*/  @!UP1 UIADD3 UR43, UPT, UPT, -UR43, URZ, URZ ;  /* 0x000000ff2b2b9290 */ /* 0x000fe2000fffe1ff */
[----:B------:R-:W-:Y:S01]  /*6f60*/  IMAD R3, R8, R9, RZ ;  /* 0x0000000908037224 */ /* 0x000fe200078e02ff */
[----:B------:R-:W-:Y:S02]  /*6f70*/  UISETP.NE.AND UP1, UPT, UR38, 0x1, UPT ;  /* 0x000000012600788c */ /* 0x000fe4000bf25270 */
[----:B------:R-:W-:Y:S01]  /*6f80*/  @!UP0 ULOP3.LUT UR43, URZ, UR53, URZ, 0x33, !UPT ;  /* 0x00000035ff2b8292 */ /* 0x000fe2000f8e33ff */
[----:B------:R-:W-:Y:S05]  /*6f90*/  IMAD.HI.U32 R11, R11, R3, R10 ;  /* 0x000000030b0b7227 */ /* 0x000fea00078e000a */
[----:B------:R-:W-:Y:S03]  /*6fa0*/  MOV R0, UR43 ;  /* 0x0000002b00007c02 */ /* 0x000fe60008000f00 */
[----:B------:R-:W1:Y:S01]  /*6fb0*/  @!UP1 LDCU.128 UR12, c[0x0][0xb10] ;  /* 0x00016200ff0c97ac */ /* 0x000e620008000c00 */
[----:B------:R-:W-:Y:S05]  /*6fc0*/  IABS R0, R0 ;  /* 0x0000000000007213 */ /* 0x000fea0000000000 */
[----:B------:R-:W-:Y:S01]  /*6fd0*/  IMAD.HI.U32 R11, R11, R0, RZ ;  /* 0x000000000b0b7227 */ /* 0x000fe200078e00ff */
[----:B------:R-:W2:Y:S03]  /*6fe0*/  @!UP1 LDCU UR10, c[0x0][0xb20] ;  /* 0x00016400ff0a97ac */ /* 0x000ea60008000800 */
[----:B------:R-:W-:Y:S01]  /*6ff0*/  IMAD.MOV R3, RZ, RZ, -R11 ;  /* 0x000000ffff037224 */ /* 0x000fe200078e0a0b */
[----:B------:R-:W3:Y:S03]  /*7000*/  @!UP1 LDCU UR5, c[0x0][0xb0c] ;  /* 0x00016180ff0597ac */ /* 0x000ee60008000800 */
[C---:B------:R-:W-:Y:S01]  /*7010*/  IMAD R0, R9.reuse, R3, R0 ;  /* 0x0000000309007224 */ /* 0x040fe200078e0200 */
[----:B-1----:R-:W-:Y:S04]  /*7020*/  UIMAD.WIDE.U32 UR6, UR36, UR15, URZ ;  /* 0x0000000f240672a5 */ /* 0x002fe8000f8e00ff */
[----:B------:R-:W-:Y:S01]  /*7030*/  ISETP.GT.U32.AND P1, PT, R9, R0, PT ;  /* 0x000000000900720c */ /* 0x000fe20003f24070 */
[----:B------:R-:W-:Y:S02]  /*7040*/  UIMAD.WIDE.U32 UR8, UR37, UR12, URZ ;  /* 0x0000000c250872a5 */ /* 0x000fe4000f8e00ff */
[----:B------:R-:W-:Y:S02]  /*7050*/  @!UP1 UISETP.NE.AND UP0, UPT, UR14, 0x1, UPT ;  /* 0x000000010e00988c */ /* 0x000fe4000bf05270 */
[----:B------:R-:W-:Y:S01]  /*7060*/  ULOP3.LUT UR8, UR43, UR11, URZ, 0x3c, !UPT ;  /* 0x0000000b2b087292 */ /* 0x000fe2000f8e3cff */
[----:B------:R-:W-:Y:S02]  /*7070*/  @!UP1 UMOV UR6, UR7 ;  /* 0x0000000700069c82 */ /* 0x000fe40008000000 */
[----:B------:R-:W-:Y:S01]  /*7080*/  @!UP1 UMOV UR4, UR9 ;  /* 0x0000000900049c82 */ /* 0x000fe20008000000 */
[----:B--2---:R-:W-:Y:S02]  /*7090*/  @!UP1 USHF.R.U32.HI UR6, URZ, UR10, UR6 ;  /* 0x0000000aff069299 */ /* 0x004fe40008011606 */
[----:B---3--:R-:W-:Y:S02]  /*70a0*/  @!UP1 UISETP.NE.AND UP2, UPT, UR5, 0x1, UPT ;  /* 0x000000010500988c */ /* 0x008fe4000bf45270 */
[----:B------:R-:W-:Y:S01]  /*70b0*/  @!UP1 USHF.R.U32.HI UR4, URZ, UR13, UR4 ;  /* 0x0000000dff049299 */ /* 0x000fe20008011604 */
[----:B------:R-:W-:Y:S01]  /*70c0*/  @!P1 IMAD.IADD R0, R0, 0x1, -R9 ;  /* 0x0000000100009824 */ /* 0x000fe200078e0a09 */
[----:B------:R-:W-:Y:S01]  /*70d0*/  @!UP1 USEL UR6, UR36, UR6, !UP0 ;  /* 0x0000000624069287 */ /* 0x000fe2000c000000 */
[----:B------:R-:W-:Y:S01]  /*70e0*/  @!P1 IADD3 R11, PT, PT, R11, 0x1, RZ ;  /* 0x000000010b0b9810 */ /* 0x000fe20007ffe0ff */
[----:B------:R-:W-:Y:S02]  /*70f0*/  @!UP1 USEL UR7, UR37, UR4, !UP2 ;  /* 0x0000000425079287 */ /* 0x000fe4000d000000 */
[----:B------:R-:W-:Y:S01]  /*7100*/  UISETP.GE.AND UP0, UPT, UR8, URZ, UPT ;  /* 0x000000ff0800728c */ /* 0x000fe2000bf06270 */
[----:B------:R-:W-:Y:S01]  /*7110*/  ISETP.GE.U32.AND P2, PT, R0, R9, PT ;  /* 0x000000090000720c */ /* 0x000fe20003f46070 */
[----:B------:R-:W-:Y:S02]  /*7120*/  UISETP.NE.AND UP2, UPT, UR11, URZ, UPT ;  /* 0x000000ff0b00728c */ /* 0x000fe4000bf45270 */
[----:B------:R-:W-:Y:S02]  /*7130*/  @!UP1 UIADD3 UR4, UPT, UPT, -UR7, UR6, URZ ;  /* 0x0000000607049290 */ /* 0x000fe4000fffe1ff */
[----:B------:R-:W-:Y:S02]  /*7140*/  @!UP1 UIADD3 UR6, UPT, UPT, UR7, -UR6, URZ ;  /* 0x8000000607069290 */ /* 0x000fe4000fffe0ff */
[----:B------:R-:W-:Y:S02]  /*7150*/  @!UP1 UIMAD UR37, UR4, UR5, UR37 ;  /* 0x00000005042592a4 */ /* 0x000fe4000f8e0225 */
[----:B------:R-:W-:Y:S02]  /*7160*/  UIADD3 UR4, UPT, UPT, -UR43, URZ, URZ ;  /* 0x000000ff2b047290 */ /* 0x000fe4000fffe1ff */
[----:B------:R-:W-:Y:S02]  /*7170*/  @!UP1 UIMAD UR36, UR6, UR14, UR36 ;  /* 0x0000000e062492a4 */ /* 0x000fe4000f8e0224 */
[----:B------:R-:W-:Y:S01]  /*7180*/  UIMAD UR5, UR53, UR4, UR20 ;  /* 0x00000004350572a4 */ /* 0x000fe2000f8e0214 */
[----:B------:R-:W-:Y:S03]  /*7190*/  @P2 VIADD R11, R11, 0x1 ;  /* 0x000000010b0b2836 */ /* 0x000fe60000000000 */
[----:B------:R-:W-:Y:S02]  /*71a0*/  USHF.L.U32 UR52, UR5, 0x7, URZ ;  /* 0x0000000705347899 */ /* 0x000fe400080006ff */
[----:B------:R-:W-:Y:S11]  /*71b0*/  R2UR UR44, R11 ;  /* 0x000000000b2c72ca */ /* 0x000ff600000e0000 */
[----:B------:R-:W-:Y:S02]  /*71c0*/  @!UPT UIADD3 URZ, UPT, UPT, URZ, URZ, URZ ;  /* 0x000000fffffff290 */ /* 0x000fe4000fffe0ff */
[----:B------:R-:W-:Y:S02]  /*71d0*/  @!UP0 UIADD3 UR44, UPT, UPT, -UR44, URZ, URZ ;  /* 0x000000ff2c2c8290 */ /* 0x000fe4000fffe1ff */
[----:B------:R-:W-:Y:S04]  /*71e0*/  @!UP2 ULOP3.LUT UR44, URZ, UR11, URZ, 0x33, !UPT ;  /* 0x0000000bff2ca292 */ /* 0x000fe8000f8e33ff */
[----:B------:R-:W-:Y:S04]  /*71f0*/  UIADD3 UR4, UPT, UPT, -UR44, URZ, URZ ;  /* 0x000000ff2c047290 */ /* 0x000fe8000fffe1ff */
[----:B------:R-:W-:Y:S01]  /*7200*/  UIMAD UR43, UR11, UR4, UR43 ;  /* 0x000000040b2b72a4 */ /* 0x000fe2000f8e022b */
[----:B------:R-:W-:Y:S11]  /*7210*/  @!P0 BRA `(.L_x_110) ;  /* 0x00000000007c8947 */ /* 0x000ff60003800000 */
[----:B------:R-:W1:Y:S01]  /*7220*/  LDCU.64 UR8, c[0x4][0x80] ;  /* 0x01001000ff0877ac */ /* 0x000e620008000a00 */
[----:B------:R-:W-:Y:S01]  /*7230*/  MOV R16, 0x0 ;  /* 0x0000000000107802 */ /* 0x000fe20000000f00 */
[----:B------:R-:W-:Y:S02]  /*7240*/  HFMA2 R12, -RZ, RZ, 0, 5.9604644775390625e-08 ;  /* 0x00000001ff0c7431 */ /* 0x000fe400000001ff */
[----:B------:R-:W-:Y:S01]  /*7250*/  IMAD.MOV.U32 R8, RZ, RZ, 0x70 ;  /* 0x00000070ff087424 */ /* 0x000fe200078e00ff */
[----:B------:R2:W3:Y:S01]  /*7260*/  LDC.64 R14, c[0x4][R16] ;  /* 0x01000000100e7b82 */ /* 0x0004e20000000a00 */
[----:B------:R-:W4:Y:S01]  /*7270*/  LDCU.64 UR6, c[0x4][0x88] ;  /* 0x01001100ff0677ac */ /* 0x000f220008000a00 */
[----:B------:R-:W-:Y:S01]  /*7280*/  IMAD.MOV.U32 R13, RZ, RZ, RZ ;  /* 0x000000ffff0d7224 */ /* 0x000fe200078e00ff */
[----:B------:R-:W2:Y:S01]  /*7290*/  LDCU.64 UR4, c[0x4][0x8] ;  /* 0x01000100ff0477ac */ /* 0x000ea20008000a00 */
[----:B-1----:R-:W-:Y:S01]  /*72a0*/  MOV R5, UR9 ;  /* 0x0000000900057c02 */ /* 0x002fe20008000f00 */
[----:B------:R-:W-:Y:S01]  /*72b0*/  IMAD.U32 R4, RZ, RZ, UR8 ;  /* 0x00000008ff047e24 */ /* 0x000fe2000f8e00ff */
[----:B----4-:R-:W-:Y:S01]  /*72c0*/  MOV R7, UR7 ;  /* 0x0000000700077c02 */ /* 0x010fe20008000f00 */
[----:B------:R-:W-:Y:S01]  /*72d0*/  IMAD.U32 R6, RZ, RZ, UR6 ;  /* 0x00000006ff067e24 */ /* 0x000fe2000f8e00ff */
[----:B--2---:R-:W-:Y:S01]  /*72e0*/  MOV R11, UR5 ;  /* 0x00000005000b7c02 */ /* 0x004fe20008000f00 */
[----:B------:R-:W-:Y:S02]  /*72f0*/  IMAD.U32 R10, RZ, RZ, UR4 ;  /* 0x00000004ff0a7e24 */ /* 0x000fe4000f8e00ff */
[----:B------:R-:W-:Y:S07]  /*7300*/  LEPC R20, `(.L_x_111) ;  /* 0x000000001014794e */ /* 0x000fee0000000000 */
[----:B---3-5:R-:W-:Y:S05]  /*7310*/  CALL.ABS.NOINC R14 ;  /* 0x000000000e007343 */ /* 0x028fea0003c00000 */
.L_x_111:
[----:B------:R-:W1:Y:S01]  /*7320*/  LDCU.64 UR8, c[0x4][0x80] ;  /* 0x01001000ff0877ac */ /* 0x000e620008000a00 */
[----:B------:R-:W2:Y:S01]  /*7330*/  LDC.64 R16, c[0x4][R16] ;  /* 0x0100000010107b82 */ /* 0x000ea20000000a00 */
[----:B------:R-:W-:Y:S02]  /*7340*/  HFMA2 R12, -RZ, RZ, 0, 5.9604644775390625e-08 ;  /* 0x00000001ff0c7431 */ /* 0x000fe400000001ff */
[----:B------:R-:W-:Y:S02]  /*7350*/  IMAD.MOV.U32 R8, RZ, RZ, 0x70 ;  /* 0x00000070ff087424 */ /* 0x000fe400078e00ff */
[----:B------:R-:W-:Y:S01]  /*7360*/  IMAD.MOV.U32 R13, RZ, RZ, RZ ;  /* 0x000000ffff0d7224 */ /* 0x000fe200078e00ff */
[----:B------:R-:W3:Y:S01]  /*7370*/  LDCU.64 UR6, c[0x4][0x88] ;  /* 0x01001100ff0677ac */ /* 0x000ee20008000a00 */
[----:B------:R-:W4:Y:S01]  /*7380*/  LDCU.64 UR4, c[0x4][0x8] ;  /* 0x01000100ff0477ac */ /* 0x000f220008000a00 */
[----:B-1----:R-:W-:Y:S02]  /*7390*/  MOV R4, UR8 ;  /* 0x0000000800047c02 */ /* 0x002fe40008000f00 */
[----:B------:R-:W-:Y:S02]  /*73a0*/  MOV R5, UR9 ;  /* 0x0000000900057c02 */ /* 0x000fe40008000f00 */
[----:B---3--:R-:W-:Y:S01]  /*73b0*/  MOV R7, UR7 ;  /* 0x0000000700077c02 */ /* 0x008fe20008000f00 */
[----:B------:R-:W-:Y:S01]  /*73c0*/  IMAD.U32 R6, RZ, RZ, UR6 ;  /* 0x00000006ff067e24 */ /* 0x000fe2000f8e00ff */
[----:B----4-:R-:W-:Y:S01]  /*73d0*/  MOV R11, UR5 ;  /* 0x00000005000b7c02 */ /* 0x010fe20008000f00 */
[----:B------:R-:W-:Y:S02]  /*73e0*/  IMAD.U32 R10, RZ, RZ, UR4 ;  /* 0x00000004ff0a7e24 */ /* 0x000fe4000f8e00ff */
[----:B------:R-:W-:Y:S07]  /*73f0*/  LEPC R20, `(.L_x_110) ;  /* 0x000000001014794e */ /* 0x000fee0000000000 */
[----:B--2---:R-:W-:Y:S05]  /*7400*/  CALL.ABS.NOINC R16 ;  /* 0x0000000010007343 */ /* 0x004fea0003c00000 */
.L_x_110:
[----:B------:R-:W-:Y:S05]  /*7410*/  BSYNC.RECONVERGENT B6 ;  /* 0x0000000000067941 */ /* 0x000fea0003800200 */
.L_x_109:
[----:B------:R-:W-:Y:S02]  /*7420*/  R2UR UR6, R93 ;  /* 0x000000005d0672ca */ /* 0x000fe400000e0000 */
[----:B------:R-:W-:Y:S02]  /*7430*/  R2UR UR5, R90 ;  /* 0x000000005a0572ca */ /* 0x000fe400000e0000 */
[----:B------:R-:W-:Y:S02]  /*7440*/  R2UR UR4, R89 ;  /* 0x00000000590472ca */ /* 0x000fe400000e0000 */
[----:B------:R-:W-:Y:S02]  /*7450*/  ISETP.NE.U32.AND P4, PT, R78, RZ, PT ;  /* 0x000000ff4e00720c */ /* 0x000fe40003f85070 */
[----:B------:R-:W-:Y:S02]  /*7460*/  ISETP.NE.U32.AND P2, PT, RZ, UR60, PT ;  /* 0x0000003cff007c0c */ /* 0x000fe4000bf45070 */
[----:B------:R-:W-:Y:S02]  /*7470*/  ISETP.NE.AND.EX P4, PT, R79, RZ, PT, P4 ;  /* 0x000000ff4f00720c */ /* 0x000fe40003f85340 */
[----:B------:R-:W-:Y:S01]  /*7480*/  ISETP.NE.AND.EX P2, PT, RZ, UR61, PT, P2 ;  /* 0x0000003dff007c0c */ /* 0x000fe2000bf45320 */
[----:B------:R-:W-:Y:S02]  /*7490*/  UISETP.NE.AND UP2, UPT, UR6, URZ, UPT ;  /* 0x000000ff0600728c */ /* 0x000fe4000bf45270 */
[----:B------:R-:W-:Y:S04]  /*74a0*/  UISETP.NE.U32.AND UP0, UPT, UR5, URZ, UPT ;  /* 0x000000ff0500728c */ /* 0x000fe8000bf05070 */
[----:B------:R-:W-:Y:S01]  /*74b0*/  UISETP.NE.AND.EX UP1, UPT, UR4, URZ, UPT, UP0 ;  /* 0x000000ff0400728c */ /* 0x000fe2000bf25300 */
[----:B------:R-:W-:Y:S01]  /*74c0*/  PLOP3.LUT P1, PT, PT, PT, UP2, 0x80, 0x8 ;  /* 0x000000000008781c */ /* 0x000fe20003f2f028 */
[----:B------:R-:W-:Y:S03]  /*74d0*/  UPLOP3.LUT UP0, UPT, UPT, UPT, UPT, 0x40, 0x4 ;  /* 0x000000000004789c */ /* 0x000fe60003f0e870 */
[----:B------:R-:W-:Y:S06]  /*74e0*/  @UP2 UPLOP3.LUT UP0, UPT, UPT, UPT, UP1, 0x80, 0x8 ;  /* 0x000000000008289c */ /* 0x000fec0003f0f010 */
[----:B------:R-:W-:Y:S01]  /*74f0*/  PLOP3.LUT P0, PT, PT, PT, UP0, 0x80, 0x8 ;  /* 0x000000000008781c */ /* 0x000fe20003f0f008 */
[----:B------:R-:W-:Y:S01]  /*7500*/  @!UPT UIADD3 URZ, UPT, UPT, URZ, URZ, URZ ;  /* 0x000000fffffff290 */ /* 0x000fe2000fffe0ff */
[----:B------:R-:W-:Y:S11]  /*7510*/  BRA.U !UP1, `(.L_x_112) ;  /* 0x0000000109407547 */ /* 0x000ff6000b800000 */
[----:B------:R-:W-:Y:S01]  /*7520*/  UISETP.NE.U32.AND UP0, UPT, UR60, URZ, UPT ;  /* 0x000000ff3c00728c */ /* 0x000fe2000bf05070 */
[----:B------:R-:W-:Y:S01]  /*7530*/  R2UR UR6, R90 ;  /* 0x000000005a0672ca */ /* 0x000fe200000e0000 */
[----:B------:R-:W1:Y:S01]  /*7540*/  LDCU.64 UR8, c[0x0][0x358] ;  /* 0x00006b00ff0877ac */ /* 0x000e620008000a00 */
[----:B------:R-:W-:Y:S02]  /*7550*/  HFMA2 R87, -RZ, RZ, 0, 5.9604644775390625e-08 ;  /* 0x00000001ff577431 */ /* 0x000fe400000001ff */
[----:B------:R-:W-:Y:S01]  /*7560*/  IMAD.MOV.U32 R0, RZ, RZ, 0x1 ;  /* 0x00000001ff007424 */ /* 0x000fe200078e00ff */
[----:B------:R-:W-:Y:S06]  /*7570*/  UISETP.NE.AND.EX UP0, UPT, UR61, URZ, UPT, UP0 ;  /* 0x000000ff3d00728c */ /* 0x000fec000bf05300 */
[----:B------:R-:W-:Y:S05]  /*7580*/  PLOP3.LUT P3, PT, PT, PT, UP0, 0x80, 0x8 ;  /* 0x000000000008781c */ /* 0x000fea0003f6f008 */
[----:B------:R-:W2:Y:S01]  /*7590*/  @UP0 LDCU.64 UR4, c[0x0][0x888] ;  /* 0x00011100ff0407ac */ /* 0x000ea20008000a00 */
[----:B------:R-:W-:Y:S07]  /*75a0*/  @UP0 UIMAD UR6, UR50, UR6, URZ ;  /* 0x00000006320602a4 */ /* 0x000fee000f8e02ff */
[----:B------:R-:W-:Y:S01]  /*75b0*/  @!P3 PRMT R87, R0, 0x7610, R87 ;  /* 0x000076100057b816 */ /* 0x000fe20000000057 */
[----:B--2---:R-:W-:Y:S06]  /*75c0*/  @UP0 UIMAD.WIDE UR4, UR6, 0x4, UR4 ;  /* 0x00000004060408a5 */ /* 0x004fec000f8e0204 */
[----:B------:R-:W-:Y:S02]  /*75d0*/  IMAD.U32 R4, RZ, RZ, UR4 ;  /* 0x00000004ff047e24 */ /* 0x000fe4000f8e00ff */
[----:B------:R-:W-:Y:S03]  /*75e0*/  IMAD.U32 R5, RZ, RZ, UR5 ;  /* 0x00000005ff057e24 */ /* 0x000fe6000f8e00ff */
[----:B------:R-:W2:Y:S02]  /*75f0*/  @!UP0 LDCU UR4, c[0x0][0x880] ;  /* 0x00011000ff0487ac */ /* 0x000ea40008000800 */
[----:B-1---5:R1:W5:Y:S02]  /*7600*/  @P3 LDG.E R41, desc[UR8][R4.64] ;  /* 0x0000000804293981 */ /* 0x022364000c1e1900 */
[----:B-12---:R-:W-:Y:S02]  /*7610*/  @!P3 MOV R41, UR4 ;  /* 0x000000040029bc02 */ /* 0x006fe40008000f00 */
.L_x_112:
[----:B------:R-:W-:Y:S05]  /*7620*/  @!P4 BRA `(.L_x_113) ;  /* 0x000000000024c947 */ /* 0x000fea0003800000 */
[----:B------:R-:W-:Y:S01]  /*7630*/  ISETP.NE.U32.AND P3, PT, R76, RZ, PT ;  /* 0x000000ff4c00720c */ /* 0x000fe20003f65070 */
[----:B------:R-:W1:Y:S03]  /*7640*/  LDCU.64 UR4, c[0x0][0x358] ;  /* 0x00006b00ff0477ac */ /* 0x000e660008000a00 */
[----:B------:R-:W-:Y:S11]  /*7650*/  ISETP.NE.AND.EX P3, PT, R77, RZ, PT, P3 ;  /* 0x000000ff4d00720c */ /* 0x000ff60003f65330 */
[----:B------:R-:W-:Y:S02]  /*7660*/  @!UPT UIADD3 URZ, UPT, UPT, URZ, URZ, URZ ;  /* 0x000000fffffff290 */ /* 0x000fe4000fffe0ff */
[----:B------:R-:W2:Y:S01]  /*7670*/  @P3 LDC.64 R4, c[0x0][0x8a8] ;  /* 0x00022a00ff043b82 */ /* 0x000ea20000000a00 */
[----:B------:R-:W-:Y:S04]  /*7680*/  @P3 IMAD R0, R78, UR50, RZ ;  /* 0x000000324e003c24 */ /* 0x000fe8000f8e02ff */
[----:B--2---:R-:W-:Y:S05]  /*7690*/  @P3 IMAD.WIDE R4, R0, 0x4, R4 ;  /* 0x0000000400043825 */ /* 0x004fea00078e0204 */
[----:B-1---5:R1:W5:Y:S02]  /*76a0*/  @P3 LDG.E R38, desc[UR4][R4.64] ;  /* 0x0000000404263981 */ /* 0x022364000c1e1900 */
[----:B-1----:R-:W2:Y:S02]  /*76b0*/  @!P3 LDC R38, c[0x0][0x8a0] ;  /* 0x00022800ff26bb82 */ /* 0x002ea40000000800 */
.L_x_113:
[----:B-----5:R-:W-:Y:S01]  /*76c0*/  FSETP.NEU.AND P3, PT, R41, RZ, PT ;  /* 0x000000ff2900720b */ /* 0x020fe20003f6d000 */
[----:B------:R-:W-:Y:S01]  /*76d0*/  BSSY B1, `(.L_x_114) ;  /* 0x0000039000017945 */ /* 0x000fe20003800000 */
[----:B------:R-:W-:Y:S01]  /*76e0*/  SEL R4, RZ, 0xffffffff, P2 ;  /* 0xffffffffff047807 */ /* 0x000fe20001000000 */
[----:B------:R-:W-:Y:S01]  /*76f0*/  IMAD.MOV.U32 R46, RZ, RZ, 0x1 ;  /* 0x00000001ff2e7424 */ /* 0x000fe200078e00ff */
[----:B------:R-:W-:Y:S01]  /*7700*/  @P1 LOP3.LUT P2, RZ, R87, 0xff, RZ, 0xc0, !PT ;  /* 0x000000ff57ff1812 */ /* 0x000fe2000784c0ff */
[----:B------:R-:W-:Y:S01]  /*7710*/  IMAD.IADD R39, R37, 0x1, R2 ;  /* 0x0000000125277824 */ /* 0x000fe200078e0202 */
[----:B------:R-:W-:Y:S01]  /*7720*/  @P1 SEL R3, RZ, 0xffffffff, P3 ;  /* 0xffffffffff031807 */ /* 0x000fe20001800000 */
[----:B------:R-:W-:Y:S01]  /*7730*/  IMAD R100, R85, -0x10, R96 ;  /* 0xfffffff055647824 */ /* 0x000fe200078e0260 */
[----:B------:R-:W-:Y:S01]  /*7740*/  LOP3.LUT R83, R83, 0x1, RZ, 0x3c, !PT ;  /* 0x0000000153537812 */ /* 0x000fe200078e3cff */
[----:B------:R-:W-:Y:S01]  /*7750*/  IMAD.MOV.U32 R47, RZ, RZ, RZ ;  /* 0x000000ffff2f7224 */ /* 0x000fe200078e00ff */
[----:B------:R-:W-:Y:S02]  /*7760*/  @P0 SEL R3, R4, R3, !P2 ;  /* 0x0000000304030207 */ /* 0x000fe40005000000 */
[----:B------:R-:W-:Y:S02]  /*7770*/  CS2R R74, SRZ ;  /* 0x00000000004a7805 */ /* 0x000fe4000001ff00 */
[----:B------:R-:W-:Y:S02]  /*7780*/  LEA R99, R36, UR49, 0x3 ;  /* 0x0000003124637c11 */ /* 0x000fe4000f8e18ff */
[----:B------:R-:W-:Y:S02]  /*7790*/  CS2R R72, SRZ ;  /* 0x0000000000487805 */ /* 0x000fe4000001ff00 */
[----:B------:R-:W-:Y:S02]  /*77a0*/  @P1 LOP3.LUT R3, R3, 0x1, RZ, 0xc0, !PT ;  /* 0x0000000103031812 */ /* 0x000fe400078ec0ff */
[----:B------:R-:W-:Y:S02]  /*77b0*/  CS2R R66, SRZ ;  /* 0x0000000000427805 */ /* 0x000fe4000001ff00 */
[----:B------:R-:W-:Y:S02]  /*77c0*/  SHF.L.U32 R0, R82, 0x1f, RZ ;  /* 0x0000001f52007819 */ /* 0x000fe400000006ff */
[----:B------:R-:W-:Y:S02]  /*77d0*/  CS2R R64, SRZ ;  /* 0x0000000000407805 */ /* 0x000fe4000001ff00 */
[----:B------:R-:W-:Y:S02]  /*77e0*/  ISETP.NE.U32.OR P5, PT, R3, 0x1, !P1 ;  /* 0x000000010300780c */ /* 0x000fe40004fa5470 */
[----:B------:R-:W-:Y:S02]  /*77f0*/  CS2R R58, SRZ ;  /* 0x00000000003a7805 */ /* 0x000fe4000001ff00 */
[----:B------:R-:W-:Y:S02]  /*7800*/  PLOP3.LUT P2, PT, PT, PT, UP1, 0x80, 0x8 ;  /* 0x000000000008781c */ /* 0x000fe40003f4f018 */
[----:B------:R-:W-:Y:S02]  /*7810*/  CS2R R56, SRZ ;  /* 0x0000000000387805 */ /* 0x000fe4000001ff00 */
[----:B------:R-:W-:Y:S02]  /*7820*/  LOP3.LUT P4, R97, R87, 0xff, RZ, 0xc0, !PT ;  /* 0x000000ff57617812 */ /* 0x000fe4000788c0ff */
[----:B------:R-:W-:Y:S02]  /*7830*/  CS2R R50, SRZ ;  /* 0x0000000000327805 */ /* 0x000fe4000001ff00 */
[----:B------:R-:W-:Y:S02]  /*7840*/  SEL R3, RZ, 0xffffffff, P3 ;  /* 0xffffffffff037807 */ /* 0x000fe40001800000 */
[----:B------:R-:W-:Y:S02]  /*7850*/  CS2R R48, SRZ ;  /* 0x0000000000307805 */ /* 0x000fe4000001ff00 */
[----:B------:R-:W-:Y:S02]  /*7860*/  P2R R98, PR, RZ, 0x20 ;  /* 0x00000020ff627803 */ /* 0x000fe40000000000 */
[----:B------:R-:W-:Y:S02]  /*7870*/  @P5 SHF.L.U32 R5, R83, 0x1f, RZ ;  /* 0x0000001f53055819 */ /* 0x000fe400000006ff */
[----:B------:R-:W-:Y:S02]  /*7880*/  @P2 SEL R3, R4, R3, !P4 ;  /* 0x0000000304032207 */ /* 0x000fe40006000000 */
[----:B------:R-:W1:Y:S02]  /*7890*/  @P5 SYNCS.PHASECHK.TRANS64.TRYWAIT P1, [UR49+0x100], R5 ;  /* 0x00010005ff0055a7 */ /* 0x000e640008021131 */
[----:B------:R-:W-:Y:S04]  /*78a0*/  LOP3.LUT R3, R3, 0x1, RZ, 0xc0, !PT ;  /* 0x0000000103037812 */ /* 0x000fe800078ec0ff */
[----:B------:R-:W-:Y:S04]  /*78b0*/  ISETP.NE.U32.AND P2, PT, R3, 0x1, PT ;  /* 0x000000010300780c */ /* 0x000fe80003f45070 */
[----:B------:R-:W-:Y:S01]  /*78c0*/  P2R R60, PR, RZ, 0x4 ;  /* 0x00000004ff3c7803 */ /* 0x000fe20000000000 */
[----:B------:R3:W4:Y:S01]  /*78d0*/  SYNCS.PHASECHK.TRANS64.TRYWAIT P0, [R99+URZ+0x160], R0 ;  /* 0x00016000630075a7 */ /* 0x00072200080011ff */
[----:B-1----:R-:W-:Y:S01]  /*78e0*/  @P5 SEL R46, RZ, 0x1, !P1 ;  /* 0x00000001ff2e5807 */ /* 0x002fe20004800000 */
[----:B---3--:R-:W-:Y:S06]  /*78f0*/  @!P5 BRA `(.L_x_115) ;  /* 0x000000000058d947 */ /* 0x008fec0003800000 */
[----:B------:R-:W-:Y:S01]  /*7900*/  IMAD.MOV.U32 R75, RZ, RZ, RZ ;  /* 0x000000ffff4b7224 */ /* 0x000fe200078e00ff */
[----:B------:R-:W-:Y:S01]  /*7910*/  ISETP.NE.AND P1, PT, R46, RZ, PT ;  /* 0x000000ff2e00720c */ /* 0x000fe20003f25270 */
[----:B------:R-:W-:Y:S01]  /*7920*/  BSSY B0, `(.L_x_116) ;  /* 0x000000c000007945 */ /* 0x000fe20003800000 */
[----:B------:R-:W-:Y:S02]  /*7930*/  CS2R R50, SRZ ;  /* 0x0000000000327805 */ /* 0x000fe4000001ff00 */
[----:B------:R-:W-:Y:S02]  /*7940*/  CS2R R48, SRZ ;  /* 0x0000000000307805 */ /* 0x000fe4000001ff00 */
[----:B------:R-:W-:Y:S02]  /*7950*/  CS2R R58, SRZ ;  /* 0x00000000003a7805 */ /* 0x000fe4000001ff00 */
[----:B------:R-:W-:Y:S02]  /*7960*/  CS2R R56, SRZ ;  /* 0x0000000000387805 */ /* 0x000fe4000001ff00 */
[----:B------:R-:W-:Y:S02]  /*7970*/  CS2R R66, SRZ ;  /* 0x0000000000427805 */ /* 0x000fe4000001ff00 */
[----:B------:R-:W-:Y:S02]  /*7980*/  CS2R R64, SRZ ;  /* 0x0000000000407805 */ /* 0x000fe4000001ff00 */
[----:B------:R-:W-:Y:S01]  /*7990*/  CS2R R72, SRZ ;  /* 0x0000000000487805 */ /* 0x000fe2000001ff00 */
[----:B------:R-:W-:Y:S06]  /*79a0*/  @P1 BRA `(.L_x_117) ;  /* 0x00000000000c1947 */ /* 0x000fec0003800000 */
[----:B------:R-:W-:Y:S04]  /*79b0*/  SHF.L.U32 R3, R83, 0x1f, RZ ;  /* 0x0000001f53037819 */ /* 0x000fe800000006ff */
[----:B------:R-:W1:Y:S02]  /*79c0*/  SYNCS.PHASECHK.TRANS64.TRYWAIT P1, [UR49+0x100], R3 ;  /* 0x00010003ff0075a7 */ /* 0x000e640008021131 */
[----:B-1----:R-:W-:Y:S05]  /*79d0*/  @!P1 BRA `(.L_x_118) ;  /* 0x0000004000689947 */ /* 0x002fea0003800000 */
.L_x_117:
[----:B------:R-:W-:Y:S05]  /*79e0*/  BSYNC B0 ;  /* 0x0000000000007941 */ /* 0x000fea0003800000 */
.L_x_116:
[----:B------:R-:W-:Y:S01]  /*79f0*/  ISETP.NE.AND P1, PT, R60, RZ, PT ;  /* 0x000000ff3c00720c */ /* 0x000fe20003f25270 */
[----:B------:R-:W-:Y:S11]  /*7a00*/  HFMA2 R47, -RZ, RZ, 0, 5.9604644775390625e-08 ;  /* 0x00000001ff2f7431 */ /* 0x000ff600000001ff */
[----:B------:R-:W-:Y:S01]  /*7a10*/  @!UPT UIADD3 URZ, UPT, UPT, URZ, URZ, URZ ;  /* 0x000000fffffff290 */ /* 0x000fe2000fffe0ff */
[----:B------:R3:W1:Y:S04]  /*7a20*/  @P1 LDS.128 R48, [R84] ;  /* 0x0000000054301984 */ /* 0x0006680000000c00 */
[----:B------:R3:W1:Y:S04]  /*7a30*/  @P1 LDS.128 R56, [R96+0x10] ;  /* 0x0000100060381984 */ /* 0x0006680000000c00 */
[----:B------:R3:W1:Y:S04]  /*7a40*/  @P1 LDS.128 R64, [R94+0x20] ;  /* 0x000020005e401984 */ /* 0x0006680000000c00 */
[----:B------:R3:W1:Y:S02]  /*7a50*/  @P1 LDS.128 R72, [R100+0x30] ;  /* 0x0000300064481984 */ /* 0x0006640000000c00 */
.L_x_115:
[----:B------:R-:W-:Y:S05]  /*7a60*/  BSYNC B1 ;  /* 0x0000000000017941 */ /* 0x000fea0003800000 */
.L_x_114:
[----:B-1----:R-:W-:Y:S04]  /*7a70*/  SHF.R.U32.HI R3, RZ, 0x15, R39 ;  /* 0x00000015ff037819 */ /* 0x002fe80000011627 */
[----:B------:R-:W-:Y:S01]  /*7a80*/  LOP3.LUT P1, RZ, R3, 0x3, R88, 0x48, !PT ;  /* 0x0000000303ff7812 */ /* 0x000fe20007824858 */
[----:B------:R-:W-:Y:S01]  /*7a90*/  @!UPT UIADD3 URZ, UPT, UPT, URZ, URZ, URZ ;  /* 0x000000fffffff290 */ /* 0x000fe2000fffe0ff */
[----:B----4-:R-:W-:Y:S11]  /*7aa0*/  @P0 BRA `(.L_x_119) ;  /* 0x0000000000080947 */ /* 0x010ff60003800000 */
[----:B------:R-:W1:Y:S02]  /*7ab0*/  SYNCS.PHASECHK.TRANS64.TRYWAIT P0, [R99+URZ+0x160], R0 ;  /* 0x00016000630075a7 */ /* 0x000e6400080011ff */
[----:B-1----:R-:W-:Y:S05]  /*7ac0*/  @!P0 BRA `(.L_x_120) ;  /* 0x0000004000448947 */ /* 0x002fea0003800000 */
.L_x_119:
[----:B------:R-:W-:Y:S05]  /*7ad0*/  @!P1 BRA `(.L_x_121) ;  /* 0x0000000000409947 */ /* 0x000fea0003800000 */
[----:B------:R-:W4:Y:S01]  /*7ae0*/  LDCU.64 UR8, c[0x4][0x70] ;  /* 0x01000e00ff0877ac */ /* 0x000f220008000a00 */
[----:B------:R-:W-:Y:S01]  /*7af0*/  MOV R3, 0x0 ;  /* 0x0000000000037802 */ /* 0x000fe20000000f00 */
[----:B------:R-:W-:Y:S02]  /*7b00*/  HFMA2 R12, -RZ, RZ, 0, 5.9604644775390625e-08 ;  /* 0x00000001ff0c7431 */ /* 0x000fe400000001ff */
[----:B------:R-:W-:Y:S02]  /*7b10*/  IMAD.MOV.U32 R8, RZ, RZ, 0x192 ;  /* 0x00000192ff087424 */ /* 0x000fe400078e00ff */
[----:B------:R-:W-:Y:S01]  /*7b20*/  IMAD.MOV.U32 R13, RZ, RZ, RZ ;  /* 0x000000ffff0d7224 */ /* 0x000fe200078e00ff */
[----:B------:R-:W5:Y:S01]  /*7b30*/  LDCU.64 UR6, c[0x4][0x78] ;  /* 0x01000f00ff0677ac */ /* 0x000f620008000a00 */
[----:B------:R-:W1:Y:S01]  /*7b40*/  LDC.64 R2, c[0x4][R3] ;  /* 0x0100000003027b82 */ /* 0x000e620000000a00 */
[----:B------:R-:W2:Y:S01]  /*7b50*/  LDCU.64 UR4, c[0x4][0x10] ;  /* 0x01000200ff0477ac */ /* 0x000ea20008000a00 */
[----:B----4-:R-:W-:Y:S01]  /*7b60*/  MOV R5, UR9 ;  /* 0x0000000900057c02 */ /* 0x010fe20008000f00 */
[----:B------:R-:W-:Y:S01]  /*7b70*/  IMAD.U32 R4, RZ, RZ, UR8 ;  /* 0x00000008ff047e24 */ /* 0x000fe2000f8e00ff */
[----:B-----5:R-:W-:Y:S01]  /*7b80*/  MOV R7, UR7 ;  /* 0x0000000700077c02 */ /* 0x020fe20008000f00 */
[----:B------:R-:W-:Y:S01]  /*7b90*/  IMAD.U32 R6, RZ, RZ, UR6 ;  /* 0x00000006ff067e24 */ /* 0x000fe2000f8e00ff */
[----:B--2---:R-:W-:Y:S01]  /*7ba0*/  MOV R11, UR5 ;  /* 0x00000005000b7c02 */ /* 0x004fe20008000f00 */
[----:B------:R-:W-:Y:S02]  /*7bb0*/  IMAD.U32 R10, RZ, RZ, UR4 ;  /* 0x00000004ff0a7e24 */ /* 0x000fe4000f8e00ff */
[----:B------:R-:W-:Y:S07]  /*7bc0*/  LEPC R20, `(.L_x_121) ;  /* 0x000000001014794e */ /* 0x000fee0000000000 */
[----:B-1-3--:R-:W-:Y:S05]  /*7bd0*/  CALL.ABS.NOINC R2 ;  /* 0x0000000002007343 */ /* 0x00afea0003c00000 */
.L_x_121:
[----:B------:R-:W-:Y:S05]  /*7be0*/  WARPSYNC.ALL ;  /* 0x0000000000007948 */ /* 0x000fea0003800000 */
[----:B------:R-:W-:Y:S01]  /*7bf0*/  R2UR UR4, R39 ;  /* 0x00000000270472ca */ /* 0x000fe200000e0000 */
[--C-:B------:R-:W-:Y:S01]  /*7c00*/  HADD2.F32 R40, -RZ, R48.reuse.H0_H0 ;  /* 0x20000030ff287230 */ /* 0x100fe20000004100 */
[----:B------:R-:W-:Y:S01]  /*7c10*/  ISETP.NE.AND P0, PT, R86, RZ, PT ;  /* 0x000000ff5600720c */ /* 0x000fe20003f05270 */
[----:B------:R-:W-:Y:S01]  /*7c20*/  HADD2.F32 R43, -RZ, R48.H1_H1 ;  /* 0x30000030ff2b7230 */ /* 0x000fe20000004100 */
[----:B------:R-:W-:Y:S01]  /*7c30*/  BSSY.RECONVERGENT B0, `(.L_x_122) ;  /* 0x0000086000007945 */ /* 0x000fe20003800200 */
[----:B------:R-:W-:Y:S02]  /*7c40*/  HADD2.F32 R42, -RZ, R49.H1_H1 ;  /* 0x30000031ff2a7230 */ /* 0x000fe40000004100 */
[----:B------:R-:W-:Y:S02]  /*7c50*/  HADD2.F32 R45, -RZ, R51.H0_H0 ;  /* 0x20000033ff2d7230 */ /* 0x000fe40000004100 */
[----:B------:R-:W-:Y:S04]  /*7c60*/  HADD2.F32 R44, -RZ, R75.H1_H1 ;  /* 0x3000004bff2c7230 */ /* 0x000fe80000004100 */
[----:B------:R-:W1:Y:S02]  /*7c70*/  LDTM.x32 R4, tmem[UR4] ;  /* 0x00000004000479ee */ /* 0x000e6400082c0000 */
[C---:B-12---:R-:W-:Y:S01]  /*7c80*/  FMUL R0, R38.reuse, R4 ;  /* 0x0000000426007220 */ /* 0x046fe20000400000 */
[C---:B------:R-:W-:Y:S01]  /*7c90*/  FMUL R2, R38.reuse, R5 ;  /* 0x0000000526027220 */ /* 0x040fe20000400000 */
[C---:B------:R-:W-:Y:S01]  /*7ca0*/  FMUL R3, R38.reuse, R6 ;  /* 0x0000000626037220 */ /* 0x040fe20000400000 */
[C---:B------:R-:W-:Y:S01]  /*7cb0*/  FMUL R7, R38.reuse, R7 ;  /* 0x0000000726077220 */ /* 0x040fe20000400000 */
[C---:B------:R-:W-:Y:S01]  /*7cc0*/  FFMA R0, R41.reuse, R40, R0 ;  /* 0x0000002829007223 */ /* 0x040fe20000000000 */
[----:B------:R-:W-:Y:S02]  /*7cd0*/  HADD2.F32 R40, -RZ, R49.H0_H0 ;  /* 0x20000031ff287230 */ /* 0x000fe40000004100 */
[C---:B------:R-:W-:Y:S01]  /*7ce0*/  FFMA R2, R41.reuse, R43, R2 ;  /* 0x0000002b29027223 */ /* 0x040fe20000000002 */
[--C-:B------:R-:W-:Y:S02]  /*7cf0*/  HADD2.F32 R43, -RZ, R50.reuse.H0_H0 ;  /* 0x20000032ff2b7230 */ /* 0x100fe40000004100 */
[C---:B------:R-:W-:Y:S01]  /*7d00*/  FMUL R4, R38.reuse, R8 ;  /* 0x0000000826047220 */ /* 0x040fe20000400000 */
[----:B------:R-:W-:Y:S01]  /*7d10*/  FMUL R5, R38, R9 ;  /* 0x0000000926057220 */ /* 0x000fe20000400000 */
[C---:B------:R-:W-:Y:S01]  /*7d20*/  FFMA R3, R41.reuse, R40, R3 ;  /* 0x0000002829037223 */ /* 0x040fe20000000003 */
[----:B------:R-:W-:Y:S01]  /*7d30*/  HADD2.F32 R40, -RZ, R50.H1_H1 ;  /* 0x30000032ff287230 */ /* 0x000fe20000004100 */
[----:B------:R-:W-:Y:S01]  /*7d40*/  F2FP.F16.F32.PACK_AB R52, R2, R0 ;  /* 0x000000000234723e */ /* 0x000fe200000000ff */
[C---:B------:R-:W-:Y:S01]  /*7d50*/  FFMA R7, R41.reuse, R42, R7 ;  /* 0x0000002a29077223 */ /* 0x040fe20000000007 */
[C---:B------:R-:W-:Y:S01]  /*7d60*/  FFMA R4, R41.reuse, R43, R4 ;  /* 0x0000002b29047223 */ /* 0x040fe20000000004 */
[C---:B------:R-:W-:Y:S01]  /*7d70*/  FMUL R6, R38.reuse, R10 ;  /* 0x0000000a26067220 */ /* 0x040fe20000400000 */
[----:B------:R-:W-:Y:S02]  /*7d80*/  HADD2.F32 R42, -RZ, R51.H1_H1 ;  /* 0x30000033ff2a7230 */ /* 0x000fe40000004100 */
[----:B------:R-:W-:Y:S01]  /*7d90*/  FFMA R5, R41, R40, R5 ;  /* 0x0000002829057223 */ /* 0x000fe20000000005 */
[----:B------:R-:W-:Y:S01]  /*7da0*/  F2FP.F16.F32.PACK_AB R53, R7, R3 ;  /* 0x000000030735723e */ /* 0x000fe200000000ff */
[----:B------:R-:W-:Y:S01]  /*7db0*/  FFMA R6, R41, R45, R6 ;  /* 0x0000002d29067223 */ /* 0x000fe20000000006 */
[C---:B------:R-:W-:Y:S01]  /*7dc0*/  FMUL R11, R38.reuse, R11 ;  /* 0x0000000b260b7220 */ /* 0x040fe20000400000 */
[--C-:B------:R-:W-:Y:S01]  /*7dd0*/  HADD2.F32 R40, -RZ, R56.reuse.H0_H0 ;  /* 0x20000038ff287230 */ /* 0x100fe20000004100 */
[----:B------:R-:W-:Y:S01]  /*7de0*/  F2FP.F16.F32.PACK_AB R54, R5, R4 ;  /* 0x000000040536723e */ /* 0x000fe200000000ff */
[C---:B------:R-:W-:Y:S01]  /*7df0*/  FMUL R8, R38.reuse, R12 ;  /* 0x0000000c26087220 */ /* 0x040fe20000400000 */
[C---:B------:R-:W-:Y:S01]  /*7e00*/  FFMA R11, R41.reuse, R42, R11 ;  /* 0x0000002a290b7223 */ /* 0x040fe2000000000b */
[----:B------:R-:W-:Y:S02]  /*7e10*/  HADD2.F32 R42, -RZ, R56.H1_H1 ;  /* 0x30000038ff2a7230 */ /* 0x000fe40000004100 */
[C---:B------:R-:W-:Y:S01]  /*7e20*/  FMUL R9, R38.reuse, R13 ;  /* 0x0000000d26097220 */ /* 0x040fe20000400000 */
[--C-:B------:R-:W-:Y:S02]  /*7e30*/  HADD2.F32 R43, -RZ, R57.reuse.H0_H0 ;  /* 0x20000039ff2b7230 */ /* 0x100fe40000004100 */
[----:B------:R-:W-:Y:S01]  /*7e40*/  FFMA R8, R41, R40, R8 ;  /* 0x0000002829087223 */ /* 0x000fe20000000008 */
[----:B------:R-:W-:Y:S01]  /*7e50*/  F2FP.F16.F32.PACK_AB R55, R11, R6 ;  /* 0x000000060b37723e */ /* 0x000fe200000000ff */
[----:B------:R-:W-:Y:S01]  /*7e60*/  FFMA R9, R41, R42, R9 ;  /* 0x0000002a29097223 */ /* 0x000fe20000000009 */
[C---:B------:R-:W-:Y:S01]  /*7e70*/  FMUL R10, R38.reuse, R14 ;  /* 0x0000000e260a7220 */ /* 0x040fe20000400000 */
[----:B------:R-:W-:Y:S02]  /*7e80*/  HADD2.F32 R40, -RZ, R57.H1_H1 ;  /* 0x30000039ff287230 */ /* 0x000fe40000004100 */
[C---:B------:R-:W-:Y:S01]  /*7e90*/  FMUL R15, R38.reuse, R15 ;  /* 0x0000000f260f7220 */ /* 0x040fe20000400000 */
[----:B------:R1:W-:Y:S01]  /*7ea0*/  STS.128 [R84], R52 ;  /* 0x0000003454007388 */ /* 0x0003e20000000c00 */
[----:B------:R-:W-:Y:S01]  /*7eb0*/  F2FP.F16.F32.PACK_AB R68, R9, R8 ;  /* 0x000000080944723e */ /* 0x000fe200000000ff */
[C---:B------:R-:W-:Y:S01]  /*7ec0*/  FFMA R10, R41.reuse, R43, R10 ;  /* 0x0000002b290a7223 */ /* 0x040fe2000000000a */
[--C-:B------:R-:W-:Y:S02]  /*7ed0*/  HADD2.F32 R43, -RZ, R58.reuse.H0_H0 ;  /* 0x2000003aff2b7230 */ /* 0x100fe40000004100 */
[----:B------:R-:W-:Y:S01]  /*7ee0*/  FFMA R15, R41, R40, R15 ;  /* 0x00000028290f7223 */ /* 0x000fe2000000000f */
[C---:B------:R-:W-:Y:S01]  /*7ef0*/  FMUL R12, R38.reuse, R16 ;  /* 0x00000010260c7220 */ /* 0x040fe20000400000 */
[----:B------:R-:W-:Y:S02]  /*7f00*/  HADD2.F32 R42, -RZ, R58.H1_H1 ;  /* 0x3000003aff2a7230 */ /* 0x000fe40000004100 */
[C---:B------:R-:W-:Y:S01]  /*7f10*/  FMUL R13, R38.reuse, R17 ;  /* 0x00000011260d7220 */ /* 0x040fe20000400000 */
[--C-:B------:R-:W-:Y:S01]  /*7f20*/  HADD2.F32 R45, -RZ, R59.reuse.H0_H0 ;  /* 0x2000003bff2d7230 */ /* 0x100fe20000004100 */
[----:B------:R-:W-:Y:S01]  /*7f30*/  F2FP.F16.F32.PACK_AB R69, R15, R10 ;  /* 0x0000000a0f45723e */ /* 0x000fe200000000ff */
[C---:B------:R-:W-:Y:S01]  /*7f40*/  FFMA R12, R41.reuse, R43, R12 ;  /* 0x0000002b290c7223 */ /* 0x040fe2000000000c */
[C---:B------:R-:W-:Y:S01]  /*7f50*/  FFMA R13, R41.reuse, R42, R13 ;  /* 0x0000002a290d7223 */ /* 0x040fe2000000000d */
[C---:B------:R-:W-:Y:S01]  /*7f60*/  FMUL R14, R38.reuse, R18 ;  /* 0x00000012260e7220 */ /* 0x040fe20000400000 */
[----:B------:R-:W-:Y:S02]  /*7f70*/  HADD2.F32 R40, -RZ, R59.H1_H1 ;  /* 0x3000003bff287230 */ /* 0x000fe40000004100 */
[C---:B------:R-:W-:Y:S01]  /*7f80*/  FMUL R19, R38.reuse, R19 ;  /* 0x0000001326137220 */ /* 0x040fe20000400000 */
[--C-:B------:R-:W-:Y:S02]  /*7f90*/  HADD2.F32 R43, -RZ, R64.reuse.H0_H0 ;  /* 0x20000040ff2b7230 */ /* 0x100fe40000004100 */
[C---:B------:R-:W-:Y:S01]  /*7fa0*/  FFMA R14, R41.reuse, R45, R14 ;  /* 0x0000002d290e7223 */ /* 0x040fe2000000000e */
[C---:B------:R-:W-:Y:S01]  /*7fb0*/  FMUL R16, R38.reuse, R20 ;  /* 0x0000001426107220 */ /* 0x040fe20000400000 */
[C---:B------:R-:W-:Y:S01]  /*7fc0*/  FFMA R19, R41.reuse, R40, R19 ;  /* 0x0000002829137223 */ /* 0x040fe20000000013 */
[----:B------:R-:W-:Y:S02]  /*7fd0*/  HADD2.F32 R40, -RZ, R64.H1_H1 ;  /* 0x30000040ff287230 */ /* 0x000fe40000004100 */
[C---:B------:R-:W-:Y:S01]  /*7fe0*/  FMUL R17, R38.reuse, R21 ;  /* 0x0000001526117220 */ /* 0x040fe20000400000 */
[--C-:B------:R-:W-:Y:S02]  /*7ff0*/  HADD2.F32 R45, -RZ, R65.reuse.H0_H0 ;  /* 0x20000041ff2d7230 */ /* 0x100fe40000004100 */
[C---:B------:R-:W-:Y:S01]  /*8000*/  FMUL R18, R38.reuse, R22 ;  /* 0x0000001626127220 */ /* 0x040fe20000400000 */
[----:B------:R-:W-:Y:S02]  /*8010*/  HADD2.F32 R42, -RZ, R65.H1_H1 ;  /* 0x30000041ff2a7230 */ /* 0x000fe40000004100 */
[C---:B------:R-:W-:Y:S01]  /*8020*/  FMUL R23, R38.reuse, R23 ;  /* 0x0000001726177220 */ /* 0x040fe20000400000 */
[C---:B------:R-:W-:Y:S01]  /*8030*/  FFMA R16, R41.reuse, R43, R16 ;  /* 0x0000002b29107223 */ /* 0x040fe20000000010 */
[C---:B------:R-:W-:Y:S01]  /*8040*/  FFMA R17, R41.reuse, R40, R17 ;  /* 0x0000002829117223 */ /* 0x040fe20000000011 */
[C---:B------:R-:W-:Y:S01]  /*8050*/  FFMA R18, R41.reuse, R45, R18 ;  /* 0x0000002d29127223 */ /* 0x040fe20000000012 */
[C---:B------:R-:W-:Y:S01]  /*8060*/  FFMA R23, R41.reuse, R42, R23 ;  /* 0x0000002a29177223 */ /* 0x040fe20000000017 */
[--C-:B------:R-:W-:Y:S02]  /*8070*/  HADD2.F32 R40, -RZ, R66.reuse.H0_H0 ;  /* 0x20000042ff287230 */ /* 0x100fe40000004100 */
[C---:B------:R-:W-:Y:S01]  /*8080*/  FMUL R20, R38.reuse, R24 ;  /* 0x0000001826147220 */ /* 0x040fe20000400000 */
[----:B------:R-:W-:Y:S02]  /*8090*/  HADD2.F32 R42, -RZ, R66.H1_H1 ;  /* 0x30000042ff2a7230 */ /* 0x000fe40000004100 */
[C---:B------:R-:W-:Y:S01]  /*80a0*/  FMUL R21, R38.reuse, R25 ;  /* 0x0000001926157220 */ /* 0x040fe20000400000 */
[--C-:B------:R-:W-:Y:S02]  /*80b0*/  HADD2.F32 R43, -RZ, R67.reuse.H0_H0 ;  /* 0x20000043ff2b7230 */ /* 0x100fe40000004100 */
[C---:B------:R-:W-:Y:S01]  /*80c0*/  FMUL R22, R38.reuse, R26 ;  /* 0x0000001a26167220 */ /* 0x040fe20000400000 */
[C---:B------:R-:W-:Y:S01]  /*80d0*/  FFMA R20, R41.reuse, R40, R20 ;  /* 0x0000002829147223 */ /* 0x040fe20000000014 */
[C---:B------:R-:W-:Y:S01]  /*80e0*/  FFMA R21, R41.reuse, R42, R21 ;  /* 0x0000002a29157223 */ /* 0x040fe20000000015 */
[----:B------:R-:W-:Y:S02]  /*80f0*/  HADD2.F32 R40, -RZ, R67.H1_H1 ;  /* 0x30000043ff287230 */ /* 0x000fe40000004100 */
[----:B------:R-:W-:Y:S01]  /*8100*/  FFMA R22, R41, R43, R22 ;  /* 0x0000002b29167223 */ /* 0x000fe20000000016 */
[C---:B------:R-:W-:Y:S01]  /*8110*/  FMUL R27, R38.reuse, R27 ;  /* 0x0000001b261b7220 */ /* 0x040fe20000400000 */
[--C-:B------:R-:W-:Y:S02]  /*8120*/  HADD2.F32 R43, -RZ, R72.reuse.H0_H0 ;  /* 0x20000048ff2b7230 */ /* 0x100fe40000004100 */
[C---:B------:R-:W-:Y:S01]  /*8130*/  FMUL R24, R38.reuse, R28 ;  /* 0x0000001c26187220 */ /* 0x040fe20000400000 */
[----:B------:R-:W-:Y:S02]  /*8140*/  HADD2.F32 R42, -RZ, R72.H1_H1 ;  /* 0x30000048ff2a7230 */ /* 0x000fe40000004100 */
[C---:B------:R-:W-:Y:S01]  /*8150*/  FMUL R25, R38.reuse, R29 ;  /* 0x0000001d26197220 */ /* 0x040fe20000400000 */
[--C-:B------:R-:W-:Y:S01]  /*8160*/  HADD2.F32 R45, -RZ, R73.reuse.H0_H0 ;  /* 0x20000049ff2d7230 */ /* 0x100fe20000004100 */
[----:B------:R-:W-:Y:S01]  /*8170*/  F2FP.F16.F32.PACK_AB R70, R13, R12 ;  /* 0x0000000c0d46723e */ /* 0x000fe200000000ff */
[C---:B------:R-:W-:Y:S01]  /*8180*/  FMUL R26, R38.reuse, R30 ;  /* 0x0000001e261a7220 */ /* 0x040fe20000400000 */
[----:B------:R-:W-:Y:S01]  /*8190*/  F2FP.F16.F32.PACK_AB R71, R19, R14 ;  /* 0x0000000e1347723e */ /* 0x000fe200000000ff */
[C---:B------:R-:W-:Y:S01]  /*81a0*/  FFMA R27, R41.reuse, R40, R27 ;  /* 0x00000028291b7223 */ /* 0x040fe2000000001b */
[C---:B------:R-:W-:Y:S01]  /*81b0*/  FFMA R24, R41.reuse, R43, R24 ;  /* 0x0000002b29187223 */ /* 0x040fe20000000018 */
[----:B------:R-:W-:Y:S02]  /*81c0*/  HADD2.F32 R40, -RZ, R73.H1_H1 ;  /* 0x30000049ff287230 */ /* 0x000fe40000004100 */
[C---:B------:R-:W-:Y:S01]  /*81d0*/  FFMA R25, R41.reuse, R42, R25 ;  /* 0x0000002a29197223 */ /* 0x040fe20000000019 */
[----:B------:R1:W-:Y:S01]  /*81e0*/  STS.128 [R96+0x10], R68 ;  /* 0x0000104460007388 */ /* 0x0003e20000000c00 */
[C---:B------:R-:W-:Y:S01]  /*81f0*/  FMUL R31, R38.reuse, R31 ;  /* 0x0000001f261f7220 */ /* 0x040fe20000400000 */
[--C-:B------:R-:W-:Y:S02]  /*8200*/  HADD2.F32 R43, -RZ, R74.reuse.H0_H0 ;  /* 0x2000004aff2b7230 */ /* 0x100fe40000004100 */
[C---:B------:R-:W-:Y:S01]  /*8210*/  FFMA R26, R41.reuse, R45, R26 ;  /* 0x0000002d291a7223 */ /* 0x040fe2000000001a */
[C---:B------:R-:W-:Y:S01]  /*8220*/  FMUL R28, R38.reuse, R32 ;  /* 0x00000020261c7220 */ /* 0x040fe20000400000 */
[----:B------:R-:W-:Y:S02]  /*8230*/  HADD2.F32 R42, -RZ, R74.H1_H1 ;  /* 0x3000004aff2a7230 */ /* 0x000fe40000004100 */
[C---:B------:R-:W-:Y:S01]  /*8240*/  FMUL R29, R38.reuse, R33 ;  /* 0x00000021261d7220 */ /* 0x040fe20000400000 */
[----:B------:R-:W-:Y:S02]  /*8250*/  HADD2.F32 R45, -RZ, R75.H0_H0 ;  /* 0x2000004bff2d7230 */ /* 0x000fe40000004100 */
[C---:B------:R-:W-:Y:S01]  /*8260*/  FMUL R30, R38.reuse, R34 ;  /* 0x00000022261e7220 */ /* 0x040fe20000400000 */
[----:B------:R-:W-:Y:S01]  /*8270*/  FFMA R31, R41, R40, R31 ;  /* 0x00000028291f7223 */ /* 0x000fe2000000001f */
[----:B------:R-:W-:Y:S01]  /*8280*/  FMUL R35, R38, R35 ;  /* 0x0000002326237220 */ /* 0x000fe20000400000 */
[----:B------:R-:W-:Y:S01]  /*8290*/  F2FP.F16.F32.PACK_AB R104, R17, R16 ;  /* 0x000000101168723e */ /* 0x000fe200000000ff */
[----:B------:R-:W-:Y:S01]  /*82a0*/  FFMA R28, R41, R43, R28 ;  /* 0x0000002b291c7223 */ /* 0x000fe2000000001c */
[----:B------:R-:W-:Y:S01]  /*82b0*/  F2FP.F16.F32.PACK_AB R105, R23, R18 ;  /* 0x000000121769723e */ /* 0x000fe200000000ff */
[----:B------:R-:W-:Y:S01]  /*82c0*/  FFMA R29, R41, R42, R29 ;  /* 0x0000002a291d7223 */ /* 0x000fe2000000001d */
[----:B------:R-:W-:Y:S01]  /*82d0*/  F2FP.F16.F32.PACK_AB R106, R21, R20 ;  /* 0x00000014156a723e */ /* 0x000fe200000000ff */
[----:B------:R-:W-:Y:S01]  /*82e0*/  FFMA R30, R41, R45, R30 ;  /* 0x0000002d291e7223 */ /* 0x000fe2000000001e */
[----:B------:R-:W-:Y:S01]  /*82f0*/  F2FP.F16.F32.PACK_AB R107, R27, R22 ;  /* 0x000000161b6b723e */ /* 0x000fe200000000ff */
[----:B------:R-:W-:Y:S01]  /*8300*/  FFMA R35, R41, R44, R35 ;  /* 0x0000002c29237223 */ /* 0x000fe20000000023 */
[----:B------:R-:W-:Y:S02]  /*8310*/  F2FP.F16.F32.PACK_AB R108, R25, R24 ;  /* 0x00000018196c723e */ /* 0x000fe400000000ff */
[----:B------:R-:W-:Y:S01]  /*8320*/  F2FP.F16.F32.PACK_AB R109, R31, R26 ;  /* 0x0000001a1f6d723e */ /* 0x000fe200000000ff */
[----:B------:R1:W-:Y:S01]  /*8330*/  STS.128 [R94+0x20], R104 ;  /* 0x000020685e007388 */ /* 0x0003e20000000c00 */
[----:B------:R-:W-:Y:S02]  /*8340*/  F2FP.F16.F32.PACK_AB R110, R29, R28 ;  /* 0x0000001c1d6e723e */ /* 0x000fe400000000ff */
[----:B------:R-:W-:Y:S05]  /*8350*/  F2FP.F16.F32.PACK_AB R111, R35, R30 ;  /* 0x0000001e236f723e */ /* 0x000fea00000000ff */
[----:B------:R1:W-:Y:S01]  /*8360*/  STS.128 [R100+0x30], R108 ;  /* 0x0000306c64007388 */ /* 0x0003e20000000c00 */
[----:B------:R-:W-:Y:S01]  /*8370*/  @!PT LDS RZ, [RZ] ;  /* 0x00000000fffff984 */ /* 0x000fe20000000800 */
[----:B------:R-:W-:Y:S01]  /*8380*/  @!PT LDS RZ, [RZ] ;  /* 0x00000000fffff984 */ /* 0x000fe20000000800 */
[----:B------:R-:W-:Y:S01]  /*8390*/  @!PT LDS RZ, [RZ] ;  /* 0x00000000fffff984 */ /* 0x000fe20000000800 */
[----:B------:R-:W-:Y:S01]  /*83a0*/  @!PT LDS RZ, [RZ] ;  /* 0x00000000fffff984 */ /* 0x000fe20000000800 */
[----:B------:R2:W-:Y:S07]  /*83b0*/  MEMBAR.ALL.CTA ;  /* 0x0000000000007992 */ /* 0x0005ee0000008000 */
[----:B--2---:R-:W2:Y:S02]  /*83c0*/  FENCE.VIEW.ASYNC.S ;  /* 0x00000000000073c6 */ /* 0x004ea40000000000 */
[----:B--2---:R-:W-:Y:S06]  /*83d0*/  BAR.SYNC.DEFER_BLOCKING 0x1, 0x80 ;  /* 0x0042000000007b1d */ /* 0x004fec0000010000 */
[----:B------:R-:W-:Y:S05]  /*83e0*/  @P0 BRA `(.L_x_123) ;  /* 0x0000000000280947 */ /* 0x000fea0003800000 */
[----:B------:R-:W2:Y:S01]  /*83f0*/  LDCU.64 UR6, c[0x0][0x348] ;  /* 0x00006900ff0677ac */ /* 0x000ea20008000a00 */
[----:B------:R-:W-:Y:S01]  /*8400*/  UIADD3 UR4, UPT, UPT, UR49, 0x200, URZ ;  /* 0x0000020031047890 */ /* 0x000fe2000fffe0ff */
[----:B------:R-:W-:Y:S05]  /*8410*/  UMOV UR41, UR52 ;  /* 0x0000003400297c82 */ /* 0x000fea0008000000 */
[----:B------:R-:W-:Y:S04]  /*8420*/  MOV R80, UR4 ;  /* 0x0000000400507c02 */ /* 0x000fe80008000f00 */
[----:B------:R-:W-:Y:S01]  /*8430*/  R2UR UR40, R80 ;  /* 0x00000000502872ca */ /* 0x000fe200000e0000 */
[----:B--2---:R-:W-:Y:S04]  /*8440*/  UIADD3 UR4, UP0, UPT, UR6, 0x680, URZ ;  /* 0x0000068006047890 */ /* 0x004fe8000ff1e0ff */
[----:B------:R-:W-:Y:S09]  /*8450*/  UIADD3.X UR5, UPT, UPT, URZ, UR7, URZ, UP0, !UPT ;  /* 0x00000007ff057290 */ /* 0x000ff200087fe4ff */
[----:B------:R2:W-:Y:S01]  /*8460*/  UTMASTG.4D [UR40], [UR4] ;  /* 0x00000028040073b5 */ /* 0x0005e20008018000 */
[----:B------:R0:W-:Y:S01]  /*8470*/  UTMACMDFLUSH ;  /* 0x00000000000079b7 */ /* 0x0001e20000000000 */
[----:B--2---:R-:W-:Y:S04]  /*8480*/  DEPBAR.LE SB0, 0x1 ;  /* 0x000080400000791a */ /* 0x004fe80000000000 */
.L_x_123:
[----:B------:R-:W-:Y:S05]  /*8490*/  BSYNC.RECONVERGENT B0 ;  /* 0x0000000000007941 */ /* 0x000fea0003800200 */
.L_x_122:
[----:B------:R-:W-:Y:S01]  /*84a0*/  BAR.SYNC.DEFER_BLOCKING 0x1, 0x80 ;  /* 0x0042000000007b1d */ /* 0x000fe20000010000 */
[----:B------:R-:W-:Y:S01]  /*84b0*/  ISETP.NE.AND P1, PT, R98, RZ, PT ;  /* 0x000000ff6200720c */ /* 0x000fe20003f25270 */
[----:B------:R-:W-:Y:S01]  /*84c0*/  UISETP.NE.AND UP0, UPT, UR54, URZ, UPT ;  /* 0x000000ff3600728c */ /* 0x000fe2000bf05270 */
[----:B------:R-:W-:Y:S11]  /*84d0*/  LEA R3, R47, UR49, 0x3 ;  /* 0x000000312f037c11 */ /* 0x000ff6000f8e18ff */
[----:B------:R-:W-:Y:S01]  /*84e0*/  @P1 SHF.L.U32 R4, R83, 0x1f, RZ ;  /* 0x0000001f53041819 */ /* 0x000fe200000006ff */
[----:B------:R-:W-:Y:S06]  /*84f0*/  BRA.U !UP0, `(.L_x_124) ;  /* 0x0000000108247547 */ /* 0x000fec000b800000 */
[----:B------:R-:W2:Y:S01]  /*8500*/  S2R R0, SR_CgaCtaId ;  /* 0x0000000000007919 */ /* 0x000ea20000008800 */
[----:B------:R-:W-:Y:S01]  /*8510*/  IMAD.U32 R2, RZ, RZ, UR51 ;  /* 0x00000033ff027e24 */ /* 0x000fe2000f8e00ff */
[----:B------:R-:W-:Y:S04]  /*8520*/  UIADD3 UR4, UPT, UPT, UR51, 0x1, URZ ;  /* 0x0000000133047890 */ /* 0x000fe8000fffe0ff */
[----:B------:R-:W-:Y:S01]  /*8530*/  @P1 LEA R2, R2, UR49, 0x3 ;  /* 0x0000003102021c11 */ /* 0x000fe2000f8e18ff */
[----:B------:R-:W-:Y:S04]  /*8540*/  UISETP.NE.AND UP0, UPT, UR4, 0x4, UPT ;  /* 0x000000040400788c */ /* 0x000fe8000bf05270 */
[----:B------:R-:W-:Y:S01]  /*8550*/  @P1 VIADD R5, R2, 0x120 ;  /* 0x0000012002051836 */ /* 0x000fe20000000000 */
[----:B------:R-:W-:Y:S04]  /*8560*/  USEL UR51, UR4, URZ, UP0 ;  /* 0x000000ff04337287 */ /* 0x000fe80008000000 */
[----:B--2---:R-:W-:Y:S04]  /*8570*/  @P1 PRMT R0, R0, 0x654, R5 ;  /* 0x0000065400001816 */ /* 0x004fe80000000005 */
[----:B------:R2:W-:Y:S04]  /*8580*/  @P1 SYNCS.ARRIVE.TRANS64.RED.A1T0 RZ, [R0+URZ], RZ ;  /* 0x000000ff00ff19a7 */ /* 0x0005e800081004ff */
.L_x_124:
[----:B------:R-:W4:Y:S01]  /*8590*/  @P1 SYNCS.PHASECHK.TRANS64.TRYWAIT P0, [R3+URZ+0x100], R4 ;  /* 0x00010004030015a7 */ /* 0x000f2200080011ff */
[----:B------:R-:W-:Y:S01]  /*85a0*/  BSSY B1, `(.L_x_125) ;  /* 0x0000016000017945 */ /* 0x000fe20003800000 */
[----:B----4-:R-:W-:Y:S03]  /*85b0*/  @P1 SEL R46, RZ, 0x1, !P0 ;  /* 0x00000001ff2e1807 */ /* 0x010fe60004000000 */
[----:B------:R-:W-:Y:S05]  /*85c0*/  @!P1 BRA `(.L_x_126) ;  /* 0x00000000004c9947 */ /* 0x000fea0003800000 */
[----:B------:R-:W-:Y:S01]  /*85d0*/  ISETP.NE.AND P0, PT, R46, RZ, PT ;  /* 0x000000ff2e00720c */ /* 0x000fe20003f05270 */
[----:B------:R-:W-:Y:S01]  /*85e0*/  BSSY B0, `(.L_x_127) ;  /* 0x000000b000007945 */ /* 0x000fe20003800000 */
[----:B------:R-:W-:Y:S11]  /*85f0*/  ISETP.NE.AND P1, PT, R60, RZ, PT ;  /* 0x000000ff3c00720c */ /* 0x000ff60003f25270 */
[----:B------:R-:W-:Y:S02]  /*8600*/  @!UPT UIADD3 URZ, UPT, UPT, URZ, URZ, URZ ;  /* 0x000000fffffff290 */ /* 0x000fe4000fffe0ff */
[C---:B------:R-:W-:Y:S01]  /*8610*/  @P1 IMAD R6, R47.reuse, 0x2000, R84 ;  /* 0x000020002f061824 */ /* 0x040fe200078e0254 */
[C---:B------:R-:W-:Y:S01]  /*8620*/  @P1 LEA R4, R47.reuse, R94, 0xd ;  /* 0x0000005e2f041211 */ /* 0x040fe200078e68ff */
[C---:B------:R-:W-:Y:S02]  /*8630*/  @P1 IMAD R5, R47.reuse, 0x2000, R96 ;  /* 0x000020002f051824 */ /* 0x040fe400078e0260 */
[----:B------:R-:W-:Y:S01]  /*8640*/  @P1 IMAD R2, R47, 0x2000, R100 ;  /* 0x000020002f021824 */ /* 0x000fe200078e0264 */
[----:B------:R-:W-:Y:S06]  /*8650*/  @P0 BRA `(.L_x_128) ;  /* 0x00000000000c0947 */ /* 0x000fec0003800000 */
[----:B--2---:R-:W-:Y:S04]  /*8660*/  SHF.L.U32 R0, R83, 0x1f, RZ ;  /* 0x0000001f53007819 */ /* 0x004fe800000006ff */
[----:B------:R-:W2:Y:S02]  /*8670*/  SYNCS.PHASECHK.TRANS64.TRYWAIT P0, [R3+URZ+0x100], R0 ;  /* 0x00010000030075a7 */ /* 0x000ea400080011ff */
[----:B--2---:R-:W-:Y:S05]  /*8680*/  @!P0 BRA `(.L_x_129) ;  /* 0x0000003400688947 */ /* 0x004fea0003800000 */
.L_x_128:
[----:B------:R-:W-:Y:S05]  /*8690*/  BSYNC B0 ;  /* 0x0000000000007941 */ /* 0x000fea0003800000 */
.L_x_127:
[----:B------:R-:W-:Y:S02]  /*86a0*/  ISETP.NE.AND P0, PT, R60, RZ, PT ;  /* 0x000000ff3c00720c */ /* 0x000fe40003f05270 */
[----:B------:R-:W-:Y:S11]  /*86b0*/  IADD3 R47, PT, PT, R47, 0x1, RZ ;  /* 0x000000012f2f7810 */ /* 0x000ff60007ffe0ff */
[----:B------:R4:W1:Y:S04]  /*86c0*/  @P0 LDS.128 R48, [R6] ;  /* 0x0000000006300984 */ /* 0x0008680000000c00 */
[----:B------:R4:W1:Y:S04]  /*86d0*/  @P0 LDS.128 R56, [R5+0x10] ;  /* 0x0000100005380984 */ /* 0x0008680000000c00 */
[----:B------:R4:W1:Y:S04]  /*86e0*/  @P0 LDS.128 R64, [R4+0x20] ;  /* 0x0000200004400984 */ /* 0x0008680000000c00 */
[----:B------:R4:W1:Y:S02]  /*86f0*/  @P0 LDS.128 R72, [R2+0x30] ;  /* 0x0000300002480984 */ /* 0x0008640000000c00 */
.L_x_126:
[----:B------:R-:W-:Y:S05]  /*8700*/  BSYNC B1 ;  /* 0x0000000000017941 */ /* 0x000fea0003800000 */
.L_x_125:
[----:B--2---:R-:W-:Y:S05]  /*8710*/  VIADD R3, R39, 0x20 ;  /* 0x0000002027037836 */ /* 0x004fea0000000000 */
[----:B------:R-:W-:Y:S04]  /*8720*/  SHF.R.U32.HI R3, RZ, 0x15, R3 ;  /* 0x00000015ff037819 */ /* 0x000fe80000011603 */
[----:B------:R-:W-:Y:S11]  /*8730*/  LOP3.LUT P0, RZ, R3, 0x3, R88, 0x48, !PT ;  /* 0x0000000303ff7812 */ /* 0x000ff60007804858 */
[----:B------:R-:W-:Y:S02]  /*8740*/  @!UPT UIADD3 URZ, UPT, UPT, URZ, URZ, URZ ;  /* 0x000000fffffff290 */ /* 0x000fe4000fffe0ff */
[----:B------:R-:W-:Y:S05]  /*8750*/  @!P0 BRA `(.L_x_130) ;  /* 0x0000000000408947 */ /* 0x000fea0003800000 */
[----:B------:R-:W2:Y:S01]  /*8760*/  LDCU.64 UR8, c[0x4][0x70] ;  /* 0x01000e00ff0877ac */ /* 0x000ea20008000a00 */
[----:B------:R-:W-:Y:S01]  /*8770*/  MOV R3, 0x0 ;  /* 0x0000000000037802 */ /* 0x000fe20000000f00 */
[----:B------:R-:W-:Y:S02]  /*8780*/  HFMA2 R12, -RZ, RZ, 0, 5.9604644775390625e-08 ;  /* 0x00000001ff0c7431 */ /* 0x000fe400000001ff */
[----:B------:R-:W-:Y:S02]  /*8790*/  IMAD.MOV.U32 R8, RZ, RZ, 0x192 ;  /* 0x00000192ff087424 */ /* 0x000fe400078e00ff */
[----:B------:R-:W-:Y:S01]  /*87a0*/  IMAD.MOV.U32 R13, RZ, RZ, RZ ;  /* 0x000000ffff0d7224 */ /* 0x000fe200078e00ff */
[----:B------:R-:W5:Y:S01]  /*87b0*/  LDCU.64 UR6, c[0x4][0x78] ;  /* 0x01000f00ff0677ac */ /* 0x000f620008000a00 */
[----:B----4-:R-:W4:Y:S01]  /*87c0*/  LDC.64 R2, c[0x4][R3] ;  /* 0x0100000003027b82 */ /* 0x010f220000000a00 */
[----:B------:R-:W3:Y:S01]  /*87d0*/  LDCU.64 UR4, c[0x4][0x10] ;  /* 0x01000200ff0477ac */ /* 0x000ee20008000a00 */
[----:B--2---:R-:W-:Y:S01]  /*87e0*/  MOV R5, UR9 ;  /* 0x0000000900057c02 */ /* 0x004fe20008000f00 */
[----:B------:R-:W-:Y:S01]  /*87f0*/  IMAD.U32 R4, RZ, RZ, UR8 ;  /* 0x00000008ff047e24 */ /* 0x000fe2000f8e00ff */
[----:B-----5:R-:W-:Y:S01]  /*8800*/  MOV R7, UR7 ;  /* 0x0000000700077c02 */ /* 0x020fe20008000f00 */
[----:B------:R-:W-:Y:S01]  /*8810*/  IMAD.U32 R6, RZ, RZ, UR6 ;  /* 0x00000006ff067e24 */ /* 0x000fe2000f8e00ff */
[----:B---3--:R-:W-:Y:S01]  /*8820*/  MOV R11, UR5 ;  /* 0x00000005000b7c02 */ /* 0x008fe20008000f00 */
[----:B------:R-:W-:Y:S02]  /*8830*/  IMAD.U32 R10, RZ, RZ, UR4 ;  /* 0x00000004ff0a7e24 */ /* 0x000fe4000f8e00ff */
[----:B------:R-:W-:Y:S07]  /*8840*/  LEPC R20, `(.L_x_130) ;  /* 0x000000001014794e */ /* 0x000fee0000000000 */
[----:B-1--4-:R-:W-:Y:S05]  /*8850*/  CALL.ABS.NOINC R2 ;  /* 0x0000000002007343 */ /* 0x012fea0003c00000 */
.L_x_130:
[----:B------:R-:W-:Y:S05]  /*8860*/  WARPSYNC.ALL ;  /* 0x0000000000007948 */ /* 0x000fea0003800000 */
[----:B------:R-:W-:Y:S01]  /*8870*/  R2UR UR4, R39 ;  /* 0x00000000270472ca */ /* 0x000fe200000e0000 */
[--C-:B-1----:R-:W-:Y:S01]  /*8880*/  HADD2.F32 R40, -RZ, R48.reuse.H0_H0 ;  /* 0x20000030ff287230 */ /* 0x102fe20000004100 */
[----:B------:R-:W1:Y:S01]  /*8890*/  S2R R101, SR_CgaCtaId ;  /* 0x0000000000657919 */ /* 0x000e620000008800 */
[----:B------:R-:W-:Y:S01]  /*88a0*/  HADD2.F32 R43, -RZ, R48.H1_H1 ;  /* 0x30000030ff2b7230 */ /* 0x000fe20000004100 */
[----:B------:R-:W-:Y:S01]  /*88b0*/  ISETP.NE.AND P6, PT, R98, RZ, PT ;  /* 0x000000ff6200720c */ /* 0x000fe20003fc5270 */
[----:B------:R-:W-:Y:S01]  /*88c0*/  HADD2.F32 R42, -RZ, R49.H1_H1 ;  /* 0x30000031ff2a7230 */ /* 0x000fe20000004100 */
[----:B------:R-:W-:Y:S01]  /*88d0*/  ISETP.NE.AND P0, PT, R86, RZ, PT ;  /* 0x000000ff5600720c */ /* 0x000fe20003f05270 */
[--C-:B------:R-:W-:Y:S01]  /*88e0*/  HADD2.F32 R44, -RZ, R50.reuse.H1_H1 ;  /* 0x30000032ff2c7230 */ /* 0x100fe20000004100 */
[----:B------:R-:W-:Y:S01]  /*88f0*/  MOV R61, UR51 ;  /* 0x00000033003d7c02 */ /* 0x000fe20008000f00 */
[----:B------:R-:W-:Y:S01]  /*8900*/  HADD2.F32 R45, -RZ, R59.H0_H0 ;  /* 0x2000003bff2d7230 */ /* 0x000fe20000004100 */
[----:B------:R-:W-:Y:S01]  /*8910*/  BSSY.RECONVERGENT B0, `(.L_x_131) ;  /* 0x0000086000007945 */ /* 0x000fe20003800200 */
[----:B------:R-:W-:Y:S02]  /*8920*/  LEA R62, R47, UR49, 0x3 ;  /* 0x000000312f3e7c11 */ /* 0x000fe4000f8e18ff */
[----:B----4-:R-:W2:Y:S04]  /*8930*/  LDTM.x32 R4, tmem[UR4+0x20] ;  /* 0x00002004000479ee */ /* 0x010ea800082c0000 */
[----:B------:R-:W-:Y:S04]  /*8940*/  @P6 LEA R61, R61, UR49, 0x3 ;  /* 0x000000313d3d6c11 */ /* 0x000fe8000f8e18ff */
[----:B------:R-:W-:Y:S02]  /*8950*/  @P6 IADD3 R102, PT, PT, R61, 0x120, RZ ;  /* 0x000001203d666810 */ /* 0x000fe40007ffe0ff */
[----:B------:R-:W-:Y:S01]  /*8960*/  @P6 SHF.L.U32 R61, R83, 0x1f, RZ ;  /* 0x0000001f533d6819 */ /* 0x000fe200000006ff */
[C---:B--2---:R-:W-:Y:S01]  /*8970*/  FMUL R0, R38.reuse, R4 ;  /* 0x0000000426007220 */ /* 0x044fe20000400000 */
[C---:B------:R-:W-:Y:S01]  /*8980*/  FMUL R2, R38.reuse, R5 ;  /* 0x0000000526027220 */ /* 0x040fe20000400000 */
[C---:B------:R-:W-:Y:S01]  /*8990*/  FMUL R3, R38.reuse, R6 ;  /* 0x0000000626037220 */ /* 0x040fe20000400000 */
[C---:B------:R-:W-:Y:S01]  /*89a0*/  FMUL R7, R38.reuse, R7 ;  /* 0x0000000726077220 */ /* 0x040fe20000400000 */
[C---:B------:R-:W-:Y:S01]  /*89b0*/  FFMA R0, R41.reuse, R40, R0 ;  /* 0x0000002829007223 */ /* 0x040fe20000000000 */
[----:B------:R-:W-:Y:S02]  /*89c0*/  HADD2.F32 R40, -RZ, R49.H0_H0 ;  /* 0x20000031ff287230 */ /* 0x000fe40000004100 */
[C---:B------:R-:W-:Y:S01]  /*89d0*/  FFMA R2, R41.reuse, R43, R2 ;  /* 0x0000002b29027223 */ /* 0x040fe20000000002 */
[C---:B------:R-:W-:Y:S01]  /*89e0*/  FMUL R4, R38.reuse, R8 ;  /* 0x0000000826047220 */ /* 0x040fe20000400000 */
[--C-:B------:R-:W-:Y:S02]  /*89f0*/  HADD2.F32 R43, -RZ, R51.reuse.H0_H0 ;  /* 0x20000033ff2b7230 */ /* 0x100fe40000004100 */
[----:B------:R-:W-:Y:S01]  /*8a00*/  FMUL R5, R38, R9 ;  /* 0x0000000926057220 */ /* 0x000fe20000400000 */
[C---:B------:R-:W-:Y:S01]  /*8a10*/  FFMA R3, R41.reuse, R40, R3 ;  /* 0x0000002829037223 */ /* 0x040fe20000000003 */
[----:B------:R-:W-:Y:S01]  /*8a20*/  HADD2.F32 R40, -RZ, R50.H0_H0 ;  /* 0x20000032ff287230 */ /* 0x000fe20000004100 */
[----:B------:R-:W-:Y:S01]  /*8a30*/  F2FP.F16.F32.PACK_AB R52, R2, R0 ;  /* 0x000000000234723e */ /* 0x000fe200000000ff */
[C---:B------:R-:W-:Y:S01]  /*8a40*/  FFMA R7, R41.reuse, R42, R7 ;  /* 0x0000002a29077223 */ /* 0x040fe20000000007 */
[----:B------:R-:W-:Y:S02]  /*8a50*/  HADD2.F32 R42, -RZ, R51.H1_H1 ;  /* 0x30000033ff2a7230 */ /* 0x000fe40000004100 */
[C---:B------:R-:W-:Y:S01]  /*8a60*/  FMUL R6, R38.reuse, R10 ;  /* 0x0000000a26067220 */ /* 0x040fe20000400000 */
[C---:B------:R-:W-:Y:S01]  /*8a70*/  FFMA R4, R41.reuse, R40, R4 ;  /* 0x0000002829047223 */ /* 0x040fe20000000004 */
        /* <DEDUP_REMOVED lines=17> */
[----:B------:R2:W-:Y:S01]  /*8b90*/  STS.128 [R84+0x2000], R52 ;  /* 0x0020003454007388 */ /* 0x0005e20000000c00 */
[----:B------:R-:W-:Y:S01]  /*8ba0*/  F2FP.F16.F32.PACK_AB R68, R9, R8 ;  /* 0x000000080944723e */ /* 0x000fe200000000ff */
[C---:B------:R-:W-:Y:S01]  /*8bb0*/  FFMA R10, R41.reuse, R43, R10 ;  /* 0x0000002b290a7223 */ /* 0x040fe2000000000a */
[--C-:B------:R-:W-:Y:S02]  /*8bc0*/  HADD2.F32 R43, -RZ, R58.reuse.H0_H0 ;  /* 0x2000003aff2b7230 */ /* 0x100fe40000004100 */
[----:B------:R-:W-:Y:S01]  /*8bd0*/  FFMA R15, R41, R40, R15 ;  /* 0x00000028290f7223 */ /* 0x000fe2000000000f */
[C---:B------:R-:W-:Y:S01]  /*8be0*/  FMUL R12, R38.reuse, R16 ;  /* 0x00000010260c7220 */ /* 0x040fe20000400000 */
[----:B------:R-:W-:Y:S02]  /*8bf0*/  HADD2.F32 R42, -RZ, R58.H1_H1 ;  /* 0x3000003aff2a7230 */ /* 0x000fe40000004100 */
[C---:B------:R-:W-:Y:S01]  /*8c00*/  FMUL R13, R38.reuse, R17 ;  /* 0x00000011260d7220 */ /* 0x040fe20000400000 */
[C---:B------:R-:W-:Y:S01]  /*8c10*/  FMUL R14, R38.reuse, R18 ;  /* 0x00000012260e7220 */ /* 0x040fe20000400000 */
[----:B------:R-:W-:Y:S01]  /*8c20*/  F2FP.F16.F32.PACK_AB R69, R15, R10 ;  /* 0x0000000a0f45723e */ /* 0x000fe200000000ff */
[C---:B------:R-:W-:Y:S01]  /*8c30*/  FFMA R12, R41.reuse, R43, R12 ;  /* 0x0000002b290c7223 */ /* 0x040fe2000000000c */
[----:B------:R-:W-:Y:S02]  /*8c40*/  HADD2.F32 R40, -RZ, R59.H1_H1 ;  /* 0x3000003bff287230 */ /* 0x000fe40000004100 */
[C---:B------:R-:W-:Y:S01]  /*8c50*/  FFMA R13, R41.reuse, R42, R13 ;  /* 0x0000002a290d7223 */ /* 0x040fe2000000000d */
[C---:B------:R-:W-:Y:S01]  /*8c60*/  FMUL R19, R38.reuse, R19 ;  /* 0x0000001326137220 */ /* 0x040fe20000400000 */
[--C-:B------:R-:W-:Y:S02]  /*8c70*/  HADD2.F32 R43, -RZ, R64.reuse.H0_H0 ;  /* 0x20000040ff2b7230 */ /* 0x100fe40000004100 */
[C---:B------:R-:W-:Y:S01]  /*8c80*/  FMUL R16, R38.reuse, R20 ;  /* 0x0000001426107220 */ /* 0x040fe20000400000 */
[----:B------:R-:W-:Y:S02]  /*8c90*/  HADD2.F32 R42, -RZ, R64.H1_H1 ;  /* 0x30000040ff2a7230 */ /* 0x000fe40000004100 */
[C---:B------:R-:W-:Y:S01]  /*8ca0*/  FMUL R17, R38.reuse, R21 ;  /* 0x0000001526117220 */ /* 0x040fe20000400000 */
[C---:B------:R-:W-:Y:S01]  /*8cb0*/  FFMA R14, R41.reuse, R45, R14 ;  /* 0x0000002d290e7223 */ /* 0x040fe2000000000e */
[C---:B------:R-:W-:Y:S01]  /*8cc0*/  FFMA R19, R41.reuse, R40, R19 ;  /* 0x0000002829137223 */ /* 0x040fe20000000013 */
[--C-:B------:R-:W-:Y:S02]  /*8cd0*/  HADD2.F32 R45, -RZ, R65.reuse.H0_H0 ;  /* 0x20000041ff2d7230 */ /* 0x100fe40000004100 */
[C---:B------:R-:W-:Y:S01]  /*8ce0*/  FFMA R16, R41.reuse, R43, R16 ;  /* 0x0000002b29107223 */ /* 0x040fe20000000010 */
[C---:B------:R-:W-:Y:S01]  /*8cf0*/  FMUL R18, R38.reuse, R22 ;  /* 0x0000001626127220 */ /* 0x040fe20000400000 */
[----:B------:R-:W-:Y:S02]  /*8d00*/  HADD2.F32 R40, -RZ, R65.H1_H1 ;  /* 0x30000041ff287230 */ /* 0x000fe40000004100 */
[C---:B------:R-:W-:Y:S01]  /*8d10*/  FFMA R17, R41.reuse, R42, R17 ;  /* 0x0000002a29117223 */ /* 0x040fe20000000011 */
[C---:B------:R-:W-:Y:S01]  /*8d20*/  FMUL R23, R38.reuse, R23 ;  /* 0x0000001726177220 */ /* 0x040fe20000400000 */
[--C-:B------:R-:W-:Y:S02]  /*8d30*/  HADD2.F32 R42, -RZ, R66.reuse.H0_H0 ;  /* 0x20000042ff2a7230 */ /* 0x100fe40000004100 */
[C---:B------:R-:W-:Y:S01]  /*8d40*/  FMUL R20, R38.reuse, R24 ;  /* 0x0000001826147220 */ /* 0x040fe20000400000 */
[C---:B------:R-:W-:Y:S01]  /*8d50*/  FFMA R18, R41.reuse, R45, R18 ;  /* 0x0000002d29127223 */ /* 0x040fe20000000012 */
        /* <DEDUP_REMOVED lines=11> */
[----:B------:R-:W-:Y:S01]  /*8e10*/  FFMA R27, R41, R42, R27 ;  /* 0x0000002a291b7223 */ /* 0x000fe2000000001b */
[C---:B------:R-:W-:Y:S01]  /*8e20*/  FMUL R24, R38.reuse, R28 ;  /* 0x0000001c26187220 */ /* 0x040fe20000400000 */
[----:B------:R-:W-:Y:S02]  /*8e30*/  HADD2.F32 R42, -RZ, R72.H1_H1 ;  /* 0x30000048ff2a7230 */ /* 0x000fe40000004100 */
[C---:B------:R-:W-:Y:S01]  /*8e40*/  FMUL R25, R38.reuse, R29 ;  /* 0x0000001d26197220 */ /* 0x040fe20000400000 */
[--C-:B------:R-:W-:Y:S02]  /*8e50*/  HADD2.F32 R43, -RZ, R73.reuse.H0_H0 ;  /* 0x20000049ff2b7230 */ /* 0x100fe40000004100 */
[C---:B------:R-:W-:Y:S01]  /*8e60*/  FMUL R26, R38.reuse, R30 ;  /* 0x0000001e261a7220 */ /* 0x040fe20000400000 */
[----:B------:R-:W-:Y:S01]  /*8e70*/  F2FP.F16.F32.PACK_AB R70, R13, R12 ;  /* 0x0000000c0d46723e */ /* 0x000fe200000000ff */
[----:B------:R-:W-:Y:S01]  /*8e80*/  FFMA R24, R41, R40, R24 ;  /* 0x0000002829187223 */ /* 0x000fe20000000018 */
[----:B------:R-:W-:Y:S01]  /*8e90*/  F2FP.F16.F32.PACK_AB R71, R19, R14 ;  /* 0x0000000e1347723e */ /* 0x000fe200000000ff */
[C---:B------:R-:W-:Y:S01]  /*8ea0*/  FFMA R25, R41.reuse, R42, R25 ;  /* 0x0000002a29197223 */ /* 0x040fe20000000019 */
[C---:B------:R-:W-:Y:S01]  /*8eb0*/  FFMA R26, R41.reuse, R43, R26 ;  /* 0x0000002b291a7223 */ /* 0x040fe2000000001a */
[----:B------:R-:W-:Y:S02]  /*8ec0*/  HADD2.F32 R40, -RZ, R73.H1_H1 ;  /* 0x30000049ff287230 */ /* 0x000fe40000004100 */
[C---:B------:R-:W-:Y:S01]  /*8ed0*/  FMUL R31, R38.reuse, R31 ;  /* 0x0000001f261f7220 */ /* 0x040fe20000400000 */
[----:B------:R4:W-:Y:S01]  /*8ee0*/  STS.128 [R96+0x2010], R68 ;  /* 0x0020104460007388 */ /* 0x0009e20000000c00 */
[--C-:B------:R-:W-:Y:S02]  /*8ef0*/  HADD2.F32 R43, -RZ, R74.reuse.H0_H0 ;  /* 0x2000004aff2b7230 */ /* 0x100fe40000004100 */
[C---:B------:R-:W-:Y:S01]  /*8f00*/  FMUL R28, R38.reuse, R32 ;  /* 0x00000020261c7220 */ /* 0x040fe20000400000 */
[----:B------:R-:W-:Y:S02]  /*8f10*/  HADD2.F32 R42, -RZ, R74.H1_H1 ;  /* 0x3000004aff2a7230 */ /* 0x000fe40000004100 */
[C---:B------:R-:W-:Y:S01]  /*8f20*/  FMUL R29, R38.reuse, R33 ;  /* 0x00000021261d7220 */ /* 0x040fe20000400000 */
[--C-:B------:R-:W-:Y:S02]  /*8f30*/  HADD2.F32 R45, -RZ, R75.reuse.H0_H0 ;  /* 0x2000004bff2d7230 */ /* 0x100fe40000004100 */
[C---:B------:R-:W-:Y:S01]  /*8f40*/  FMUL R30, R38.reuse, R34 ;  /* 0x00000022261e7220 */ /* 0x040fe20000400000 */
[----:B------:R-:W-:Y:S02]  /*8f50*/  HADD2.F32 R44, -RZ, R75.H1_H1 ;  /* 0x3000004bff2c7230 */ /* 0x000fe40000004100 */
[----:B------:R-:W-:Y:S01]  /*8f60*/  FFMA R31, R41, R40, R31 ;  /* 0x00000028291f7223 */ /* 0x000fe2000000001f */
[----:B------:R-:W-:Y:S01]  /*8f70*/  FMUL R35, R38, R35 ;  /* 0x0000002326237220 */ /* 0x000fe20000400000 */
[----:B--2---:R-:W-:Y:S01]  /*8f80*/  F2FP.F16.F32.PACK_AB R52, R17, R16 ;  /* 0x000000101134723e */ /* 0x004fe200000000ff */
        /* <DEDUP_REMOVED lines=11> */
[----:B------:R-:W-:Y:S02]  /*9040*/  F2FP.F16.F32.PACK_AB R107, R35, R30 ;  /* 0x0000001e236b723e */ /* 0x000fe400000000ff */
[----:B-1----:R-:W-:Y:S03]  /*9050*/  @P6 PRMT R102, R101, 0x654, R102 ;  /* 0x0000065465666816 */ /* 0x002fe60000000066 */
[----:B------:R4:W-:Y:S01]  /*9060*/  STS.128 [R100+0x2030], R104 ;  /* 0x0020306864007388 */ /* 0x0009e20000000c00 */
[----:B------:R-:W-:Y:S01]  /*9070*/  @!PT LDS RZ, [RZ] ;  /* 0x00000000fffff984 */ /* 0x000fe20000000800 */
[----:B------:R-:W-:Y:S01]  /*9080*/  @!PT LDS RZ, [RZ] ;  /* 0x00000000fffff984 */ /* 0x000fe20000000800 */
[----:B------:R-:W-:Y:S01]  /*9090*/  @!PT LDS RZ, [RZ] ;  /* 0x00000000fffff984 */ /* 0x000fe20000000800 */
[----:B------:R-:W-:Y:S01]  /*90a0*/  @!PT LDS RZ, [RZ] ;  /* 0x00000000fffff984 */ /* 0x000fe20000000800 */
[----:B------:R1:W-:Y:S07]  /*90b0*/  MEMBAR.ALL.CTA ;  /* 0x0000000000007992 */ /* 0x0003ee0000008000 */
[----:B-1----:R-:W1:Y:S02]  /*90c0*/  FENCE.VIEW.ASYNC.S ;  /* 0x00000000000073c6 */ /* 0x002e640000000000 */
[----:B-1----:R-:W-:Y:S06]  /*90d0*/  BAR.SYNC.DEFER_BLOCKING 0x1, 0x80 ;  /* 0x0042000000007b1d */ /* 0x002fec0000010000 */
[----:B------:R-:W-:Y:S05]  /*90e0*/  @P0 BRA `(.L_x_132) ;  /* 0x0000000000200947 */ /* 0x000fea0003800000 */
[----:B------:R-:W1:Y:S01]  /*90f0*/  LDCU.64 UR6, c[0x0][0x348] ;  /* 0x00006900ff0677ac */ /* 0x000e620008000a00 */
[----:B------:R-:W-:Y:S02]  /*9100*/  UIADD3 UR40, UPT, UPT, UR49, 0x2200, URZ ;  /* 0x0000220031287890 */ /* 0x000fe4000fffe0ff */
[----:B------:R-:W-:Y:S02]  /*9110*/  UIADD3 UR41, UPT, UPT, UR52, 0x20, URZ ;  /* 0x0000002034297890 */ /* 0x000fe4000fffe0ff */
[----:B-1----:R-:W-:Y:S04]  /*9120*/  UIADD3 UR4, UP0, UPT, UR6, 0x680, URZ ;  /* 0x0000068006047890 */ /* 0x002fe8000ff1e0ff */
[----:B------:R-:W-:Y:S09]  /*9130*/  UIADD3.X UR5, UPT, UPT, URZ, UR7, URZ, UP0, !UPT ;  /* 0x00000007ff057290 */ /* 0x000ff200087fe4ff */
[----:B------:R1:W-:Y:S01]  /*9140*/  UTMASTG.4D [UR40], [UR4] ;  /* 0x00000028040073b5 */ /* 0x0003e20008018000 */
[----:B------:R0:W-:Y:S01]  /*9150*/  UTMACMDFLUSH ;  /* 0x00000000000079b7 */ /* 0x0001e20000000000 */
[----:B-1----:R-:W-:Y:S04]  /*9160*/  DEPBAR.LE SB0, 0x1 ;  /* 0x000080400000791a */ /* 0x002fe80000000000 */
.L_x_132:
[----:B------:R-:W-:Y:S05]  /*9170*/  BSYNC.RECONVERGENT B0 ;  /* 0x0000000000007941 */ /* 0x000fea0003800200 */
.L_x_131:
[----:B------:R-:W-:Y:S01]  /*9180*/  BAR.SYNC.DEFER_BLOCKING 0x1, 0x80 ;  /* 0x0042000000007b1d */ /* 0x000fe20000010000 */
[----:B------:R-:W-:Y:S04]  /*9190*/  UIADD3 UR4, UPT, UPT, UR51, 0x1, URZ ;  /* 0x0000000133047890 */ /* 0x000fe8000fffe0ff */
[----:B------:R-:W-:Y:S04]  /*91a0*/  UISETP.NE.AND UP0, UPT, UR4, 0x4, UPT ;  /* 0x000000040400788c */ /* 0x000fe8000bf05270 */
[----:B------:R-:W-:Y:S01]  /*91b0*/  USEL UR50, UR4, URZ, UP0 ;  /* 0x000000ff04327287 */ /* 0x000fe20008000000 */
[----:B------:R1:W-:Y:S01]  /*91c0*/  @P6 SYNCS.ARRIVE.TRANS64.RED.A1T0 RZ, [R102+URZ], RZ ;  /* 0x000000ff66ff69a7 */ /* 0x0003e200081004ff */
[----:B------:R-:W-:Y:S01]  /*91d0*/  BSSY B1, `(.L_x_133) ;  /* 0x0000017000017945 */ /* 0x000fe20003800000 */
[----:B------:R-:W2:Y:S02]  /*91e0*/  @P6 SYNCS.PHASECHK.TRANS64.TRYWAIT P0, [R62+URZ+0x100], R61 ;  /* 0x0001003d3e0065a7 */ /* 0x000ea400080011ff */
[----:B--2---:R-:W-:Y:S01]  /*91f0*/  @P6 SEL R46, RZ, 0x1, !P0 ;  /* 0x00000001ff2e6807 */ /* 0x004fe20004000000 */
[----:B-1----:R-:W-:Y:S06]  /*9200*/  @!P6 BRA `(.L_x_134) ;  /* 0x00000000004ce947 */ /* 0x002fec0003800000 */
        /* <DEDUP_REMOVED lines=9> */
[----:B------:R-:W-:Y:S04]  /*92a0*/  SHF.L.U32 R5, R83, 0x1f, RZ ;  /* 0x0000001f53057819 */ /* 0x000fe800000006ff */
[----:B------:R-:W1:Y:S02]  /*92b0*/  SYNCS.PHASECHK.TRANS64.TRYWAIT P0, [R62+URZ+0x100], R5 ;  /* 0x000100053e0075a7 */ /* 0x000e6400080011ff */
[----:B-1----:R-:W-:Y:S05]  /*92c0*/  @!P0 BRA `(.L_x_137) ;  /* 0x00000028006c8947 */ /* 0x002fea0003800000 */
.L_x_136:
[----:B------:R-:W-:Y:S05]  /*92d0*/  BSYNC B0 ;  /* 0x0000000000007941 */ /* 0x000fea0003800000 */
.L_x_135:
[----:B------:R-:W-:Y:S02]  /*92e0*/  ISETP.NE.AND P0, PT, R60, RZ, PT ;  /* 0x000000ff3c00720c */ /* 0x000fe40003f05270 */
[----:B------:R-:W-:Y:S11]  /*92f0*/  IADD3 R47, PT, PT, R47, 0x1, RZ ;  /* 0x000000012f2f7810 */ /* 0x000ff60007ffe0ff */
[----:B------:R2:W1:Y:S04]  /*9300*/  @P0 LDS.128 R48, [R4] ;  /* 0x0000000004300984 */ /* 0x0004680000000c00 */
[----:B------:R2:W1:Y:S04]  /*9310*/  @P0 LDS.128 R56, [R3+0x10] ;  /* 0x0000100003380984 */ /* 0x0004680000000c00 */
[----:B------:R2:W1:Y:S04]  /*9320*/  @P0 LDS.128 R64, [R2+0x20] ;  /* 0x0000200002400984 */ /* 0x0004680000000c00 */
[----:B------:R2:W1:Y:S02]  /*9330*/  @P0 LDS.128 R72, [R0+0x30] ;  /* 0x0000300000480984 */ /* 0x0004640000000c00 */
.L_x_134:
[----:B------:R-:W-:Y:S05]  /*9340*/  BSYNC B1 ;  /* 0x0000000000017941 */ /* 0x000fea0003800000 */
.L_x_133:
[----:B--2---:R-:W-:Y:S05]  /*9350*/  VIADD R3, R39, 0x40 ;  /* 0x0000004027037836 */ /* 0x004fea0000000000 */
[----:B------:R-:W-:Y:S04]  /*9360*/  SHF.R.U32.HI R3, RZ, 0x15, R3 ;  /* 0x00000015ff037819 */ /* 0x000fe80000011603 */
[----:B------:R-:W-:Y:S11]  /*9370*/  LOP3.LUT P0, RZ, R3, 0x3, R88, 0x48, !PT ;  /* 0x0000000303ff7812 */ /* 0x000ff60007804858 */
[----:B------:R-:W-:Y:S02]  /*9380*/  @!UPT UIADD3 URZ, UPT, UPT, URZ, URZ, URZ ;  /* 0x000000fffffff290 */ /* 0x000fe4000fffe0ff */
[----:B------:R-:W-:Y:S05]  /*9390*/  @!P0 BRA `(.L_x_138) ;  /* 0x0000000000408947 */ /* 0x000fea0003800000 */
[----:B------:R-:W1:Y:S01]  /*93a0*/  LDCU.64 UR8, c[0x4][0x70] ;  /* 0x01000e00ff0877ac */ /* 0x000e620008000a00 */
[----:B------:R-:W-:Y:S01]  /*93b0*/  MOV R3, 0x0 ;  /* 0x0000000000037802 */ /* 0x000fe20000000f00 */
[----:B------:R-:W-:Y:S02]  /*93c0*/  HFMA2 R12, -RZ, RZ, 0, 5.9604644775390625e-08 ;  /* 0x00000001ff0c7431 */ /* 0x000fe400000001ff */
[----:B------:R-:W-:Y:S02]  /*93d0*/  IMAD.MOV.U32 R8, RZ, RZ, 0x192 ;  /* 0x00000192ff087424 */ /* 0x000fe400078e00ff */
[----:B------:R-:W-:Y:S01]  /*93e0*/  IMAD.MOV.U32 R13, RZ, RZ, RZ ;  /* 0x000000ffff0d7224 */ /* 0x000fe200078e00ff */
[----:B------:R-:W2:Y:S01]  /*93f0*/  LDCU.64 UR6, c[0x4][0x78] ;  /* 0x01000f00ff0677ac */ /* 0x000ea20008000a00 */
[----:B------:R-:W3:Y:S01]  /*9400*/  LDC.64 R2, c[0x4][R3] ;  /* 0x0100000003027b82 */ /* 0x000ee20000000a00 */
[----:B------:R-:W5:Y:S01]  /*9410*/  LDCU.64 UR4, c[0x4][0x10] ;  /* 0x01000200ff0477ac */ /* 0x000f620008000a00 */
[----:B-1----:R-:W-:Y:S01]  /*9420*/  MOV R5, UR9 ;  /* 0x0000000900057c02 */ /* 0x002fe20008000f00 */
[----:B------:R-:W-:Y:S01]  /*9430*/  IMAD.U32 R4, RZ, RZ, UR8 ;  /* 0x00000008ff047e24 */ /* 0x000fe2000f8e00ff */
[----:B--2---:R-:W-:Y:S01]  /*9440*/  MOV R7, UR7 ;  /* 0x0000000700077c02 */ /* 0x004fe20008000f00 */
[----:B------:R-:W-:Y:S01]  /*9450*/  IMAD.U32 R6, RZ, RZ, UR6 ;  /* 0x00000006ff067e24 */ /* 0x000fe2000f8e00ff */
[----:B-----5:R-:W-:Y:S01]  /*9460*/  MOV R11, UR5 ;  /* 0x00000005000b7c02 */ /* 0x020fe20008000f00 */
[----:B------:R-:W-:Y:S02]  /*9470*/  IMAD.U32 R10, RZ, RZ, UR4 ;  /* 0x00000004ff0a7e24 */ /* 0x000fe4000f8e00ff */
[----:B------:R-:W-:Y:S07]  /*9480*/  LEPC R20, `(.L_x_138) ;  /* 0x000000001014794e */ /* 0x000fee0000000000 */
[----:B---34-:R-:W-:Y:S05]  /*9490*/  CALL.ABS.NOINC R2 ;  /* 0x0000000002007343 */ /* 0x018fea0003c00000 */
.L_x_138:
[----:B------:R-:W-:Y:S05]  /*94a0*/  WARPSYNC.ALL ;  /* 0x0000000000007948 */ /* 0x000fea0003800000 */
[----:B------:R-:W-:Y:S01]  /*94b0*/  R2UR UR4, R39 ;  /* 0x00000000270472ca */ /* 0x000fe200000e0000 */
[--C-:B-1----:R-:W-:Y:S01]  /*94c0*/  HADD2.F32 R40, -RZ, R48.reuse.H0_H0 ;  /* 0x20000030ff287230 */ /* 0x102fe20000004100 */
[----:B------:R-:W-:Y:S01]  /*94d0*/  ISETP.NE.AND P6, PT, R98, RZ, PT ;  /* 0x000000ff6200720c */ /* 0x000fe20003fc5270 */
[----:B------:R-:W-:Y:S01]  /*94e0*/  HADD2.F32 R43, -RZ, R48.H1_H1 ;  /* 0x30000030ff2b7230 */ /* 0x000fe20000004100 */
[----:B------:R-:W-:Y:S01]  /*94f0*/  ISETP.NE.AND P0, PT, R86, RZ, PT ;  /* 0x000000ff5600720c */ /* 0x000fe20003f05270 */
[----:B------:R-:W-:Y:S01]  /*9500*/  HADD2.F32 R42, -RZ, R49.H0_H0 ;  /* 0x20000031ff2a7230 */ /* 0x000fe20000004100 */
[----:B------:R-:W-:Y:S01]  /*9510*/  MOV R61, UR50 ;  /* 0x00000032003d7c02 */ /* 0x000fe20008000f00 */
[--C-:B------:R-:W-:Y:S01]  /*9520*/  HADD2.F32 R45, -RZ, R51.reuse.H0_H0 ;  /* 0x20000033ff2d7230 */ /* 0x100fe20000004100 */
[----:B------:R-:W-:Y:S01]  /*9530*/  BSSY.RECONVERGENT B0, `(.L_x_139) ;  /* 0x0000087000007945 */ /* 0x000fe20003800200 */
[----:B------:R-:W-:Y:S04]  /*9540*/  HADD2.F32 R44, -RZ, R51.H1_H1 ;  /* 0x30000033ff2c7230 */ /* 0x000fe80000004100 */
[----:B------:R-:W1:Y:S02]  /*9550*/  LDTM.x32 R4, tmem[UR4+0x40] ;  /* 0x00004004000479ee */ /* 0x000e6400082c0000 */
[----:B------:R-:W-:Y:S02]  /*9560*/  @P6 LEA R61, R61, UR49, 0x3 ;  /* 0x000000313d3d6c11 */ /* 0x000fe4000f8e18ff */
[----:B------:R-:W-:Y:S02]  /*9570*/  @P6 SHF.L.U32 R102, R83, 0x1f, RZ ;  /* 0x0000001f53666819 */ /* 0x000fe400000006ff */
[----:B------:R-:W-:Y:S02]  /*9580*/  @P6 IADD3 R62, PT, PT, R61, 0x120, RZ ;  /* 0x000001203d3e6810 */ /* 0x000fe40007ffe0ff */
[----:B------:R-:W-:Y:S02]  /*9590*/  LEA R61, R47, UR49, 0x3 ;  /* 0x000000312f3d7c11 */ /* 0x000fe4000f8e18ff */
[----:B------:R-:W-:Y:S01]  /*95a0*/  @P6 PRMT R62, R101, 0x654, R62 ;  /* 0x00000654653e6816 */ /* 0x000fe2000000003e */
[C---:B-1----:R-:W-:Y:S01]  /*95b0*/  FMUL R0, R38.reuse, R4 ;  /* 0x0000000426007220 */ /* 0x042fe20000400000 */
[C---:B------:R-:W-:Y:S01]  /*95c0*/  FMUL R2, R38.reuse, R5 ;  /* 0x0000000526027220 */ /* 0x040fe20000400000 */
[C---:B------:R-:W-:Y:S01]  /*95d0*/  FMUL R3, R38.reuse, R6 ;  /* 0x0000000626037220 */ /* 0x040fe20000400000 */
[C---:B------:R-:W-:Y:S01]  /*95e0*/  FMUL R7, R38.reuse, R7 ;  /* 0x0000000726077220 */ /* 0x040fe20000400000 */
[C---:B------:R-:W-:Y:S01]  /*95f0*/  FFMA R0, R41.reuse, R40, R0 ;  /* 0x0000002829007223 */ /* 0x040fe20000000000 */
[----:B------:R-:W-:Y:S02]  /*9600*/  HADD2.F32 R40, -RZ, R49.H1_H1 ;  /* 0x30000031ff287230 */ /* 0x000fe40000004100 */
[C---:B------:R-:W-:Y:S01]  /*9610*/  FFMA R2, R41.reuse, R43, R2 ;  /* 0x0000002b29027223 */ /* 0x040fe20000000002 */
[C---:B------:R-:W-:Y:S01]  /*9620*/  FFMA R3, R41.reuse, R42, R3 ;  /* 0x0000002a29037223 */ /* 0x040fe20000000003 */
[--C-:B------:R-:W-:Y:S02]  /*9630*/  HADD2.F32 R43, -RZ, R50.reuse.H0_H0 ;  /* 0x20000032ff2b7230 */ /* 0x100fe40000004100 */
[----:B------:R-:W-:Y:S01]  /*9640*/  FMUL R4, R38, R8 ;  /* 0x0000000826047220 */ /* 0x000fe20000400000 */
[----:B------:R-:W-:Y:S01]  /*9650*/  HADD2.F32 R42, -RZ, R50.H1_H1 ;  /* 0x30000032ff2a7230 */ /* 0x000fe20000004100 */
[----:B----4-:R-:W-:Y:S01]  /*9660*/  F2FP.F16.F32.PACK_AB R68, R2, R0 ;  /* 0x000000000244723e */ /* 0x010fe200000000ff */
[C---:B------:R-:W-:Y:S01]  /*9670*/  FFMA R7, R41.reuse, R40, R7 ;  /* 0x0000002829077223 */ /* 0x040fe20000000007 */
[----:B------:R-:W-:Y:S01]  /*9680*/  FFMA R4, R41, R43, R4 ;  /* 0x0000002b29047223 */ /* 0x000fe20000000004 */
[C---:B------:R-:W-:Y:S01]  /*9690*/  FMUL R5, R38.reuse, R9 ;  /* 0x0000000926057220 */ /* 0x040fe20000400000 */
[C---:B------:R-:W-:Y:S01]  /*96a0*/  FMUL R6, R38.reuse, R10 ;  /* 0x0000000a26067220 */ /* 0x040fe20000400000 */
[C---:B------:R-:W-:Y:S01]  /*96b0*/  FMUL R11, R38.reuse, R11 ;  /* 0x0000000b260b7220 */ /* 0x040fe20000400000 */
[--C-:B------:R-:W-:Y:S01]  /*96c0*/  HADD2.F32 R40, -RZ, R56.reuse.H0_H0 ;  /* 0x20000038ff287230 */ /* 0x100fe20000004100 */
[----:B------:R-:W-:Y:S01]  /*96d0*/  F2FP.F16.F32.PACK_AB R69, R7, R3 ;  /* 0x000000030745723e */ /* 0x000fe200000000ff */
[C---:B------:R-:W-:Y:S01]  /*96e0*/  FFMA R5, R41.reuse, R42, R5 ;  /* 0x0000002a29057223 */ /* 0x040fe20000000005 */
[C---:B------:R-:W-:Y:S01]  /*96f0*/  FFMA R6, R41.reuse, R45, R6 ;  /* 0x0000002d29067223 */ /* 0x040fe20000000006 */
[----:B------:R-:W-:Y:S01]  /*9700*/  FFMA R11, R41, R44, R11 ;  /* 0x0000002c290b7223 */ /* 0x000fe2000000000b */
[C---:B------:R-:W-:Y:S01]  /*9710*/  FMUL R8, R38.reuse, R12 ;  /* 0x0000000c26087220 */ /* 0x040fe20000400000 */
[----:B------:R-:W-:Y:S01]  /*9720*/  HADD2.F32 R42, -RZ, R56.H1_H1 ;  /* 0x30000038ff2a7230 */ /* 0x000fe20000004100 */
[----:B------:R-:W-:Y:S01]  /*9730*/  F2FP.F16.F32.PACK_AB R70, R5, R4 ;  /* 0x000000040546723e */ /* 0x000fe200000000ff */
[C---:B------:R-:W-:Y:S01]  /*9740*/  FMUL R9, R38.reuse, R13 ;  /* 0x0000000d26097220 */ /* 0x040fe20000400000 */
[----:B------:R-:W-:Y:S01]  /*9750*/  F2FP.F16.F32.PACK_AB R71, R11, R6 ;  /* 0x000000060b47723e */ /* 0x000fe200000000ff */
[C---:B------:R-:W-:Y:S01]  /*9760*/  FFMA R8, R41.reuse, R40, R8 ;  /* 0x0000002829087223 */ /* 0x040fe20000000008 */
[--C-:B------:R-:W-:Y:S02]  /*9770*/  HADD2.F32 R43, -RZ, R57.reuse.H0_H0 ;  /* 0x20000039ff2b7230 */ /* 0x100fe40000004100 */
[----:B------:R-:W-:Y:S01]  /*9780*/  FFMA R9, R41, R42, R9 ;  /* 0x0000002a29097223 */ /* 0x000fe20000000009 */
[C---:B------:R-:W-:Y:S01]  /*9790*/  FMUL R10, R38.reuse, R14 ;  /* 0x0000000e260a7220 */ /* 0x040fe20000400000 */
[----:B------:R1:W-:Y:S01]  /*97a0*/  STS.128 [R84+0x4000], R68 ;  /* 0x0040004454007388 */ /* 0x0003e20000000c00 */
[----:B------:R-:W-:Y:S02]  /*97b0*/  HADD2.F32 R40, -RZ, R57.H1_H1 ;  /* 0x30000039ff287230 */ /* 0x000fe40000004100 */
[C---:B------:R-:W-:Y:S01]  /*97c0*/  FMUL R15, R38.reuse, R15 ;  /* 0x0000000f260f7220 */ /* 0x040fe20000400000 */
        /* <DEDUP_REMOVED lines=14> */
[C---:B------:R-:W-:Y:S01]  /*98b0*/  FMUL R16, R38.reuse, R20 ;  /* 0x0000001426107220 */ /* 0x040fe20000400000 */
[C---:B------:R-:W-:Y:S01]  /*98c0*/  FFMA R14, R41.reuse, R43, R14 ;  /* 0x0000002b290e7223 */ /* 0x040fe2000000000e */
[--C-:B------:R-:W-:Y:S02]  /*98d0*/  HADD2.F32 R43, -RZ, R64.reuse.H0_H0 ;  /* 0x20000040ff2b7230 */ /* 0x100fe40000004100 */
        /* <DEDUP_REMOVED lines=22> */
[----:B------:R-:W-:Y:S01]  /*9a40*/  FFMA R27, R41, R42, R27 ;  /* 0x0000002a291b7223 */ /* 0x000fe2000000001b */
[--C-:B------:R-:W-:Y:S02]  /*9a50*/  HADD2.F32 R40, -RZ, R72.reuse.H0_H0 ;  /* 0x20000048ff287230 */ /* 0x100fe40000004100 */
        /* <DEDUP_REMOVED lines=22> */
[----:B-1----:R-:W-:Y:S01]  /*9bc0*/  F2FP.F16.F32.PACK_AB R68, R17, R16 ;  /* 0x000000101144723e */ /* 0x002fe200000000ff */
        /* <DEDUP_REMOVED lines=29> */
.L_x_140:
[----:B------:R-:W-:Y:S05]  /*9da0*/  BSYNC.RECONVERGENT B0 ;  /* 0x0000000000007941 */ /* 0x000fea0003800200 */
.L_x_139:
[----:B------:R-:W-:Y:S01]  /*9db0*/  BAR.SYNC.DEFER_BLOCKING 0x1, 0x80 ;  /* 0x0042000000007b1d */ /* 0x000fe20000010000 */
[----:B------:R-:W-:Y:S04]  /*9dc0*/  UIADD3 UR4, UPT, UPT, UR50, 0x1, URZ ;  /* 0x0000000132047890 */ /* 0x000fe8000fffe0ff */
[----:B------:R-:W-:Y:S04]  /*9dd0*/  UISETP.NE.AND UP0, UPT, UR4, 0x4, UPT ;  /* 0x000000040400788c */ /* 0x000fe8000bf05270 */
[----:B------:R-:W-:Y:S01]  /*9de0*/  USEL UR51, UR4, URZ, UP0 ;  /* 0x000000ff04337287 */ /* 0x000fe20008000000 */
[----:B------:R1:W-:Y:S01]  /*9df0*/  @P6 SYNCS.ARRIVE.TRANS64.RED.A1T0 RZ, [R62+URZ], RZ ;  /* 0x000000ff3eff69a7 */ /* 0x0003e200081004ff */
[----:B------:R-:W-:Y:S01]  /*9e00*/  BSSY B1, `(.L_x_141) ;  /* 0x0000017000017945 */ /* 0x000fe20003800000 */
[----:B------:R-:W4:Y:S02]  /*9e10*/  @P6 SYNCS.PHASECHK.TRANS64.TRYWAIT P0, [R61+URZ+0x100], R102 ;  /* 0x000100663d0065a7 */ /* 0x000f2400080011ff */
[----:B----4-:R-:W-:Y:S01]  /*9e20*/  @P6 SEL R46, RZ, 0x1, !P0 ;  /* 0x00000001ff2e6807 */ /* 0x010fe20004000000 */
        /* <DEDUP_REMOVED lines=13> */
.L_x_144:
[----:B------:R-:W-:Y:S05]  /*9f00*/  BSYNC B0 ;  /* 0x0000000000007941 */ /* 0x000fea0003800000 */
.L_x_143:
[----:B------:R-:W-:Y:S11]  /*9f10*/  ISETP.NE.AND P0, PT, R60, RZ, PT ;  /* 0x000000ff3c00720c */ /* 0x000ff60003f05270 */
[----:B------:R-:W-:Y:S02]  /*9f20*/  @!UPT UIADD3 URZ, UPT, UPT, URZ, URZ, URZ ;  /* 0x000000fffffff290 */ /* 0x000fe4000fffe0ff */
[----:B------:R4:W1:Y:S04]  /*9f30*/  @P0 LDS.128 R48, [R3] ;  /* 0x0000000003300984 */ /* 0x0008680000000c00 */
[----:B------:R4:W1:Y:S04]  /*9f40*/  @P0 LDS.128 R56, [R2+0x10] ;  /* 0x0000100002380984 */ /* 0x0008680000000c00 */
[----:B------:R4:W1:Y:S04]  /*9f50*/  @P0 LDS.128 R64, [R0+0x20] ;  /* 0x0000200000400984 */ /* 0x0008680000000c00 */
[----:B------:R4:W1:Y:S02]  /*9f60*/  @P0 LDS.128 R72, [R47+0x30] ;  /* 0x000030002f480984 */ /* 0x0008640000000c00 */
.L_x_142:
[----:B------:R-:W-:Y:S05]  /*9f70*/  BSYNC B1 ;  /* 0x0000000000017941 */ /* 0x000fea0003800000 */
.L_x_141:
[----:B----4-:R-:W-:Y:S05]  /*9f80*/  VIADD R3, R39, 0x60 ;  /* 0x0000006027037836 */ /* 0x010fea0000000000 */
[----:B------:R-:W-:Y:S04]  /*9f90*/  SHF.R.U32.HI R3, RZ, 0x15, R3 ;  /* 0x00000015ff037819 */ /* 0x000fe80000011603 */
[----:B------:R-:W-:Y:S11]  /*9fa0*/  LOP3.LUT P0, RZ, R3, 0x3, R88, 0x48, !PT ;  /* 0x0000000303ff7812 */ /* 0x000ff60007804858 */
[----:B------:R-:W-:Y:S02]  /*9fb0*/  @!UPT UIADD3 URZ, UPT, UPT, URZ, URZ, URZ ;  /* 0x000000fffffff290 */ /* 0x000fe4000fffe0ff */
[----:B------:R-:W-:Y:S05]  /*9fc0*/  @!P0 BRA `(.L_x_146) ;  /* 0x0000000000408947 */ /* 0x000fea0003800000 */
[----:B------:R-:W4:Y:S01]  /*9fd0*/  LDCU.64 UR8, c[0x4][0x70] ;  /* 0x01000e00ff0877ac */ /* 0x000f220008000a00 */
[----:B------:R-:W-:Y:S01]  /*9fe0*/  MOV R3, 0x0 ;  /* 0x0000000000037802 */ /* 0x000fe20000000f00 */
[----:B------:R-:W-:Y:S02]  /*9ff0*/  HFMA2 R12, -RZ, RZ, 0, 5.9604644775390625e-08 ;  /* 0x00000001ff0c7431 */ /* 0x000fe400000001ff */
[----:B------:R-:W-:Y:S02]  /*a000*/  IMAD.MOV.U32 R8, RZ, RZ, 0x192 ;  /* 0x00000192ff087424 */ /* 0x000fe400078e00ff */
[----:B------:R-:W-:Y:S01]  /*a010*/  IMAD.MOV.U32 R13, RZ, RZ, RZ ;  /* 0x000000ffff0d7224 */ /* 0x000fe200078e00ff */
[----:B------:R-:W5:Y:S01]  /*a020*/  LDCU.64 UR6, c[0x4][0x78] ;  /* 0x01000f00ff0677ac */ /* 0x000f620008000a00 */
[----:B------:R-:W2:Y:S01]  /*a030*/  LDC.64 R2, c[0x4][R3] ;  /* 0x0100000003027b82 */ /* 0x000ea20000000a00 */
[----:B------:R-:W3:Y:S01]  /*a040*/  LDCU.64 UR4, c[0x4][0x10] ;  /* 0x01000200ff0477ac */ /* 0x000ee20008000a00 */
[----:B----4-:R-:W-:Y:S01]  /*a050*/  MOV R5, UR9 ;  /* 0x0000000900057c02 */ /* 0x010fe20008000f00 */
[----:B-1----:R-:W-:Y:S01]  /*a060*/  IMAD.U32 R4, RZ, RZ, UR8 ;  /* 0x00000008ff047e24 */ /* 0x002fe2000f8e00ff */
[----:B-----5:R-:W-:Y:S01]  /*a070*/  MOV R7, UR7 ;  /* 0x0000000700077c02 */ /* 0x020fe20008000f00 */
[----:B------:R-:W-:Y:S01]  /*a080*/  IMAD.U32 R6, RZ, RZ, UR6 ;  /* 0x00000006ff067e24 */ /* 0x000fe2000f8e00ff */
[----:B---3--:R-:W-:Y:S01]  /*a090*/  MOV R11, UR5 ;  /* 0x00000005000b7c02 */ /* 0x008fe20008000f00 */
[----:B------:R-:W-:Y:S02]  /*a0a0*/  IMAD.U32 R10, RZ, RZ, UR4 ;  /* 0x00000004ff0a7e24 */ /* 0x000fe4000f8e00ff */
[----:B------:R-:W-:Y:S07]  /*a0b0*/  LEPC R20, `(.L_x_146) ;  /* 0x000000001014794e */ /* 0x000fee0000000000 */
[----:B--2---:R-:W-:Y:S05]  /*a0c0*/  CALL.ABS.NOINC R2 ;  /* 0x0000000002007343 */ /* 0x004fea0003c00000 */
.L_x_146:
[----:B------:R-:W-:Y:S01]  /*a0d0*/  ISETP.NE.AND P0, PT, R86, RZ, PT ;  /* 0x000000ff5600720c */ /* 0x000fe20003f05270 */
[----:B------:R-:W-:Y:S05]  /*a0e0*/  WARPSYNC.ALL ;  /* 0x0000000000007948 */ /* 0x000fea0003800000 */
[----:B------:R-:W-:Y:S01]  /*a0f0*/  R2UR UR4, R39 ;  /* 0x00000000270472ca */ /* 0x000fe200000e0000 */
[--C-:B-1----:R-:W-:Y:S01]  /*a100*/  HADD2.F32 R40, -RZ, R48.reuse.H0_H0 ;  /* 0x20000030ff287230 */ /* 0x102fe20000004100 */
[----:B------:R-:W-:Y:S01]  /*a110*/  IADD3 R99, PT, PT, R99, 0x170, RZ ;  /* 0x0000017063637810 */ /* 0x000fe20007ffe0ff */
[----:B------:R-:W-:Y:S01]  /*a120*/  HADD2.F32 R42, -RZ, R48.H1_H1 ;  /* 0x30000030ff2a7230 */ /* 0x000fe20000004100 */
[----:B------:R-:W-:Y:S01]  /*a130*/  BSSY.RECONVERGENT B0, `(.L_x_147) ;  /* 0x0000087000007945 */ /* 0x000fe20003800200 */
[--C-:B------:R-:W-:Y:S01]  /*a140*/  HADD2.F32 R43, -RZ, R49.reuse.H0_H0 ;  /* 0x20000031ff2b7230 */ /* 0x100fe20000004100 */
[----:B------:R-:W-:Y:S01]  /*a150*/  LOP3.LUT R99, R99, 0xfefffff8, RZ, 0xc0, !PT ;  /* 0xfefffff863637812 */ /* 0x000fe200078ec0ff */
[----:B------:R-:W-:Y:S02]  /*a160*/  HADD2.F32 R44, -RZ, R49.H1_H1 ;  /* 0x30000031ff2c7230 */ /* 0x000fe40000004100 */
[--C-:B------:R-:W-:Y:S02]  /*a170*/  HADD2.F32 R45, -RZ, R50.reuse.H0_H0 ;  /* 0x20000032ff2d7230 */ /* 0x100fe40000004100 */
[----:B------:R-:W-:Y:S02]  /*a180*/  HADD2.F32 R46, -RZ, R50.H1_H1 ;  /* 0x30000032ff2e7230 */ /* 0x000fe40000004100 */
[----:B------:R-:W1:Y:S01]  /*a190*/  LDTM.x32 R4, tmem[UR4+0x60] ;  /* 0x00006004000479ee */ /* 0x000e6200082c0000 */
[----:B------:R-:W-:Y:S01]  /*a1a0*/  NOP ;  /* 0x0000000000007918 */ /* 0x000fe20000000000 */
[----:B-1----:R1:W-:Y:S01]  /*a1b0*/  SYNCS.ARRIVE.TRANS64.RED.A1T0 RZ, [R99+URZ], RZ ;  /* 0x000000ff63ff79a7 */ /* 0x0023e200081004ff */
[--C-:B------:R-:W-:Y:S02]  /*a1c0*/  HADD2.F32 R47, -RZ, R51.reuse.H0_H0 ;  /* 0x20000033ff2f7230 */ /* 0x100fe40000004100 */
[----:B------:R-:W-:Y:S02]  /*a1d0*/  HADD2.F32 R48, -RZ, R51.H1_H1 ;  /* 0x30000033ff307230 */ /* 0x000fe40000004100 */
[--C-:B------:R-:W-:Y:S02]  /*a1e0*/  HADD2.F32 R49, -RZ, R56.reuse.H0_H0 ;  /* 0x20000038ff317230 */ /* 0x100fe40000004100 */
[----:B------:R-:W-:Y:S02]  /*a1f0*/  HADD2.F32 R51, -RZ, R56.H1_H1 ;  /* 0x30000038ff337230 */ /* 0x000fe40000004100 */
[--C-:B------:R-:W-:Y:S02]  /*a200*/  HADD2.F32 R50, -RZ, R57.reuse.H0_H0 ;  /* 0x20000039ff327230 */ /* 0x100fe40000004100 */
[----:B--2---:R-:W-:Y:S02]  /*a210*/  HADD2.F32 R52, -RZ, R57.H1_H1 ;  /* 0x30000039ff347230 */ /* 0x004fe40000004100 */
[--C-:B------:R-:W-:Y:S02]  /*a220*/  HADD2.F32 R53, -RZ, R58.reuse.H0_H0 ;  /* 0x2000003aff357230 */ /* 0x100fe40000004100 */
[----:B------:R-:W-:Y:S02]  /*a230*/  HADD2.F32 R54, -RZ, R58.H1_H1 ;  /* 0x3000003aff367230 */ /* 0x000fe40000004100 */
[--C-:B------:R-:W-:Y:S02]  /*a240*/  HADD2.F32 R55, -RZ, R59.reuse.H0_H0 ;  /* 0x2000003bff377230 */ /* 0x100fe40000004100 */
[----:B------:R-:W-:Y:S02]  /*a250*/  HADD2.F32 R56, -RZ, R59.H1_H1 ;  /* 0x3000003bff387230 */ /* 0x000fe40000004100 */
[--C-:B------:R-:W-:Y:S02]  /*a260*/  HADD2.F32 R57, -RZ, R64.reuse.H0_H0 ;  /* 0x20000040ff397230 */ /* 0x100fe40000004100 */
[C---:B------:R-:W-:Y:S01]  /*a270*/  FMUL R4, R38.reuse, R4 ;  /* 0x0000000426047220 */ /* 0x040fe20000400000 */
[C---:B------:R-:W-:Y:S01]  /*a280*/  FMUL R5, R38.reuse, R5 ;  /* 0x0000000526057220 */ /* 0x040fe20000400000 */
[C---:B------:R-:W-:Y:S01]  /*a290*/  FMUL R6, R38.reuse, R6 ;  /* 0x0000000626067220 */ /* 0x040fe20000400000 */
[C---:B------:R-:W-:Y:S01]  /*a2a0*/  FMUL R7, R38.reuse, R7 ;  /* 0x0000000726077220 */ /* 0x040fe20000400000 */
[C---:B------:R-:W-:Y:S01]  /*a2b0*/  FFMA R4, R41.reuse, R40, R4 ;  /* 0x0000002829047223 */ /* 0x040fe20000000004 */
[C---:B------:R-:W-:Y:S01]  /*a2c0*/  FFMA R5, R41.reuse, R42, R5 ;  /* 0x0000002a29057223 */ /* 0x040fe20000000005 */
[C---:B------:R-:W-:Y:S01]  /*a2d0*/  FFMA R6, R41.reuse, R43, R6 ;  /* 0x0000002b29067223 */ /* 0x040fe20000000006 */
[----:B------:R-:W-:Y:S01]  /*a2e0*/  FFMA R7, R41, R44, R7 ;  /* 0x0000002c29077223 */ /* 0x000fe20000000007 */
[C---:B------:R-:W-:Y:S01]  /*a2f0*/  FMUL R8, R38.reuse, R8 ;  /* 0x0000000826087220 */ /* 0x040fe20000400000 */
[C---:B------:R-:W-:Y:S01]  /*a300*/  FMUL R9, R38.reuse, R9 ;  /* 0x0000000926097220 */ /* 0x040fe20000400000 */
[----:B------:R-:W-:Y:S01]  /*a310*/  F2FP.F16.F32.PACK_AB R104, R5, R4 ;  /* 0x000000040568723e */ /* 0x000fe200000000ff */
[C---:B------:R-:W-:Y:S01]  /*a320*/  FMUL R10, R38.reuse, R10 ;  /* 0x0000000a260a7220 */ /* 0x040fe20000400000 */
[----:B------:R-:W-:Y:S01]  /*a330*/  F2FP.F16.F32.PACK_AB R105, R7, R6 ;  /* 0x000000060769723e */ /* 0x000fe200000000ff */
[C---:B------:R-:W-:Y:S01]  /*a340*/  FFMA R8, R41.reuse, R45, R8 ;  /* 0x0000002d29087223 */ /* 0x040fe20000000008 */
[C---:B------:R-:W-:Y:S01]  /*a350*/  FFMA R9, R41.reuse, R46, R9 ;  /* 0x0000002e29097223 */ /* 0x040fe20000000009 */
[----:B------:R-:W-:Y:S01]  /*a360*/  FFMA R10, R41, R47, R10 ;  /* 0x0000002f290a7223 */ /* 0x000fe2000000000a */
[C---:B------:R-:W-:Y:S01]  /*a370*/  FMUL R11, R38.reuse, R11 ;  /* 0x0000000b260b7220 */ /* 0x040fe20000400000 */
[C---:B------:R-:W-:Y:S01]  /*a380*/  FMUL R0, R38.reuse, R12 ;  /* 0x0000000c26007220 */ /* 0x040fe20000400000 */
[C---:B------:R-:W-:Y:S01]  /*a390*/  FMUL R2, R38.reuse, R13 ;  /* 0x0000000d26027220 */ /* 0x040fe20000400000 */
[----:B------:R-:W-:Y:S01]  /*a3a0*/  F2FP.F16.F32.PACK_AB R106, R9, R8 ;  /* 0x00000008096a723e */ /* 0x000fe200000000ff */
[C---:B------:R-:W-:Y:S01]  /*a3b0*/  FFMA R11, R41.reuse, R48, R11 ;  /* 0x00000030290b7223 */ /* 0x040fe2000000000b */
[C---:B------:R-:W-:Y:S01]  /*a3c0*/  FFMA R0, R41.reuse, R49, R0 ;  /* 0x0000003129007223 */ /* 0x040fe20000000000 */
[C---:B------:R-:W-:Y:S01]  /*a3d0*/  FFMA R2, R41.reuse, R51, R2 ;  /* 0x0000003329027223 */ /* 0x040fe20000000002 */
[C---:B------:R-:W-:Y:S01]  /*a3e0*/  FMUL R3, R38.reuse, R14 ;  /* 0x0000000e26037220 */ /* 0x040fe20000400000 */
[C---:B------:R-:W-:Y:S01]  /*a3f0*/  FMUL R15, R38.reuse, R15 ;  /* 0x0000000f260f7220 */ /* 0x040fe20000400000 */
[C---:B------:R-:W-:Y:S01]  /*a400*/  FMUL R12, R38.reuse, R16 ;  /* 0x00000010260c7220 */ /* 0x040fe20000400000 */
[C---:B------:R-:W-:Y:S01]  /*a410*/  FMUL R13, R38.reuse, R17 ;  /* 0x00000011260d7220 */ /* 0x040fe20000400000 */
[C---:B------:R-:W-:Y:S01]  /*a420*/  FFMA R3, R41.reuse, R50, R3 ;  /* 0x0000003229037223 */ /* 0x040fe20000000003 */
[C---:B------:R-:W-:Y:S01]  /*a430*/  FMUL R14, R38.reuse, R18 ;  /* 0x00000012260e7220 */ /* 0x040fe20000400000 */
[----:B------:R-:W-:Y:S01]  /*a440*/  FFMA R15, R41, R52, R15 ;  /* 0x00000034290f7223 */ /* 0x000fe2000000000f */
[C---:B------:R-:W-:Y:S01]  /*a450*/  FMUL R19, R38.reuse, R19 ;  /* 0x0000001326137220 */ /* 0x040fe20000400000 */
[----:B------:R-:W-:Y:S01]  /*a460*/  F2FP.F16.F32.PACK_AB R107, R11, R10 ;  /* 0x0000000a0b6b723e */ /* 0x000fe200000000ff */
[C---:B------:R-:W-:Y:S01]  /*a470*/  FFMA R12, R41.reuse, R53, R12 ;  /* 0x00000035290c7223 */ /* 0x040fe2000000000c */
[----:B------:R-:W-:Y:S02]  /*a480*/  HADD2.F32 R58, -RZ, R64.H1_H1 ;  /* 0x30000040ff3a7230 */ /* 0x000fe40000004100 */
[C---:B------:R-:W-:Y:S01]  /*a490*/  FMUL R16, R38.reuse, R20 ;  /* 0x0000001426107220 */ /* 0x040fe20000400000 */
[C---:B------:R-:W-:Y:S01]  /*a4a0*/  FFMA R13, R41.reuse, R54, R13 ;  /* 0x00000036290d7223 */ /* 0x040fe2000000000d */
[----:B------:R1:W-:Y:S01]  /*a4b0*/  STS.128 [R84+0x6000], R104 ;  /* 0x0060006854007388 */ /* 0x0003e20000000c00 */
[--C-:B------:R-:W-:Y:S02]  /*a4c0*/  HADD2.F32 R59, -RZ, R65.reuse.H0_H0 ;  /* 0x20000041ff3b7230 */ /* 0x100fe40000004100 */
[C---:B------:R-:W-:Y:S01]  /*a4d0*/  FMUL R17, R38.reuse, R21 ;  /* 0x0000001526117220 */ /* 0x040fe20000400000 */
[C---:B------:R-:W-:Y:S01]  /*a4e0*/  FFMA R14, R41.reuse, R55, R14 ;  /* 0x00000037290e7223 */ /* 0x040fe2000000000e */
[----:B------:R-:W-:Y:S02]  /*a4f0*/  HADD2.F32 R60, -RZ, R65.H1_H1 ;  /* 0x30000041ff3c7230 */ /* 0x000fe40000004100 */
[C---:B------:R-:W-:Y:S01]  /*a500*/  FMUL R18, R38.reuse, R22 ;  /* 0x0000001626127220 */ /* 0x040fe20000400000 */
[C---:B------:R-:W-:Y:S01]  /*a510*/  FFMA R19, R41.reuse, R56, R19 ;  /* 0x0000003829137223 */ /* 0x040fe20000000013 */
        /* <DEDUP_REMOVED lines=13> */
[----:B------:R-:W-:Y:S01]  /*a5f0*/  FMUL R27, R38, R27 ;  /* 0x0000001b261b7220 */ /* 0x000fe20000400000 */
[----:B------:R-:W-:Y:S01]  /*a600*/  F2FP.F16.F32.PACK_AB R108, R2, R0 ;  /* 0x00000000026c723e */ /* 0x000fe200000000ff */
[----:B------:R-:W-:Y:S01]  /*a610*/  FFMA R20, R41, R61, R20 ;  /* 0x0000003d29147223 */ /* 0x000fe20000000014 */
[----:B------:R-:W-:Y:S01]  /*a620*/  F2FP.F16.F32.PACK_AB R109, R15, R3 ;  /* 0x000000030f6d723e */ /* 0x000fe200000000ff */
[----:B------:R-:W-:Y:S01]  /*a630*/  HADD2.F32 R66, -RZ, R72.H1_H1 ;  /* 0x30000048ff427230 */ /* 0x000fe20000004100 */
[----:B------:R-:W-:Y:S01]  /*a640*/  F2FP.F16.F32.PACK_AB R110, R13, R12 ;  /* 0x0000000c0d6e723e */ /* 0x000fe200000000ff */
[C---:B------:R-:W-:Y:S01]  /*a650*/  FMUL R24, R38.reuse, R28 ;  /* 0x0000001c26187220 */ /* 0x040fe20000400000 */
[----:B------:R-:W-:Y:S01]  /*a660*/  F2FP.F16.F32.PACK_AB R111, R19, R14 ;  /* 0x0000000e136f723e */ /* 0x000fe200000000ff */
[C---:B------:R-:W-:Y:S01]  /*a670*/  FFMA R21, R41.reuse, R62, R21 ;  /* 0x0000003e29157223 */ /* 0x040fe20000000015 */
[--C-:B------:R-:W-:Y:S02]  /*a680*/  HADD2.F32 R67, -RZ, R73.reuse.H0_H0 ;  /* 0x20000049ff437230 */ /* 0x100fe40000004100 */
[C---:B------:R-:W-:Y:S01]  /*a690*/  FMUL R25, R38.reuse, R29 ;  /* 0x0000001d26197220 */ /* 0x040fe20000400000 */
[C---:B------:R-:W-:Y:S01]  /*a6a0*/  FFMA R22, R41.reuse, R63, R22 ;  /* 0x0000003f29167223 */ /* 0x040fe20000000016 */
[----:B------:R1:W-:Y:S01]  /*a6b0*/  STS.128 [R96+0x6010], R108 ;  /* 0x0060106c60007388 */ /* 0x0003e20000000c00 */
        /* <DEDUP_REMOVED lines=39> */
[----:B------:R-:W-:Y:S02]  /*a930*/  UIADD3 UR40, UPT, UPT, UR49, 0x6200, URZ ;  /* 0x0000620031287890 */ /* 0x000fe4000fffe0ff */
[----:B------:R-:W-:Y:S02]  /*a940*/  UIADD3 UR41, UPT, UPT, UR52, 0x60, URZ ;  /* 0x0000006034297890 */ /* 0x000fe4000fffe0ff */
[----:B--2---:R-:W-:Y:S04]  /*a950*/  UIADD3 UR4, UP0, UPT, UR6, 0x680, URZ ;  /* 0x0000068006047890 */ /* 0x004fe8000ff1e0ff */
[----:B------:R-:W-:Y:S09]  /*a960*/  UIADD3.X UR5, UPT, UPT, URZ, UR7, URZ, UP0, !UPT ;  /* 0x00000007ff057290 */ /* 0x000ff200087fe4ff */
[----:B------:R2:W-:Y:S01]  /*a970*/  UTMASTG.4D [UR40], [UR4] ;  /* 0x00000028040073b5 */ /* 0x0005e20008018000 */
[----:B------:R0:W-:Y:S01]  /*a980*/  UTMACMDFLUSH ;  /* 0x00000000000079b7 */ /* 0x0001e20000000000 */
[----:B--2---:R-:W-:Y:S04]  /*a990*/  DEPBAR.LE SB0, 0x1 ;  /* 0x000080400000791a */ /* 0x004fe80000000000 */
.L_x_148:
[----:B------:R-:W-:Y:S05]  /*a9a0*/  BSYNC.RECONVERGENT B0 ;  /* 0x0000000000007941 */ /* 0x000fea0003800200 */
.L_x_147:
[----:B------:R-:W-:Y:S01]  /*a9b0*/  BAR.SYNC.DEFER_BLOCKING 0x1, 0x80 ;  /* 0x0042000000007b1d */ /* 0x000fe20000010000 */
[----:B------:R-:W-:Y:S01]  /*a9c0*/  UISETP.NE.AND UP0, UPT, UR54, -0x4, UPT ;  /* 0xfffffffc3600788c */ /* 0x000fe2000bf05270 */
[----:B------:R-:W-:Y:S08]  /*a9d0*/  IADD3 R0, PT, PT, R36, 0x1, RZ ;  /* 0x0000000124007810 */ /* 0x000ff00007ffe0ff */
[----:B------:R-:W-:Y:S05]  /*a9e0*/  BRA.U !UP0, `(.L_x_149) ;  /* 0x0000000108247547 */ /* 0x000fea000b800000 */
[----:B------:R-:W-:Y:S01]  /*a9f0*/  ISETP.NE.AND P0, PT, R98, RZ, PT ;  /* 0x000000ff6200720c */ /* 0x000fe20003f05270 */
[----:B------:R-:W-:Y:S01]  /*aa00*/  IMAD.U32 R2, RZ, RZ, UR51 ;  /* 0x00000033ff027e24 */ /* 0x000fe2000f8e00ff */
[----:B------:R-:W-:Y:S04]  /*aa10*/  UIADD3 UR4, UPT, UPT, UR51, 0x1, URZ ;  /* 0x0000000133047890 */ /* 0x000fe8000fffe0ff */
[----:B------:R-:W-:Y:S04]  /*aa20*/  UISETP.NE.AND UP0, UPT, UR4, 0x4, UPT ;  /* 0x000000040400788c */ /* 0x000fe8000bf05270 */
[----:B------:R-:W-:Y:S03]  /*aa30*/  USEL UR51, UR4, URZ, UP0 ;  /* 0x000000ff04337287 */ /* 0x000fe60008000000 */
[----:B------:R-:W-:Y:S05]  /*aa40*/  @P0 LEA R2, R2, UR49, 0x3 ;  /* 0x0000003102020c11 */ /* 0x000fea000f8e18ff */
[----:B------:R-:W-:Y:S05]  /*aa50*/  @P0 VIADD R2, R2, 0x120 ;  /* 0x0000012002020836 */ /* 0x000fea0000000000 */
[----:B------:R-:W-:Y:S04]  /*aa60*/  @P0 PRMT R2, R101, 0x654, R2 ;  /* 0x0000065465020816 */ /* 0x000fe80000000002 */
[----:B------:R2:W-:Y:S03]  /*aa70*/  @P0 SYNCS.ARRIVE.TRANS64.RED.A1T0 RZ, [R2+URZ], RZ ;  /* 0x000000ff02ff09a7 */ /* 0x0005e600081004ff */
.L_x_149:
[----:B------:R-:W-:Y:S01]  /*aa80*/  R2UR UR5, R91 ;  /* 0x000000005b0572ca */ /* 0x000fe200000e0000 */
[----:B------:R-:W-:Y:S01]  /*aa90*/  UISETP.NE.AND UP0, UPT, UR63, URZ, UPT ;  /* 0x000000ff3f00728c */ /* 0x000fe2000bf05270 */
[----:B------:R-:W-:Y:S01]  /*aaa0*/  R2UR UR4, R92 ;  /* 0x000000005c0472ca */ /* 0x000fe200000e0000 */
[----:B------:R-:W-:Y:S01]  /*aab0*/  UIADD3 UR54, UPT, UPT, UR54, 0x4, URZ ;  /* 0x0000000436367890 */ /* 0x000fe2000fffe0ff */
[----:B------:R-:W-:Y:S02]  /*aac0*/  R2UR UR50, R95 ;  /* 0x000000005f3272ca */ /* 0x000fe400000e0000 */
[C---:B------:R-:W-:Y:S02]  /*aad0*/  ISETP.NE.AND P0, PT, R0.reuse, 0x2, PT ;  /* 0x000000020000780c */ /* 0x040fe40003f05270 */
[----:B------:R-:W-:Y:S02]  /*aae0*/  LOP3.LUT R81, R81, 0x1, RZ, 0x3c, !PT ;  /* 0x0000000151517812 */ /* 0x000fe400078e3cff */
[----:B------:R-:W-:Y:S02]  /*aaf0*/  SEL R3, RZ, 0x1, P0 ;  /* 0x00000001ff037807 */ /* 0x000fe40000000000 */
[----:B------:R-:W-:Y:S01]  /*ab00*/  SEL R36, R0, RZ, P0 ;  /* 0x000000ff00247207 */ /* 0x000fe20000000000 */
[----:B------:R-:W-:Y:S01]  /*ab10*/  UIADD3 UR20, UPT, UPT, UR36, UR5, URZ ;  /* 0x0000000524147290 */ /* 0x000fe2000fffe0ff */
[----:B------:R-:W-:Y:S01]  /*ab20*/  LOP3.LUT R82, R82, R3, RZ, 0x3c, !PT ;  /* 0x0000000352527212 */ /* 0x000fe200078e3cff */
[----:B------:R-:W-:Y:S01]  /*ab30*/  UIADD3 UR24, UPT, UPT, UR37, UR4, URZ ;  /* 0x0000000425187290 */ /* 0x000fe2000fffe0ff */
[----:B------:R-:W-:Y:S11]  /*ab40*/  BRA.U UP0, `(.L_x_150) ;  /* 0xffffffbd00087547 */ /* 0x000ff6000b83ffff */
[----:B------:R-:W-:-:S13]  /*ab50*/  R2UR UR4, R93 ;  /* 0x000000005d0472ca */ /* 0x000fda00000e0000 */
[----:B------:R-:W-:-:S09]  /*ab60*/  UISETP.NE.AND UP0, UPT, UR4, URZ, UPT ;  /* 0x000000ff0400728c */ /* 0x000fd2000bf05270 */
[----:B------:R-:W-:Y:S05]  /*ab70*/  BRA.U !UP0, `(.L_x_151) ;  /* 0x0000000108487547 */ /* 0x000fea000b800000 */
[----:B------:R-:W4:Y:S02]  /*ab80*/  LDCU.64 UR4, c[0x0][0x890] ;  /* 0x00011200ff0477ac */ /* 0x000f240008000a00 */
[----:B----4-:R-:W-:-:S04]  /*ab90*/  UISETP.NE.U32.AND UP0, UPT, UR4, URZ, UPT ;  /* 0x000000ff0400728c */ /* 0x010fc8000bf05070 */
[----:B------:R-:W-:-:S09]  /*aba0*/  UISETP.NE.AND.EX UP0, UPT, UR5, URZ, UPT, UP0 ;  /* 0x000000ff0500728c */ /* 0x000fd2000bf05300 */
[----:B------:R-:W-:Y:S05]  /*abb0*/  BRA.U UP0, `(.L_x_152) ;  /* 0x00000001000c7547 */ /* 0x000fea000b800000 */
[----:B------:R-:W-:-:S13]  /*abc0*/  FSETP.NEU.AND P0, PT, R41, RZ, PT ;  /* 0x000000ff2900720b */ /* 0x000fda0003f0d000 */
[----:B------:R-:W-:Y:S05]  /*abd0*/  @!P0 EXIT ;  /* 0x000000000000894d */ /* 0x000fea0003800000 */
[----:B------:R-:W-:Y:S05]  /*abe0*/  BRA `(.L_x_151) ;  /* 0x00000000002c7947 */ /* 0x000fea0003800000 */
.L_x_152:
[----:B------:R-:W-:Y:S01]  /*abf0*/  ISETP.NE.AND P0, PT, R97, RZ, PT ;  /* 0x000000ff6100720c */ /* 0x000fe20003f05270 */
[----:B------:R-:W-:-:S12]  /*ac00*/  BSSY.RECONVERGENT B0, `(.L_x_151) ;  /* 0x0000009000007945 */ /* 0x000fd80003800200 */
[----:B------:R-:W-:Y:S05]  /*ac10*/  @P0 BRA `(.L_x_153) ;  /* 0x0000000000140947 */ /* 0x000fea0003800000 */
[----:B------:R-:W4:Y:S02]  /*ac20*/  LDCU.64 UR4, c[0x0][0x888] ;  /* 0x00011100ff0477ac */ /* 0x000f240008000a00 */
[----:B----4-:R-:W-:-:S04]  /*ac30*/  ISETP.NE.U32.AND P0, PT, RZ, UR4, PT ;  /* 0x00000004ff007c0c */ /* 0x010fc8000bf05070 */
[----:B------:R-:W-:-:S13]  /*ac40*/  ISETP.NE.AND.EX P0, PT, RZ, UR5, PT, P0 ;  /* 0x00000005ff007c0c */ /* 0x000fda000bf05300 */
[----:B------:R-:W-:Y:S05]  /*ac50*/  @!P0 EXIT ;  /* 0x000000000000894d */ /* 0x000fea0003800000 */
[----:B------:R-:W-:Y:S05]  /*ac60*/  BRA `(.L_x_154) ;  /* 0x0000000000087947 */ /* 0x000fea0003800000 */
.L_x_153:
[----:B------:R-:W-:-:S13]  /*ac70*/  FSETP.NEU.AND P0, PT, R41, RZ, PT ;  /* 0x000000ff2900720b */ /* 0x000fda0003f0d000 */
[----:B------:R-:W-:Y:S05]  /*ac80*/  @!P0 EXIT ;  /* 0x000000000000894d */ /* 0x000fea0003800000 */
.L_x_154:
[----:B------:R-:W-:Y:S05]  /*ac90*/  BSYNC.RECONVERGENT B0 ;  /* 0x0000000000007941 */ /* 0x000fea0003800200 */
.L_x_151:
[----:B------:R-:W4:Y:S01]  /*aca0*/  S2UR UR5, SR_CgaCtaId ;  /* 0x00000000000579c3 */ /* 0x000f220000008800 */
[----:B------:R-:W-:Y:S01]  /*acb0*/  ULEA UR4, UR51, UR49, 0x3 ;  /* 0x0000003133047291 */ /* 0x000fe2000f8e18ff */
[----:B------:R-:W-:-:S04]  /*acc0*/  DEPBAR.LE SB0, 0x0 ;  /* 0x000080000000791a */ /* 0x000fc80000000000 */
[----:B------:R-:W-:-:S04]  /*acd0*/  UIADD3 UR4, UPT, UPT, UR4, 0x120, URZ ;  /* 0x0000012004047890 */ /* 0x000fc8000fffe0ff */
[----:B----4-:R-:W-:-:S09]  /*ace0*/  UPRMT UR4, UR5, 0x654, UR4 ;  /* 0x0000065405047896 */ /* 0x010fd20008000004 */
[----:B------:R-:W-:Y:S01]  /*acf0*/  SYNCS.ARRIVE.TRANS64.RED.A1T0 RZ, [UR4], RZ ;  /* 0x000000ffffff79a7 */ /* 0x000fe20008100404 */
[----:B------:R-:W-:Y:S05]  /*ad00*/  EXIT ;  /* 0x000000000000794d */ /* 0x000fea0003800000 */
.L_x_25:
[----:B------:R-:W-:Y:S07]  /*ad10*/  MOV R0, UR11 ;  /* 0x0000000b00007c02 */ /* 0x000fee0008000f00 */
.L_x_155:
[----:B--2---:R2:W4:Y:S02]  /*ad20*/  SYNCS.PHASECHK.TRANS64.TRYWAIT P0, [R0+URZ+0x80], R5 ;  /* 0x00008005000075a7 */ /* 0x00452400080011ff */
[----:B----4-:R-:W-:Y:S05]  /*ad30*/  @!P0 NANOSLEEP.SYNCS 0x989680 ;  /* 0x009896800000895d */ /* 0x010fea0003900000 */
[----:B------:R-:W4:Y:S02]  /*ad40*/  @!P0 SYNCS.PHASECHK.TRANS64 P0, [R0+URZ+0x80], R5 ;  /* 0x00008005000085a7 */ /* 0x000f2400080010ff */
[----:B----4-:R-:W-:Y:S05]  /*ad50*/  @!P0 BRA `(.L_x_155) ;  /* 0xfffffffc00f08947 */ /* 0x010fea000383ffff */
[----:B------:R-:W-:Y:S05]  /*ad60*/  BRA `(.L_x_24) ;  /* 0xffffff7000a47947 */ /* 0x000fea000383ffff */
.L_x_32:
[----:B------:R-:W-:Y:S07]  /*ad70*/  MOV R0, UR21 ;  /* 0x0000001500007c02 */ /* 0x000fee0008000f00 */
.L_x_156:
[----:B-1----:R1:W2:Y:S02]  /*ad80*/  SYNCS.PHASECHK.TRANS64.TRYWAIT P0, [R0+URZ+0x80], R5 ;  /* 0x00008005000075a7 */ /* 0x0022a400080011ff */
[----:B--2---:R-:W-:Y:S05]  /*ad90*/  @!P0 NANOSLEEP.SYNCS 0x989680 ;  /* 0x009896800000895d */ /* 0x004fea0003900000 */
[----:B------:R-:W2:Y:S02]  /*ada0*/  @!P0 SYNCS.PHASECHK.TRANS64 P0, [R0+URZ+0x80], R5 ;  /* 0x00008005000085a7 */ /* 0x000ea400080010ff */
[----:B--2---:R-:W-:Y:S05]  /*adb0*/  @!P0 BRA `(.L_x_156) ;  /* 0xfffffffc00f08947 */ /* 0x004fea000383ffff */
[----:B------:R-:W-:Y:S05]  /*adc0*/  BRA `(.L_x_31) ;  /* 0xffffff7400e47947 */ /* 0x000fea000383ffff */
.L_x_37:
[----:B-1----:R-:W-:-:S07]  /*add0*/  MOV R0, UR27 ;  /* 0x0000001b00007c02 */ /* 0x002fce0008000f00 */
.L_x_157:
[----:B-1----:R1:W2:Y:S02]  /*ade0*/  SYNCS.PHASECHK.TRANS64.TRYWAIT P0, [R0+URZ+0x150], R3 ;  /* 0x00015003000075a7 */ /* 0x0022a400080011ff */
[----:B--2---:R-:W-:Y:S05]  /*adf0*/  @!P0 NANOSLEEP.SYNCS 0x989680 ;  /* 0x009896800000895d */ /* 0x004fea0003900000 */
[----:B------:R-:W2:Y:S02]  /*ae00*/  @!P0 SYNCS.PHASECHK.TRANS64 P0, [R0+URZ+0x150], R3 ;  /* 0x00015003000085a7 */ /* 0x000ea400080010ff */
[----:B--2---:R-:W-:Y:S05]  /*ae10*/  @!P0 BRA `(.L_x_157) ;  /* 0xfffffffc00f08947 */ /* 0x004fea000383ffff */
[----:B------:R-:W-:Y:S05]  /*ae20*/  BRA `(.L_x_158) ;  /* 0xffffff7800c47947 */ /* 0x000fea000383ffff */
.L_x_41:
[----:B------:R-:W-:-:S07]  /*ae30*/  MOV R0, UR4 ;  /* 0x0000000400007c02 */ /* 0x000fce0008000f00 */
.L_x_159:
[----:B-1----:R1:W2:Y:S02]  /*ae40*/  SYNCS.PHASECHK.TRANS64.TRYWAIT P0, [R0+URZ], R3 ;  /* 0x00000003000075a7 */ /* 0x0022a400080011ff */
[----:B--2---:R-:W-:Y:S05]  /*ae50*/  @!P0 NANOSLEEP.SYNCS 0x989680 ;  /* 0x009896800000895d */ /* 0x004fea0003900000 */
[----:B------:R-:W2:Y:S02]  /*ae60*/  @!P0 SYNCS.PHASECHK.TRANS64 P0, [R0+URZ], R3 ;  /* 0x00000003000085a7 */ /* 0x000ea400080010ff */
[----:B--2---:R-:W-:Y:S05]  /*ae70*/  @!P0 BRA `(.L_x_159) ;  /* 0xfffffffc00f08947 */ /* 0x004fea000383ffff */
[----:B------:R-:W-:Y:S05]  /*ae80*/  BRA `(.L_x_160) ;  /* 0xffffff8000587947 */ /* 0x000fea000383ffff */
.L_x_42:
[----:B------:R-:W-:-:S07]  /*ae90*/  MOV R0, UR5 ;  /* 0x0000000500007c02 */ /* 0x000fce0008000f00 */
.L_x_161:
[----:B-1----:R1:W2:Y:S02]  /*aea0*/  SYNCS.PHASECHK.TRANS64.TRYWAIT P0, [R0+URZ], R3 ;  /* 0x00000003000075a7 */ /* 0x0022a400080011ff */
[----:B--2---:R-:W-:Y:S05]  /*aeb0*/  @!P0 NANOSLEEP.SYNCS 0x989680 ;  /* 0x009896800000895d */ /* 0x004fea0003900000 */
[----:B------:R-:W2:Y:S02]  /*aec0*/  @!P0 SYNCS.PHASECHK.TRANS64 P0, [R0+URZ], R3 ;  /* 0x00000003000085a7 */ /* 0x000ea400080010ff */
[----:B--2---:R-:W-:Y:S05]  /*aed0*/  @!P0 BRA `(.L_x_161) ;  /* 0xfffffffc00f08947 */ /* 0x004fea000383ffff */
[----:B------:R-:W-:Y:S05]  /*aee0*/  BRA `(.L_x_162) ;  /* 0xffffff8000687947 */ /* 0x000fea000383ffff */
.L_x_43:
[----:B------:R-:W-:-:S07]  /*aef0*/  MOV R0, UR5 ;  /* 0x0000000500007c02 */ /* 0x000fce0008000f00 */
.L_x_163:
[----:B-1----:R1:W2:Y:S02]  /*af00*/  SYNCS.PHASECHK.TRANS64.TRYWAIT P0, [R0+URZ], R3 ;  /* 0x00000003000075a7 */ /* 0x0022a400080011ff */
[----:B--2---:R-:W-:Y:S05]  /*af10*/  @!P0 NANOSLEEP.SYNCS 0x989680 ;  /* 0x009896800000895d */ /* 0x004fea0003900000 */
[----:B------:R-:W2:Y:S02]  /*af20*/  @!P0 SYNCS.PHASECHK.TRANS64 P0, [R0+URZ], R3 ;  /* 0x00000003000085a7 */ /* 0x000ea400080010ff */
[----:B--2---:R-:W-:Y:S05]  /*af30*/  @!P0 BRA `(.L_x_163) ;  /* 0xfffffffc00f08947 */ /* 0x004fea000383ffff */
[----:B------:R-:W-:Y:S05]  /*af40*/  BRA `(.L_x_164) ;  /* 0xffffff8000787947 */ /* 0x000fea000383ffff */
.L_x_44:
[----:B------:R-:W-:-:S07]  /*af50*/  MOV R0, UR5 ;  /* 0x0000000500007c02 */ /* 0x000fce0008000f00 */
.L_x_165:
[----:B-1----:R1:W2:Y:S02]  /*af60*/  SYNCS.PHASECHK.TRANS64.TRYWAIT P0, [R0+URZ], R3 ;  /* 0x00000003000075a7 */ /* 0x0022a400080011ff */
[----:B--2---:R-:W-:Y:S05]  /*af70*/  @!P0 NANOSLEEP.SYNCS 0x989680 ;  /* 0x009896800000895d */ /* 0x004fea0003900000 */
[----:B------:R-:W2:Y:S02]  /*af80*/  @!P0 SYNCS.PHASECHK.TRANS64 P0, [R0+URZ], R3 ;  /* 0x00000003000085a7 */ /* 0x000ea400080010ff */
[----:B--2---:R-:W-:Y:S05]  /*af90*/  @!P0 BRA `(.L_x_165) ;  /* 0xfffffffc00f08947 */ /* 0x004fea000383ffff */
[----:B------:R-:W-:Y:S05]  /*afa0*/  BRA `(.L_x_166) ;  /* 0xffffff8000887947 */ /* 0x000fea000383ffff */
.L_x_45:
[----:B------:R-:W-:-:S07]  /*afb0*/  MOV R0, UR5 ;  /* 0x0000000500007c02 */ /* 0x000fce0008000f00 */
.L_x_167:
[----:B-1----:R1:W2:Y:S02]  /*afc0*/  SYNCS.PHASECHK.TRANS64.TRYWAIT P0, [R0+URZ], R3 ;  /* 0x00000003000075a7 */ /* 0x0022a400080011ff */
[----:B--2---:R-:W-:Y:S05]  /*afd0*/  @!P0 NANOSLEEP.SYNCS 0x989680 ;  /* 0x009896800000895d */ /* 0x004fea0003900000 */
[----:B------:R-:W2:Y:S02]  /*afe0*/  @!P0 SYNCS.PHASECHK.TRANS64 P0, [R0+URZ], R3 ;  /* 0x00000003000085a7 */ /* 0x000ea400080010ff */
[----:B--2---:R-:W-:Y:S05]  /*aff0*/  @!P0 BRA `(.L_x_167) ;  /* 0xfffffffc00f08947 */ /* 0x004fea000383ffff */
[----:B------:R-:W-:Y:S05]  /*b000*/  BRA `(.L_x_168) ;  /* 0xffffff8000987947 */ /* 0x000fea000383ffff */
.L_x_46:
[----:B------:R-:W-:-:S07]  /*b010*/  MOV R0, UR5 ;  /* 0x0000000500007c02 */ /* 0x000fce0008000f00 */
.L_x_169:
[----:B-1----:R1:W2:Y:S02]  /*b020*/  SYNCS.PHASECHK.TRANS64.TRYWAIT P0, [R0+URZ], R3 ;  /* 0x00000003000075a7 */ /* 0x0022a400080011ff */
[----:B--2---:R-:W-:Y:S05]  /*b030*/  @!P0 NANOSLEEP.SYNCS 0x989680 ;  /* 0x009896800000895d */ /* 0x004fea0003900000 */
[----:B------:R-:W2:Y:S02]  /*b040*/  @!P0 SYNCS.PHASECHK.TRANS64 P0, [R0+URZ], R3 ;  /* 0x00000003000085a7 */ /* 0x000ea400080010ff */
[----:B--2---:R-:W-:Y:S05]  /*b050*/  @!P0 BRA `(.L_x_169) ;  /* 0xfffffffc00f08947 */ /* 0x004fea000383ffff */
[----:B------:R-:W-:Y:S05]  /*b060*/  BRA `(.L_x_170) ;  /* 0xffffff8000a87947 */ /* 0x000fea000383ffff */
.L_x_47:
[----:B------:R-:W-:-:S07]  /*b070*/  MOV R0, UR5 ;  /* 0x0000000500007c02 */ /* 0x000fce0008000f00 */
.L_x_171:
[----:B-1----:R1:W2:Y:S02]  /*b080*/  SYNCS.PHASECHK.TRANS64.TRYWAIT P0, [R0+URZ], R3 ;  /* 0x00000003000075a7 */ /* 0x0022a400080011ff */
[----:B--2---:R-:W-:Y:S05]  /*b090*/  @!P0 NANOSLEEP.SYNCS 0x989680 ;  /* 0x009896800000895d */ /* 0x004fea0003900000 */
[----:B------:R-:W2:Y:S02]  /*b0a0*/  @!P0 SYNCS.PHASECHK.TRANS64 P0, [R0+URZ], R3 ;  /* 0x00000003000085a7 */ /* 0x000ea400080010ff */
[----:B--2---:R-:W-:Y:S05]  /*b0b0*/  @!P0 BRA `(.L_x_171) ;  /* 0xfffffffc00f08947 */ /* 0x004fea000383ffff */
[----:B------:R-:W-:Y:S05]  /*b0c0*/  BRA `(.L_x_172) ;  /* 0xffffff8000b87947 */ /* 0x000fea000383ffff */
.L_x_48:
[----:B------:R-:W-:-:S07]  /*b0d0*/  MOV R0, UR5 ;  /* 0x0000000500007c02 */ /* 0x000fce0008000f00 */
.L_x_173:
[----:B-1----:R1:W2:Y:S02]  /*b0e0*/  SYNCS.PHASECHK.TRANS64.TRYWAIT P0, [R0+URZ], R3 ;  /* 0x00000003000075a7 */ /* 0x0022a400080011ff */
[----:B--2---:R-:W-:Y:S05]  /*b0f0*/  @!P0 NANOSLEEP.SYNCS 0x989680 ;  /* 0x009896800000895d */ /* 0x004fea0003900000 */
[----:B------:R-:W2:Y:S02]  /*b100*/  @!P0 SYNCS.PHASECHK.TRANS64 P0, [R0+URZ], R3 ;  /* 0x00000003000085a7 */ /* 0x000ea400080010ff */
[----:B--2---:R-:W-:Y:S05]  /*b110*/  @!P0 BRA `(.L_x_173) ;  /* 0xfffffffc00f08947 */ /* 0x004fea000383ffff */
[----:B------:R-:W-:Y:S05]  /*b120*/  BRA `(.L_x_174) ;  /* 0xffffff8000c87947 */ /* 0x000fea000383ffff */
.L_x_49:
[----:B------:R-:W-:-:S07]  /*b130*/  MOV R0, UR5 ;  /* 0x0000000500007c02 */ /* 0x000fce0008000f00 */
.L_x_175:
[----:B-1----:R1:W2:Y:S02]  /*b140*/  SYNCS.PHASECHK.TRANS64.TRYWAIT P0, [R0+URZ], R3 ;  /* 0x00000003000075a7 */ /* 0x0022a400080011ff */
[----:B--2---:R-:W-:Y:S05]  /*b150*/  @!P0 NANOSLEEP.SYNCS 0x989680 ;  /* 0x009896800000895d */ /* 0x004fea0003900000 */
[----:B------:R-:W2:Y:S02]  /*b160*/  @!P0 SYNCS.PHASECHK.TRANS64 P0, [R0+URZ], R3 ;  /* 0x00000003000085a7 */ /* 0x000ea400080010ff */
[----:B--2---:R-:W-:Y:S05]  /*b170*/  @!P0 BRA `(.L_x_175) ;  /* 0xfffffffc00f08947 */ /* 0x004fea000383ffff */
[----:B------:R-:W-:Y:S05]  /*b180*/  BRA `(.L_x_176) ;  /* 0xffffff8000d87947 */ /* 0x000fea000383ffff */
.L_x_50:
[----:B------:R-:W-:-:S07]  /*b190*/  MOV R0, UR5 ;  /* 0x0000000500007c02 */ /* 0x000fce0008000f00 */
.L_x_177:
[----:B-1----:R1:W2:Y:S02]  /*b1a0*/  SYNCS.PHASECHK.TRANS64.TRYWAIT P0, [R0+URZ], R3 ;  /* 0x00000003000075a7 */ /* 0x0022a400080011ff */
[----:B--2---:R-:W-:Y:S05]  /*b1b0*/  @!P0 NANOSLEEP.SYNCS 0x989680 ;  /* 0x009896800000895d */ /* 0x004fea0003900000 */
[----:B------:R-:W2:Y:S02]  /*b1c0*/  @!P0 SYNCS.PHASECHK.TRANS64 P0, [R0+URZ], R3 ;  /* 0x00000003000085a7 */ /* 0x000ea400080010ff */
[----:B--2---:R-:W-:Y:S05]  /*b1d0*/  @!P0 BRA `(.L_x_177) ;  /* 0xfffffffc00f08947 */ /* 0x004fea000383ffff */
[----:B------:R-:W-:Y:S05]  /*b1e0*/  BRA `(.L_x_178) ;  /* 0xffffff8000e87947 */ /* 0x000fea000383ffff */
.L_x_51:
[----:B------:R-:W-:-:S07]  /*b1f0*/  MOV R0, UR5 ;  /* 0x0000000500007c02 */ /* 0x000fce0008000f00 */
.L_x_179:
[----:B-1----:R1:W2:Y:S02]  /*b200*/  SYNCS.PHASECHK.TRANS64.TRYWAIT P0, [R0+URZ], R3 ;  /* 0x00000003000075a7 */ /* 0x0022a400080011ff */
[----:B--2---:R-:W-:Y:S05]  /*b210*/  @!P0 NANOSLEEP.SYNCS 0x989680 ;  /* 0x009896800000895d */ /* 0x004fea0003900000 */
[----:B------:R-:W2:Y:S02]  /*b220*/  @!P0 SYNCS.PHASECHK.TRANS64 P0, [R0+URZ], R3 ;  /* 0x00000003000085a7 */ /* 0x000ea400080010ff */
[----:B--2---:R-:W-:Y:S05]  /*b230*/  @!P0 BRA `(.L_x_179) ;  /* 0xfffffffc00f08947 */ /* 0x004fea000383ffff */
[----:B------:R-:W-:Y:S05]  /*b240*/  BRA `(.L_x_180) ;  /* 0xffffff8000f87947 */ /* 0x000fea000383ffff */
.L_x_52:
[----:B------:R-:W-:-:S07]  /*b250*/  MOV R0, UR5 ;  /* 0x0000000500007c02 */ /* 0x000fce0008000f00 */
.L_x_181:
[----:B-1----:R1:W2:Y:S02]  /*b260*/  SYNCS.PHASECHK.TRANS64.TRYWAIT P0, [R0+URZ], R3 ;  /* 0x00000003000075a7 */ /* 0x0022a400080011ff */
[----:B--2---:R-:W-:Y:S05]  /*b270*/  @!P0 NANOSLEEP.SYNCS 0x989680 ;  /* 0x009896800000895d */ /* 0x004fea0003900000 */
[----:B------:R-:W2:Y:S02]  /*b280*/  @!P0 SYNCS.PHASECHK.TRANS64 P0, [R0+URZ], R3 ;  /* 0x00000003000085a7 */ /* 0x000ea400080010ff */
[----:B--2---:R-:W-:Y:S05]  /*b290*/  @!P0 BRA `(.L_x_181) ;  /* 0xfffffffc00f08947 */ /* 0x004fea000383ffff */
[----:B------:R-:W-:Y:S05]  /*b2a0*/  BRA `(.L_x_182) ;  /* 0xffffff8400087947 */ /* 0x000fea000383ffff */
.L_x_53:
[----:B------:R-:W-:-:S07]  /*b2b0*/  MOV R0, UR5 ;  /* 0x0000000500007c02 */ /* 0x000fce0008000f00 */
.L_x_183:
[----:B-1----:R1:W2:Y:S02]  /*b2c0*/  SYNCS.PHASECHK.TRANS64.TRYWAIT P0, [R0+URZ], R3 ;  /* 0x00000003000075a7 */ /* 0x0022a400080011ff */
[----:B--2---:R-:W-:Y:S05]  /*b2d0*/  @!P0 NANOSLEEP.SYNCS 0x989680 ;  /* 0x009896800000895d */ /* 0x004fea0003900000 */
[----:B------:R-:W2:Y:S02]  /*b2e0*/  @!P0 SYNCS.PHASECHK.TRANS64 P0, [R0+URZ], R3 ;  /* 0x00000003000085a7 */ /* 0x000ea400080010ff */
[----:B--2---:R-:W-:Y:S05]  /*b2f0*/  @!P0 BRA `(.L_x_183) ;  /* 0xfffffffc00f08947 */ /* 0x004fea000383ffff */
[----:B------:R-:W-:Y:S05]  /*b300*/  BRA `(.L_x_184) ;  /* 0xffffff8400187947 */ /* 0x000fea000383ffff */
.L_x_54:
[----:B------:R-:W-:-:S07]  /*b310*/  MOV R0, UR5 ;  /* 0x0000000500007c02 */ /* 0x000fce0008000f00 */
.L_x_185:
[----:B-1----:R1:W2:Y:S02]  /*b320*/  SYNCS.PHASECHK.TRANS64.TRYWAIT P0, [R0+URZ], R3 ;  /* 0x00000003000075a7 */ /* 0x0022a400080011ff */
[----:B--2---:R-:W-:Y:S05]  /*b330*/  @!P0 NANOSLEEP.SYNCS 0x989680 ;  /* 0x009896800000895d */ /* 0x004fea0003900000 */
[----:B------:R-:W2:Y:S02]  /*b340*/  @!P0 SYNCS.PHASECHK.TRANS64 P0, [R0+URZ], R3 ;  /* 0x00000003000085a7 */ /* 0x000ea400080010ff */
[----:B--2---:R-:W-:Y:S05]  /*b350*/  @!P0 BRA `(.L_x_185) ;  /* 0xfffffffc00f08947 */ /* 0x004fea000383ffff */
[----:B------:R-:W-:Y:S05]  /*b360*/  BRA `(.L_x_186) ;  /* 0xffffff8400287947 */ /* 0x000fea000383ffff */
.L_x_55:
[----:B------:R-:W-:-:S07]  /*b370*/  MOV R0, UR5 ;  /* 0x0000000500007c02 */ /* 0x000fce0008000f00 */
.L_x_187:
[----:B-1----:R1:W2:Y:S02]  /*b380*/  SYNCS.PHASECHK.TRANS64.TRYWAIT P0, [R0+URZ], R3 ;  /* 0x00000003000075a7 */ /* 0x0022a400080011ff */
[----:B--2---:R-:W-:Y:S05]  /*b390*/  @!P0 NANOSLEEP.SYNCS 0x989680 ;  /* 0x009896800000895d */ /* 0x004fea0003900000 */
[----:B------:R-:W2:Y:S02]  /*b3a0*/  @!P0 SYNCS.PHASECHK.TRANS64 P0, [R0+URZ], R3 ;  /* 0x00000003000085a7 */ /* 0x000ea400080010ff */
[----:B--2---:R-:W-:Y:S05]  /*b3b0*/  @!P0 BRA `(.L_x_187) ;  /* 0xfffffffc00f08947 */ /* 0x004fea000383ffff */
[----:B------:R-:W-:Y:S05]  /*b3c0*/  BRA `(.L_x_188) ;  /* 0xffffff8400387947 */ /* 0x000fea000383ffff */
.L_x_58:
[----:B------:R-:W-:-:S07]  /*b3d0*/  MOV R4, UR4 ;  /* 0x0000000400047c02 */ /* 0x000fce0008000f00 */
.L_x_189:
[----:B--2---:R2:W3:Y:S02]  /*b3e0*/  SYNCS.PHASECHK.TRANS64.TRYWAIT P1, [R4+URZ+0x158], R7 ;  /* 0x00015807040075a7 */ /* 0x0044e400080211ff */
[----:B---3--:R-:W-:Y:S05]  /*b3f0*/  @!P1 NANOSLEEP.SYNCS 0x989680 ;  /* 0x009896800000995d */ /* 0x008fea0003900000 */
[----:B------:R-:W3:Y:S02]  /*b400*/  @!P1 SYNCS.PHASECHK.TRANS64 P1, [R4+URZ+0x158], R7 ;  /* 0x00015807040095a7 */ /* 0x000ee400080210ff */
[----:B---3--:R-:W-:Y:S05]  /*b410*/  @!P1 BRA `(.L_x_189) ;  /* 0xfffffffc00f09947 */ /* 0x008fea000383ffff */
[----:B------:R-:W-:Y:S05]  /*b420*/  BRA `(.L_x_190) ;  /* 0xffffff8400a87947 */ /* 0x000fea000383ffff */
.L_x_59:
[----:B--2---:R-:W-:-:S07]  /*b430*/  MOV R4, UR4 ;  /* 0x0000000400047c02 */ /* 0x004fce0008000f00 */
.L_x_191:
[----:B--2---:R2:W3:Y:S02]  /*b440*/  SYNCS.PHASECHK.TRANS64.TRYWAIT P1, [R4+URZ+0x150], R5 ;  /* 0x00015005040075a7 */ /* 0x0044e400080211ff */
[----:B---3--:R-:W-:Y:S05]  /*b450*/  @!P1 NANOSLEEP.SYNCS 0x989680 ;  /* 0x009896800000995d */ /* 0x008fea0003900000 */
[----:B------:R-:W3:Y:S02]  /*b460*/  @!P1 SYNCS.PHASECHK.TRANS64 P1, [R4+URZ+0x150], R5 ;  /* 0x00015005040095a7 */ /* 0x000ee400080210ff */
[----:B---3--:R-:W-:Y:S05]  /*b470*/  @!P1 BRA `(.L_x_191) ;  /* 0xfffffffc00f09947 */ /* 0x008fea000383ffff */
[----:B------:R-:W-:Y:S05]  /*b480*/  BRA `(.L_x_192) ;  /* 0xffffff8400b07947 */ /* 0x000fea000383ffff */
.L_x_69:
[----:B--2---:R-:W-:-:S04]  /*b490*/  MOV R5, UR5 ;  /* 0x0000000500057c02 */ /* 0x004fc80008000f00 */
[----:B------:R2:W3:Y:S03]  /*b4a0*/  SYNCS.PHASECHK.TRANS64.TRYWAIT P0, [R5+URZ+0x8], R6 ;  /* 0x00000806050075a7 */ /* 0x0004e600080011ff */
[----:B---3--:R-:W-:Y:S05]  /*b4b0*/  @!P0 NANOSLEEP.SYNCS 0x989680 ;  /* 0x009896800000895d */ /* 0x008fea0003900000 */
[----:B------:R-:W3:Y:S02]  /*b4c0*/  @!P0 SYNCS.PHASECHK.TRANS64 P0, [R5+URZ+0x8], R6 ;  /* 0x00000806050085a7 */ /* 0x000ee400080010ff */
[----:B---3--:R-:W-:Y:S05]  /*b4d0*/  @!P0 BRA `(.L_x_69) ;  /* 0xfffffffc00ec8947 */ /* 0x008fea000383ffff */
[----:B------:R-:W-:Y:S05]  /*b4e0*/  BRA `(.L_x_68) ;  /* 0xffffff88007c7947 */ /* 0x000fea000383ffff */
.L_x_71:
[----:B------:R-:W-:Y:S01]  /*b4f0*/  BSSY B0, `(.L_x_193) ;  /* 0x0000006000007945 */ /* 0x000fe20003800000 */
[----:B------:R-:W-:-:S07]  /*b500*/  MOV R15, 0xffffffff ;  /* 0xffffffff000f7802 */ /* 0x000fce0000000f00 */
[----:B-12--5:R-:W-:Y:S05]  /*b510*/  WARPSYNC.COLLECTIVE R15, `(.L_x_194) ;  /* 0x000000000f0c7348 */ /* 0x026fea0003c00000 */
[----:B------:R-:W-:Y:S02]  /*b520*/  ELECT P6, UR79, PT ;  /* 0x00000000004f782f */ /* 0x000fe400038c0000 */
[----:B------:R-:W-:Y:S01]  /*b530*/  MOV R14, UR79 ;  /* 0x0000004f000e7c02 */ /* 0x000fe20008000f00 */
[----:B-12--5:R-:W-:Y:S10]  /*b540*/  ENDCOLLECTIVE ;  /* 0x000000000000791b */ /* 0x026ff40003800000 */
.L_x_194:
[----:B------:R-:W-:Y:S05]  /*b550*/  BSYNC B0 ;  /* 0x0000000000007941 */ /* 0x000fea0003800000 */
.L_x_193:
[----:B------:R-:W-:Y:S01]  /*b560*/  PLOP3.LUT P0, PT, P6, PT, PT, 0x80, 0x8 ;  /* 0x000000000008781c */ /* 0x000fe2000370f070 */
[----:B------:R-:W-:-:S12]  /*b570*/  BRA `(.L_x_195) ;  /* 0xffffff8800a87947 */ /* 0x000fd8000383ffff */
.L_x_73:
[----:B--2---:R-:W-:-:S04]  /*b580*/  MOV R3, UR5 ;  /* 0x0000000500037c02 */ /* 0x004fc80008000f00 */
[----:B------:R2:W3:Y:S03]  /*b590*/  SYNCS.PHASECHK.TRANS64.TRYWAIT P0, [R3+URZ+0x8], R4 ;  /* 0x00000804030075a7 */ /* 0x0004e600080011ff */
[----:B---3--:R-:W-:Y:S05]  /*b5a0*/  @!P0 NANOSLEEP.SYNCS 0x989680 ;  /* 0x009896800000895d */ /* 0x008fea0003900000 */
[----:B------:R-:W3:Y:S02]  /*b5b0*/  @!P0 SYNCS.PHASECHK.TRANS64 P0, [R3+URZ+0x8], R4 ;  /* 0x00000804030085a7 */ /* 0x000ee400080010ff */
[----:B---3--:R-:W-:Y:S05]  /*b5c0*/  @!P0 BRA `(.L_x_73) ;  /* 0xfffffffc00ec8947 */ /* 0x008fea000383ffff */
[----:B------:R-:W-:Y:S05]  /*b5d0*/  BRA `(.L_x_72) ;  /* 0xffffff8800ac7947 */ /* 0x000fea000383ffff */
.L_x_74:
[----:B------:R-:W-:-:S07]  /*b5e0*/  MOV R4, UR18 ;  /* 0x0000001200047c02 */ /* 0x000fce0008000f00 */
.L_x_196:
[----:B-1----:R1:W2:Y:S02]  /*b5f0*/  SYNCS.PHASECHK.TRANS64.TRYWAIT P0, [R4+URZ+0x150], R5 ;  /* 0x00015005040075a7 */ /* 0x0022a400080011ff */
[----:B--2---:R-:W-:Y:S05]  /*b600*/  @!P0 NANOSLEEP.SYNCS 0x989680 ;  /* 0x009896800000895d */ /* 0x004fea0003900000 */
[----:B------:R-:W2:Y:S02]  /*b610*/  @!P0 SYNCS.PHASECHK.TRANS64 P0, [R4+URZ+0x150], R5 ;  /* 0x00015005040085a7 */ /* 0x000ea400080010ff */
[----:B--2---:R-:W-:Y:S05]  /*b620*/  @!P0 BRA `(.L_x_196) ;  /* 0xfffffffc00f08947 */ /* 0x004fea000383ffff */
[----:B------:R-:W-:Y:S05]  /*b630*/  BRA `(.L_x_197) ;  /* 0xffffff8c008c7947 */ /* 0x000fea000383ffff */
.L_x_76:
[----:B------:R-:W-:-:S07]  /*b640*/  MOV R4, UR23 ;  /* 0x0000001700047c02 */ /* 0x000fce0008000f00 */
.L_x_198:
[----:B-1----:R1:W2:Y:S02]  /*b650*/  SYNCS.PHASECHK.TRANS64.TRYWAIT P0, [R4+URZ+0x170], R5 ;  /* 0x00017005040075a7 */ /* 0x0022a400080011ff */
[----:B--2---:R-:W-:Y:S05]  /*b660*/  @!P0 NANOSLEEP.SYNCS 0x989680 ;  /* 0x009896800000895d */ /* 0x004fea0003900000 */
[----:B------:R-:W2:Y:S02]  /*b670*/  @!P0 SYNCS.PHASECHK.TRANS64 P0, [R4+URZ+0x170], R5 ;  /* 0x00017005040085a7 */ /* 0x000ea400080010ff */
[----:B--2---:R-:W-:Y:S05]  /*b680*/  @!P0 BRA `(.L_x_198) ;  /* 0xfffffffc00f08947 */ /* 0x004fea000383ffff */
[----:B------:R-:W-:Y:S05]  /*b690*/  BRA `(.L_x_75) ;  /* 0xffffff8c00ac7947 */ /* 0x000fea000383ffff */
.L_x_80:
[----:B-1----:R-:W-:Y:S07]  /*b6a0*/  MOV R4, UR10 ;  /* 0x0000000a00047c02 */ /* 0x002fee0008000f00 */
.L_x_199:
[----:B-1----:R1:W2:Y:S02]  /*b6b0*/  SYNCS.PHASECHK.TRANS64.TRYWAIT P0, [R4+URZ], R7 ;  /* 0x00000007040075a7 */ /* 0x0022a400080011ff */
[----:B--2---:R-:W-:Y:S05]  /*b6c0*/  @!P0 NANOSLEEP.SYNCS 0x989680 ;  /* 0x009896800000895d */ /* 0x004fea0003900000 */
[----:B------:R-:W2:Y:S02]  /*b6d0*/  @!P0 SYNCS.PHASECHK.TRANS64 P0, [R4+URZ], R7 ;  /* 0x00000007040085a7 */ /* 0x000ea400080010ff */
[----:B--2---:R-:W-:Y:S05]  /*b6e0*/  @!P0 BRA `(.L_x_199) ;  /* 0xfffffffc00f08947 */ /* 0x004fea000383ffff */
[----:B------:R-:W-:Y:S05]  /*b6f0*/  BRA `(.L_x_79) ;  /* 0xffffff8c00e47947 */ /* 0x000fea000383ffff */
.L_x_84:
[----:B--2---:R-:W-:-:S07]  /*b700*/  MOV R0, UR4 ;  /* 0x0000000400007c02 */ /* 0x004fce0008000f00 */
.L_x_200:
[----:B-1----:R1:W2:Y:S02]  /*b710*/  SYNCS.PHASECHK.TRANS64.TRYWAIT P0, [R0+URZ], R5 ;  /* 0x00000005000075a7 */ /* 0x0022a400080011ff */
[----:B--2---:R-:W-:Y:S05]  /*b720*/  @!P0 NANOSLEEP.SYNCS 0x989680 ;  /* 0x009896800000895d */ /* 0x004fea0003900000 */
[----:B------:R-:W2:Y:S02]  /*b730*/  @!P0 SYNCS.PHASECHK.TRANS64 P0, [R0+URZ], R5 ;  /* 0x00000005000085a7 */ /* 0x000ea400080010ff */
[----:B--2---:R-:W-:Y:S05]  /*b740*/  @!P0 BRA `(.L_x_200) ;  /* 0xfffffffc00f08947 */ /* 0x004fea000383ffff */
[----:B------:R-:W-:Y:S05]  /*b750*/  BRA `(.L_x_201) ;  /* 0xffffff9000b07947 */ /* 0x000fea000383ffff */
.L_x_87:
[----:B------:R-:W-:-:S07]  /*b760*/  MOV R0, UR18 ;  /* 0x0000001200007c02 */ /* 0x000fce0008000f00 */
.L_x_202:
[----:B-1----:R1:W2:Y:S02]  /*b770*/  SYNCS.PHASECHK.TRANS64.TRYWAIT P1, [R0+URZ+0x180], R5 ;  /* 0x00018005000075a7 */ /* 0x0022a400080211ff */
[----:B--2---:R-:W-:Y:S05]  /*b780*/  @!P1 NANOSLEEP.SYNCS 0x989680 ;  /* 0x009896800000995d */ /* 0x004fea0003900000 */
[----:B------:R-:W2:Y:S02]  /*b790*/  @!P1 SYNCS.PHASECHK.TRANS64 P1, [R0+URZ+0x180], R5 ;  /* 0x00018005000095a7 */ /* 0x000ea400080210ff */
[----:B--2---:R-:W-:Y:S05]  /*b7a0*/  @!P1 BRA `(.L_x_202) ;  /* 0xfffffffc00f09947 */ /* 0x004fea000383ffff */
[----:B------:R-:W-:Y:S05]  /*b7b0*/  BRA `(.L_x_203) ;  /* 0xffffff9000fc7947 */ /* 0x000fea000383ffff */
.L_x_92:
[----:B------:R-:W-:Y:S07]  /*b7c0*/  MOV R0, UR31 ;  /* 0x0000001f00007c02 */ /* 0x000fee0008000f00 */
.L_x_204:
[----:B-1----:R1:W2:Y:S02]  /*b7d0*/  SYNCS.PHASECHK.TRANS64.TRYWAIT P0, [R0+URZ+0x150], R3 ;  /* 0x00015003000075a7 */ /* 0x0022a400080011ff */
[----:B--2---:R-:W-:Y:S05]  /*b7e0*/  @!P0 NANOSLEEP.SYNCS 0x989680 ;  /* 0x009896800000895d */ /* 0x004fea0003900000 */
[----:B------:R-:W2:Y:S02]  /*b7f0*/  @!P0 SYNCS.PHASECHK.TRANS64 P0, [R0+URZ+0x150], R3 ;  /* 0x00015003000085a7 */ /* 0x000ea400080010ff */
[----:B--2---:R-:W-:Y:S05]  /*b800*/  @!P0 BRA `(.L_x_204) ;  /* 0xfffffffc00f08947 */ /* 0x004fea000383ffff */
[----:B------:R-:W-:Y:S05]  /*b810*/  BRA `(.L_x_205) ;  /* 0xffffff9800a47947 */ /* 0x000fea000383ffff */
.L_x_95:
[----:B------:R-:W-:Y:S07]  /*b820*/  MOV R3, UR31 ;  /* 0x0000001f00037c02 */ /* 0x000fee0008000f00 */
.L_x_206:
[----:B-1----:R1:W2:Y:S02]  /*b830*/  SYNCS.PHASECHK.TRANS64.TRYWAIT P1, [R3+URZ+0x148], R12 ;  /* 0x0001480c030075a7 */ /* 0x0022a400080211ff */
[----:B--2---:R-:W-:Y:S05]  /*b840*/  @!P1 NANOSLEEP.SYNCS 0x989680 ;  /* 0x009896800000995d */ /* 0x004fea0003900000 */
[----:B------:R-:W2:Y:S02]  /*b850*/  @!P1 SYNCS.PHASECHK.TRANS64 P1, [R3+URZ+0x148], R12 ;  /* 0x0001480c030095a7 */ /* 0x000ea400080210ff */
[----:B--2---:R-:W-:Y:S05]  /*b860*/  @!P1 BRA `(.L_x_206) ;  /* 0xfffffffc00f09947 */ /* 0x004fea000383ffff */
[----:B------:R-:W-:Y:S05]  /*b870*/  BRA `(.L_x_94) ;  /* 0xffffff9c00fc7947 */ /* 0x000fea000383ffff */
.L_x_98:
[----:B------:R-:W-:Y:S07]  /*b880*/  MOV R0, UR31 ;  /* 0x0000001f00007c02 */ /* 0x000fee0008000f00 */
.L_x_207:
[----:B-1----:R1:W2:Y:S02]  /*b890*/  SYNCS.PHASECHK.TRANS64.TRYWAIT P1, [R0+URZ+0x120], R9 ;  /* 0x00012009000075a7 */ /* 0x0022a400080211ff */
[----:B--2---:R-:W-:Y:S05]  /*b8a0*/  @!P1 NANOSLEEP.SYNCS 0x989680 ;  /* 0x009896800000995d */ /* 0x004fea0003900000 */
[----:B------:R-:W2:Y:S02]  /*b8b0*/  @!P1 SYNCS.PHASECHK.TRANS64 P1, [R0+URZ+0x120], R9 ;  /* 0x00012009000095a7 */ /* 0x000ea400080210ff */
[----:B--2---:R-:W-:Y:S05]  /*b8c0*/  @!P1 BRA `(.L_x_207) ;  /* 0xfffffffc00f09947 */ /* 0x004fea000383ffff */
[----:B------:R-:W-:Y:S05]  /*b8d0*/  BRA `(.L_x_208) ;  /* 0xffffffa4001c7947 */ /* 0x000fea000383ffff */
.L_x_99:
[----:B------:R-:W-:Y:S07]  /*b8e0*/  MOV R0, UR31 ;  /* 0x0000001f00007c02 */ /* 0x000fee0008000f00 */
.L_x_209:
[----:B-1----:R1:W2:Y:S02]  /*b8f0*/  SYNCS.PHASECHK.TRANS64.TRYWAIT P1, [R0+URZ+0x128], R9 ;  /* 0x00012809000075a7 */ /* 0x0022a400080211ff */
[----:B--2---:R-:W-:Y:S05]  /*b900*/  @!P1 NANOSLEEP.SYNCS 0x989680 ;  /* 0x009896800000995d */ /* 0x004fea0003900000 */
[----:B------:R-:W2:Y:S02]  /*b910*/  @!P1 SYNCS.PHASECHK.TRANS64 P1, [R0+URZ+0x128], R9 ;  /* 0x00012809000095a7 */ /* 0x000ea400080210ff */
[----:B--2---:R-:W-:Y:S05]  /*b920*/  @!P1 BRA `(.L_x_209) ;  /* 0xfffffffc00f09947 */ /* 0x004fea000383ffff */
[----:B------:R-:W-:Y:S05]  /*b930*/  BRA `(.L_x_210) ;  /* 0xffffffa400547947 */ /* 0x000fea000383ffff */
.L_x_100:
[----:B------:R-:W-:Y:S07]  /*b940*/  MOV R0, UR31 ;  /* 0x0000001f00007c02 */ /* 0x000fee0008000f00 */
.L_x_211:
[----:B-1----:R1:W2:Y:S02]  /*b950*/  SYNCS.PHASECHK.TRANS64.TRYWAIT P1, [R0+URZ+0x130], R9 ;  /* 0x00013009000075a7 */ /* 0x0022a400080211ff */
[----:B--2---:R-:W-:Y:S05]  /*b960*/  @!P1 NANOSLEEP.SYNCS 0x989680 ;  /* 0x009896800000995d */ /* 0x004fea0003900000 */
[----:B------:R-:W2:Y:S02]  /*b970*/  @!P1 SYNCS.PHASECHK.TRANS64 P1, [R0+URZ+0x130], R9 ;  /* 0x00013009000095a7 */ /* 0x000ea400080210ff */
[----:B--2---:R-:W-:Y:S05]  /*b980*/  @!P1 BRA `(.L_x_211) ;  /* 0xfffffffc00f09947 */ /* 0x004fea000383ffff */
[----:B------:R-:W-:Y:S05]  /*b990*/  BRA `(.L_x_212) ;  /* 0xffffffa4009c7947 */ /* 0x000fea000383ffff */
.L_x_101:
[----:B------:R-:W-:Y:S07]  /*b9a0*/  MOV R0, UR31 ;  /* 0x0000001f00007c02 */ /* 0x000fee0008000f00 */
.L_x_213:
[----:B-1----:R1:W2:Y:S02]  /*b9b0*/  SYNCS.PHASECHK.TRANS64.TRYWAIT P0, [R0+URZ+0x138], R9 ;  /* 0x00013809000075a7 */ /* 0x0022a400080011ff */
[----:B--2---:R-:W-:Y:S05]  /*b9c0*/  @!P0 NANOSLEEP.SYNCS 0x989680 ;  /* 0x009896800000895d */ /* 0x004fea0003900000 */
[----:B------:R-:W2:Y:S02]  /*b9d0*/  @!P0 SYNCS.PHASECHK.TRANS64 P0, [R0+URZ+0x138], R9 ;  /* 0x00013809000085a7 */ /* 0x000ea400080010ff */
[----:B--2---:R-:W-:Y:S05]  /*b9e0*/  @!P0 BRA `(.L_x_213) ;  /* 0xfffffffc00f08947 */ /* 0x004fea000383ffff */
[----:B------:R-:W-:Y:S05]  /*b9f0*/  BRA `(.L_x_214) ;  /* 0xffffffa400ec7947 */ /* 0x000fea000383ffff */
.L_x_103:
[----:B------:R-:W-:-:S07]  /*ba00*/  MOV R0, UR31 ;  /* 0x0000001f00007c02 */ /* 0x000fce0008000f00 */
.L_x_215:
[----:B--2---:R2:W3:Y:S02]  /*ba10*/  SYNCS.PHASECHK.TRANS64.TRYWAIT P0, [R0+URZ+0x120], R3 ;  /* 0x00012003000075a7 */ /* 0x0044e400080011ff */
[----:B---3--:R-:W-:Y:S05]  /*ba20*/  @!P0 NANOSLEEP.SYNCS 0x989680 ;  /* 0x009896800000895d */ /* 0x008fea0003900000 */
[----:B------:R-:W3:Y:S02]  /*ba30*/  @!P0 SYNCS.PHASECHK.TRANS64 P0, [R0+URZ+0x120], R3 ;  /* 0x00012003000085a7 */ /* 0x000ee400080010ff */
[----:B---3--:R-:W-:Y:S05]  /*ba40*/  @!P0 BRA `(.L_x_215) ;  /* 0xfffffffc00f08947 */ /* 0x008fea000383ffff */
[----:B------:R-:W-:Y:S05]  /*ba50*/  BRA `(.L_x_216) ;  /* 0xffffffa800587947 */ /* 0x000fea000383ffff */
.L_x_104:
[----:B--2---:R-:W-:-:S07]  /*ba60*/  MOV R0, UR31 ;  /* 0x0000001f00007c02 */ /* 0x004fce0008000f00 */
.L_x_217:
[----:B--2---:R2:W3:Y:S02]  /*ba70*/  SYNCS.PHASECHK.TRANS64.TRYWAIT P0, [R0+URZ+0x128], R3 ;  /* 0x00012803000075a7 */ /* 0x0044e400080011ff */
[----:B---3--:R-:W-:Y:S05]  /*ba80*/  @!P0 NANOSLEEP.SYNCS 0x989680 ;  /* 0x009896800000895d */ /* 0x008fea0003900000 */
[----:B------:R-:W3:Y:S02]  /*ba90*/  @!P0 SYNCS.PHASECHK.TRANS64 P0, [R0+URZ+0x128], R3 ;  /* 0x00012803000085a7 */ /* 0x000ee400080010ff */
[----:B---3--:R-:W-:Y:S05]  /*baa0*/  @!P0 BRA `(.L_x_217) ;  /* 0xfffffffc00f08947 */ /* 0x008fea000383ffff */
[----:B------:R-:W-:Y:S05]  /*bab0*/  BRA `(.L_x_218) ;  /* 0xffffffa800487947 */ /* 0x000fea000383ffff */
.L_x_105:
[----:B--2---:R-:W-:-:S07]  /*bac0*/  MOV R0, UR31 ;  /* 0x0000001f00007c02 */ /* 0x004fce0008000f00 */
.L_x_219:
[----:B--2---:R2:W3:Y:S02]  /*bad0*/  SYNCS.PHASECHK.TRANS64.TRYWAIT P0, [R0+URZ+0x130], R3 ;  /* 0x00013003000075a7 */ /* 0x0044e400080011ff */
[----:B---3--:R-:W-:Y:S05]  /*bae0*/  @!P0 NANOSLEEP.SYNCS 0x989680 ;  /* 0x009896800000895d */ /* 0x008fea0003900000 */
[----:B------:R-:W3:Y:S02]  /*baf0*/  @!P0 SYNCS.PHASECHK.TRANS64 P0, [R0+URZ+0x130], R3 ;  /* 0x00013003000085a7 */ /* 0x000ee400080010ff */
[----:B---3--:R-:W-:Y:S05]  /*bb00*/  @!P0 BRA `(.L_x_219) ;  /* 0xfffffffc00f08947 */ /* 0x008fea000383ffff */
[----:B------:R-:W-:Y:S05]  /*bb10*/  BRA `(.L_x_220) ;  /* 0xffffffa800387947 */ /* 0x000fea000383ffff */
.L_x_107:
[----:B------:R-:W-:Y:S07]  /*bb20*/  MOV R0, UR49 ;  /* 0x0000003100007c02 */ /* 0x000fee0008000f00 */
.L_x_221:
[----:B-1----:R1:W2:Y:S02]  /*bb30*/  SYNCS.PHASECHK.TRANS64.TRYWAIT P0, [R0+URZ+0x150], R3 ;  /* 0x00015003000075a7 */ /* 0x0022a400080011ff */
[----:B--2---:R-:W-:Y:S05]  /*bb40*/  @!P0 NANOSLEEP.SYNCS 0x989680 ;  /* 0x009896800000895d */ /* 0x004fea0003900000 */
[----:B------:R-:W2:Y:S02]  /*bb50*/  @!P0 SYNCS.PHASECHK.TRANS64 P0, [R0+URZ+0x150], R3 ;  /* 0x00015003000085a7 */ /* 0x000ea400080010ff */
[----:B--2---:R-:W-:Y:S05]  /*bb60*/  @!P0 BRA `(.L_x_221) ;  /* 0xfffffffc00f08947 */ /* 0x004fea000383ffff */
[----:B------:R-:W-:Y:S05]  /*bb70*/  BRA `(.L_x_222) ;  /* 0xffffffac00087947 */ /* 0x000fea000383ffff */
.L_x_118:
[----:B-1----:R-:W-:Y:S04]  /*bb80*/  MOV R2, UR49 ;  /* 0x0000003100027c02 */ /* 0x002fe80008000f00 */
[----:B------:R1:W3:Y:S03]  /*bb90*/  SYNCS.PHASECHK.TRANS64.TRYWAIT P1, [R2+URZ+0x100], R3 ;  /* 0x00010003020075a7 */ /* 0x0002e600080211ff */
[----:B---3--:R-:W-:Y:S05]  /*bba0*/  @!P1 NANOSLEEP.SYNCS 0x989680 ;  /* 0x009896800000995d */ /* 0x008fea0003900000 */
[----:B------:R-:W3:Y:S02]  /*bbb0*/  @!P1 SYNCS.PHASECHK.TRANS64 P1, [R2+URZ+0x100], R3 ;  /* 0x00010003020095a7 */ /* 0x000ee400080210ff */
[----:B---3--:R-:W-:Y:S05]  /*bbc0*/  @!P1 BRA `(.L_x_118) ;  /* 0xfffffffc00ec9947 */ /* 0x008fea000383ffff */
[----:B------:R-:W-:Y:S05]  /*bbd0*/  BRA `(.L_x_117) ;  /* 0xffffffbc00807947 */ /* 0x000fea000383ffff */
.L_x_120:
[----:B-1----:R1:W4:Y:S02]  /*bbe0*/  SYNCS.PHASECHK.TRANS64.TRYWAIT P0, [R99+URZ+0x160], R0 ;  /* 0x00016000630075a7 */ /* 0x00232400080011ff */
[----:B----4-:R-:W-:Y:S05]  /*bbf0*/  @!P0 NANOSLEEP.SYNCS 0x989680 ;  /* 0x009896800000895d */ /* 0x010fea0003900000 */
[----:B------:R-:W4:Y:S02]  /*bc00*/  @!P0 SYNCS.PHASECHK.TRANS64 P0, [R99+URZ+0x160], R0 ;  /* 0x00016000630085a7 */ /* 0x000f2400080010ff */
[----:B----4-:R-:W-:Y:S05]  /*bc10*/  @!P0 BRA `(.L_x_120) ;  /* 0xfffffffc00f08947 */ /* 0x010fea000383ffff */
[----:B------:R-:W-:Y:S05]  /*bc20*/  BRA `(.L_x_119) ;  /* 0xffffffbc00a87947 */ /* 0x000fea000383ffff */
.L_x_129:
[----:B--2---:R2:W4:Y:S02]  /*bc30*/  SYNCS.PHASECHK.TRANS64.TRYWAIT P0, [R3+URZ+0x100], R0 ;  /* 0x00010000030075a7 */ /* 0x00452400080011ff */
[----:B----4-:R-:W-:Y:S05]  /*bc40*/  @!P0 NANOSLEEP.SYNCS 0x989680 ;  /* 0x009896800000895d */ /* 0x010fea0003900000 */
[----:B------:R-:W4:Y:S02]  /*bc50*/  @!P0 SYNCS.PHASECHK.TRANS64 P0, [R3+URZ+0x100], R0 ;  /* 0x00010000030085a7 */ /* 0x000f2400080010ff */
[----:B----4-:R-:W-:Y:S05]  /*bc60*/  @!P0 BRA `(.L_x_129) ;  /* 0xfffffffc00f08947 */ /* 0x010fea000383ffff */
[----:B------:R-:W-:Y:S05]  /*bc70*/  BRA `(.L_x_128) ;  /* 0xffffffc800847947 */ /* 0x000fea000383ffff */
.L_x_137:
[----:B-1----:R1:W2:Y:S02]  /*bc80*/  SYNCS.PHASECHK.TRANS64.TRYWAIT P0, [R62+URZ+0x100], R5 ;  /* 0x000100053e0075a7 */ /* 0x0022a400080011ff */
[----:B--2---:R-:W-:Y:S05]  /*bc90*/  @!P0 NANOSLEEP.SYNCS 0x989680 ;  /* 0x009896800000895d */ /* 0x004fea0003900000 */
[----:B------:R-:W2:Y:S02]  /*bca0*/  @!P0 SYNCS.PHASECHK.TRANS64 P0, [R62+URZ+0x100], R5 ;  /* 0x000100053e0085a7 */ /* 0x000ea400080010ff */
[----:B--2---:R-:W-:Y:S05]  /*bcb0*/  @!P0 BRA `(.L_x_137) ;  /* 0xfffffffc00f08947 */ /* 0x004fea000383ffff */
[----:B------:R-:W-:Y:S05]  /*bcc0*/  BRA `(.L_x_136) ;  /* 0xffffffd400807947 */ /* 0x000fea000383ffff */
.L_x_145:
[----:B-1----:R1:W4:Y:S02]  /*bcd0*/  SYNCS.PHASECHK.TRANS64.TRYWAIT P0, [R61+URZ+0x100], R4 ;  /* 0x000100043d0075a7 */ /* 0x00232400080011ff */
[----:B----4-:R-:W-:Y:S05]  /*bce0*/  @!P0 NANOSLEEP.SYNCS 0x989680 ;  /* 0x009896800000895d */ /* 0x010fea0003900000 */
[----:B------:R-:W4:Y:S02]  /*bcf0*/  @!P0 SYNCS.PHASECHK.TRANS64 P0, [R61+URZ+0x100], R4 ;  /* 0x000100043d0085a7 */ /* 0x000f2400080010ff */
[----:B----4-:R-:W-:Y:S05]  /*bd00*/  @!P0 BRA `(.L_x_145) ;  /* 0xfffffffc00f08947 */ /* 0x010fea000383ffff */
[----:B------:R-:W-:Y:S05]  /*bd10*/  BRA `(.L_x_144) ;  /* 0xffffffe000787947 */ /* 0x000fea000383ffff */
        .weak           $__internal_0_$__cuda_sm10x_tcgen05_guardrail_trap_col_being_dealloced_not_returned_by_alloc
        .type           $__internal_0_$__cuda_sm10x_tcgen05_guardrail_trap_col_being_dealloced_not_returned_by_alloc,@function
        .size           $__internal_0_$__cuda_sm10x_tcgen05_guardrail_trap_col_being_dealloced_not_returned_by_alloc,($__internal_1_$__cuda_sm10x_tcgen05_guardrail_trap_phase_invalid_during_alloc - $__internal_0_$__cuda_sm10x_tcgen05_guardrail_trap_col_being_dealloced_not_returned_by_alloc)
$__internal_0_$__cuda_sm10x_tcgen05_guardrail_trap_col_being_dealloced_not_returned_by_alloc:
[----:B------:R-:W-:Y:S05]  /*bd20*/  BPT.TRAP 0x1 ;  /* 0x000000040000795c */ /* 0x000fea0000300000 */
[----:B------:R-:W-:-:S04]  /*bd30*/  HFMA2 R3, -RZ, RZ, 0, 0 ;  /* 0x00000000ff037431 */ /* 0x000fc800000001ff */
[----:B------:R-:W-:Y:S05]  /*bd40*/  RET.REL.NODEC R2 `(_ZN7cutlass13device_kernelINS_4conv6kernel13ConvUniversalINS1_16ConvProblemShapeILNS1_8OperatorE2ELi2EEENS1_10collective14CollectiveConvINS1_47MainloopSm100TmaUmmaWarpSpecializedImplicitGemmILS5_2ELi16ELi2ELi1ELi2EN4cute5tupleIJNSA_1CILi2EEENSC_ILi1EEESE_EEEEENSB_IJNSC_ILi256EEENSB_IJNSC_ILi128EEEEEENSB_IJNSC_ILi32EEEEEEEEENS_6half_tESN_NSA_8TiledMMAINSA_8MMA_AtomIJNSA_26SM100_MMA_F16BF16_2x1SM_SSISN_SN_fLi256ELi128ELNSA_4UMMA5MajorE1ELSS_1ELNSR_7ScaleInE0ELST_0EEEEEENSA_6LayoutINSB_IJSE_SE_SE_EEENSB_IJNSC_ILi0EEESY_SY_EEEEENSB_IJNSA_10UnderscoreES11_S11_EEEEENS7_6detail27Sm100ImplicitGemmTileTraitsINSA_18SM100_TMA_2SM_LOADENSA_14ComposedLayoutINSA_7SwizzleILi3ELi4ELi3EEENSA_18smem_ptr_flag_bitsILi16EEENSW_INSB_IJNSC_ILi64EEENSC_ILi8EEEEEENSB_IJSE_S1C_EEEEEEEvEENS15_INSA_25SM100_TMA_2SM_LOAD_IM2COLES1H_vEEEENS_8epilogue10collective18CollectiveEpilogueINS1M_23Sm100TmaWarpSpecializedILi4ELi2ELi32ELb1ELb0EEEJNSB_IJSI_SJ_SL_EEENSB_IJNSW_ISI_SE_EENSW_ISK_SE_EEEEESN_NSB_IJlNSB_IJSE_llEEESY_EEESN_S1W_NS1M_6fusion15FusionCallbacksIS1Q_NS1X_17LinearCombinationISN_fSN_fLNS_15FloatRoundStyleE2EEES1R_S1U_JEEENSA_5SM1004TMEM4LOAD26SM100_TMEM_LOAD_32dp32b32xENSA_13SM90_TMA_LOADENS17_INS18_ILi2ELi4ELi3EEES1B_NSW_INSB_IJS1D_SK_EEENSB_IJSK_SE_EEEEEEENSA_39AutoVectorizingCopyWithAssumedAlignmentILi128EEENSA_14SM90_TMA_STOREES2C_S2E_S2E_EEEvvEEEEvNT_6ParamsE) ;  /* 0xffffff4002ac7950 */ /* 0x000fea0003c3ffff */
        .weak           $__internal_1_$__cuda_sm10x_tcgen05_guardrail_trap_phase_invalid_during_alloc
        .type           $__internal_1_$__cuda_sm10x_tcgen05_guardrail_trap_phase_invalid_during_alloc,@function
        .size           $__internal_1_$__cuda_sm10x_tcgen05_guardrail_trap_phase_invalid_during_alloc,($__internal_2_$__cuda_sm10x_tcgen05_guardrail_trap_unallocated_columns_being_dealloced - $__internal_1_$__cuda_sm10x_tcgen05_guardrail_trap_phase_invalid_during_alloc)
$__internal_1_$__cuda_sm10x_tcgen05_guardrail_trap_phase_invalid_during_alloc:
[----:B------:R-:W-:Y:S05]  /*bd50*/  BPT.TRAP 0x1 ;  /* 0x000000040000795c */ /* 0x000fea0000300000 */
[----:B------:R-:W-:-:S04]  /*bd60*/  MOV R5, 0x0 ;  /* 0x0000000000057802 */ /* 0x000fc80000000f00 */
[----:B------:R-:W-:Y:S05]  /*bd70*/  RET.REL.NODEC R4 `(_ZN7cutlass13device_kernelINS_4conv6kernel13ConvUniversalINS1_16ConvProblemShapeILNS1_8OperatorE2ELi2EEENS1_10collective14CollectiveConvINS1_47MainloopSm100TmaUmmaWarpSpecializedImplicitGemmILS5_2ELi16ELi2ELi1ELi2EN4cute5tupleIJNSA_1CILi2EEENSC_ILi1EEESE_EEEEENSB_IJNSC_ILi256EEENSB_IJNSC_ILi128EEEEEENSB_IJNSC_ILi32EEEEEEEEENS_6half_tESN_NSA_8TiledMMAINSA_8MMA_AtomIJNSA_26SM100_MMA_F16BF16_2x1SM_SSISN_SN_fLi256ELi128ELNSA_4UMMA5MajorE1ELSS_1ELNSR_7ScaleInE0ELST_0EEEEEENSA_6LayoutINSB_IJSE_SE_SE_EEENSB_IJNSC_ILi0EEESY_SY_EEEEENSB_IJNSA_10UnderscoreES11_S11_EEEEENS7_6detail27Sm100ImplicitGemmTileTraitsINSA_18SM100_TMA_2SM_LOADENSA_14ComposedLayoutINSA_7SwizzleILi3ELi4ELi3EEENSA_18smem_ptr_flag_bitsILi16EEENSW_INSB_IJNSC_ILi64EEENSC_ILi8EEEEEENSB_IJSE_S1C_EEEEEEEvEENS15_INSA_25SM100_TMA_2SM_LOAD_IM2COLES1H_vEEEENS_8epilogue10collective18CollectiveEpilogueINS1M_23Sm100TmaWarpSpecializedILi4ELi2ELi32ELb1ELb0EEEJNSB_IJSI_SJ_SL_EEENSB_IJNSW_ISI_SE_EENSW_ISK_SE_EEEEESN_NSB_IJlNSB_IJSE_llEEESY_EEESN_S1W_NS1M_6fusion15FusionCallbacksIS1Q_NS1X_17LinearCombinationISN_fSN_fLNS_15FloatRoundStyleE2EEES1R_S1U_JEEENSA_5SM1004TMEM4LOAD26SM100_TMEM_LOAD_32dp32b32xENSA_13SM90_TMA_LOADENS17_INS18_ILi2ELi4ELi3EEES1B_NSW_INSB_IJS1D_SK_EEENSB_IJSK_SE_EEEEEEENSA_39AutoVectorizingCopyWithAssumedAlignmentILi128EEENSA_14SM90_TMA_STOREES2C_S2E_S2E_EEEvvEEEEvNT_6ParamsE) ;  /* 0xffffff4004a07950 */ /* 0x000fea0003c3ffff */
        .weak           $__internal_2_$__cuda_sm10x_tcgen05_guardrail_trap_unallocated_columns_being_dealloced
        .type           $__internal_2_$__cuda_sm10x_tcgen05_guardrail_trap_unallocated_columns_being_dealloced,@function
        .size           $__internal_2_$__cuda_sm10x_tcgen05_guardrail_trap_unallocated_columns_being_dealloced,(.L_x_224 - $__internal_2_$__cuda_sm10x_tcgen05_guardrail_trap_unallocated_columns_being_dealloced)
$__internal_2_$__cuda_sm10x_tcgen05_guardrail_trap_unallocated_columns_being_dealloced:
[----:B------:R-:W-:Y:S05]  /*bd80*/  BPT.TRAP 0x1 ;  /* 0x000000040000795c */ /* 0x000fea0000300000 */
[----:B------:R-:W-:-:S04]  /*bd90*/  HFMA2 R3, -RZ, RZ, 0, 0 ;  /* 0x00000000ff037431 */ /* 0x000fc800000001ff */
[----:B------:R-:W-:Y:S05]  /*bda0*/  RET.REL.NODEC R2 `(_ZN7cutlass13device_kernelINS_4conv6kernel13ConvUniversalINS1_16ConvProblemShapeILNS1_8OperatorE2ELi2EEENS1_10collective14CollectiveConvINS1_47MainloopSm100TmaUmmaWarpSpecializedImplicitGemmILS5_2ELi16ELi2ELi1ELi2EN4cute5tupleIJNSA_1CILi2EEENSC_ILi1EEESE_EEEEENSB_IJNSC_ILi256EEENSB_IJNSC_ILi128EEEEEENSB_IJNSC_ILi32EEEEEEEEENS_6half_tESN_NSA_8TiledMMAINSA_8MMA_AtomIJNSA_26SM100_MMA_F16BF16_2x1SM_SSISN_SN_fLi256ELi128ELNSA_4UMMA5MajorE1ELSS_1ELNSR_7ScaleInE0ELST_0EEEEEENSA_6LayoutINSB_IJSE_SE_SE_EEENSB_IJNSC_ILi0EEESY_SY_EEEEENSB_IJNSA_10UnderscoreES11_S11_EEEEENS7_6detail27Sm100ImplicitGemmTileTraitsINSA_18SM100_TMA_2SM_LOADENSA_14ComposedLayoutINSA_7SwizzleILi3ELi4ELi3EEENSA_18smem_ptr_flag_bitsILi16EEENSW_INSB_IJNSC_ILi64EEENSC_ILi8EEEEEENSB_IJSE_S1C_EEEEEEEvEENS15_INSA_25SM100_TMA_2SM_LOAD_IM2COLES1H_vEEEENS_8epilogue10collective18CollectiveEpilogueINS1M_23Sm100TmaWarpSpecializedILi4ELi2ELi32ELb1ELb0EEEJNSB_IJSI_SJ_SL_EEENSB_IJNSW_ISI_SE_EENSW_ISK_SE_EEEEESN_NSB_IJlNSB_IJSE_llEEESY_EEESN_S1W_NS1M_6fusion15FusionCallbacksIS1Q_NS1X_17LinearCombinationISN_fSN_fLNS_15FloatRoundStyleE2EEES1R_S1U_JEEENSA_5SM1004TMEM4LOAD26SM100_TMEM_LOAD_32dp32b32xENSA_13SM90_TMA_LOADENS17_INS18_ILi2ELi4ELi3EEES1B_NSW_INSB_IJS1D_SK_EEENSB_IJSK_SE_EEEEEEENSA_39AutoVectorizingCopyWithAssumedAlignmentILi128EEENSA_14SM90_TMA_STOREES2C_S2E_S2E_EEEvvEEEEvNT_6ParamsE) ;  /* 0xffffff4002947950 */ /* 0x000fea0003c3ffff */
.L_x_223:
[----:B------:R-:W-:-:S00]  /*bdb0*/  BRA `(.L_x_223) ;  /* 0xfffffffc00fc7947 */ /* 0x000fc0000383ffff */
[----:B------:R-:W-:-:S00]  /*bdc0*/  NOP ;  /* 0x0000000000007918 */ /* 0x000fc00000000000 */
        /* <DEDUP_REMOVED lines=11> */
.L_x_224:


//--------------------- .nv.global.init           --------------------------
	.section	.nv.global.init,"aw",@progbits
.nv.global.init:
	.type		$str$29,@object
	.size		$str$29,($str$30 - $str$29)
$str$29:
        /*0000*/ 	.byte	0x28, 0x61, 0x64, 0x64, 0x72, 0x65, 0x73, 0x73, 0x20, 0x26, 0x20, 0x6d, 0x61, 0x73, 0x6b, 0x29
        /*0010*/ 	.byte	0x20, 0x3d, 0x3d, 0x20, 0x30, 0x00
	.type		$str$30,@object
	.size		$str$30,($str$28 - $str$30)
$str$30:
        /*0016*/ 	.byte	0x2f, 0x74, 0x6d, 0x70, 0x2f, 0x63, 0x75, 0x74, 0x6c, 0x61, 0x73, 0x73, 0x5f, 0x73, 0x77, 0x65
        /*0026*/ 	.byte	0x65, 0x70, 0x5f, 0x73, 0x72, 0x63, 0x2f, 0x69, 0x6e, 0x63, 0x6c, 0x75, 0x64, 0x65, 0x2f, 0x63
        /*0036*/ 	.byte	0x75, 0x74, 0x65, 0x2f, 0x70, 0x6f, 0x69, 0x6e, 0x74, 0x65, 0x72, 0x5f, 0x66, 0x6c, 0x61, 0x67
        /*0046*/ 	.byte	0x67, 0x65, 0x64, 0x2e, 0x68, 0x70, 0x70, 0x00
	.type		$str$28,@object
	.size		$str$28,($str$27 - $str$28)
$str$28:
        /*004e*/ 	.byte	0x2f, 0x74, 0x6d, 0x70, 0x2f, 0x63, 0x75, 0x74, 0x6c, 0x61, 0x73, 0x73, 0x5f, 0x73, 0x77, 0x65
        /*005e*/ 	.byte	0x65, 0x70, 0x5f, 0x73, 0x72, 0x63, 0x2f, 0x69, 0x6e, 0x63, 0x6c, 0x75, 0x64, 0x65, 0x2f, 0x63
        /*006e*/ 	.byte	0x75, 0x74, 0x65, 0x2f, 0x61, 0x74, 0x6f, 0x6d, 0x2f, 0x63, 0x6f, 0x70, 0x79, 0x5f, 0x74, 0x72
        /*007e*/ 	.byte	0x61, 0x69, 0x74, 0x73, 0x5f, 0x73, 0x6d, 0x31, 0x30, 0x30, 0x2e, 0x68, 0x70, 0x70, 0x00
	.type		$str$27,@object
	.size		$str$27,(__unnamed_1 - $str$27)
$str$27:
        /*008d*/ 	.byte	0x28, 0x28, 0x75, 0x69, 0x6e, 0x74, 0x33, 0x32, 0x5f, 0x74, 0x28, 0x74, 0x68, 0x72, 0x65, 0x61
        /*009d*/ 	.byte	0x64, 0x49, 0x64, 0x78, 0x2e, 0x78, 0x29, 0x20, 0x2f, 0x20, 0x33, 0x32, 0x29, 0x20, 0x25, 0x20
        /*00ad*/ 	.byte	0x34, 0x29, 0x20, 0x3d, 0x3d, 0x20, 0x28, 0x28, 0x28, 0x74, 0x6d, 0x65, 0x6d, 0x5f, 0x61, 0x64
        /*00bd*/ 	.byte	0x64, 0x72, 0x20, 0x3e, 0x3e, 0x20, 0x31, 0x36, 0x29, 0x20, 0x2f, 0x20, 0x33, 0x32, 0x29, 0x20
        /*00cd*/ 	.byte	0x25, 0x20, 0x34, 0x29, 0x00
	.type		__unnamed_1,@object
	.size		__unnamed_1,(__unnamed_2 - __unnamed_1)
__unnamed_1:
        /*00d2*/ 	.byte	0x61, 0x75, 0x74, 0x6f, 0x20, 0x63, 0x75, 0x74, 0x65, 0x3a, 0x3a, 0x61, 0x73, 0x5f, 0x70, 0x6f
        /* <DEDUP_REMOVED lines=24> */
        /*0262*/ 	.byte	0x3e, 0x3e, 0x3e, 0x3e, 0x5d, 0x00
	.type		__unnamed_2,@object
	.size		__unnamed_2,(.L_2 - __unnamed_2)
__unnamed_2:
        /* <DEDUP_REMOVED lines=42> */
        /*0508*/ 	.byte	0x3e, 0x3e, 0x5d, 0x00
.L_2:


//--------------------- .nv.shared._ZN7cutlass13device_kernelINS_4conv6kernel13ConvUniversalINS1_16ConvProblemShapeILNS1_8OperatorE2ELi2EEENS1_10collective14CollectiveConvINS1_47MainloopSm100TmaUmmaWarpSpecializedImplicitGemmILS5_2ELi16ELi2ELi1ELi2EN4cute5tupleIJNSA_1CILi2EEENSC_ILi1EEESE_EEEEENSB_IJNSC_ILi256EEENSB_IJNSC_ILi128EEEEEENSB_IJNSC_ILi32EEEEEEEEENS_6half_tESN_NSA_8TiledMMAINSA_8MMA_AtomIJNSA_26SM100_MMA_F16BF16_2x1SM_SSISN_SN_fLi256ELi128ELNSA_4UMMA5MajorE1ELSS_1ELNSR_7ScaleInE0ELST_0EEEEEENSA_6LayoutINSB_IJSE_SE_SE_EEENSB_IJNSC_ILi0EEESY_SY_EEEEENSB_IJNSA_10UnderscoreES11_S11_EEEEENS7_6detail27Sm100ImplicitGemmTileTraitsINSA_18SM100_TMA_2SM_LOADENSA_14ComposedLayoutINSA_7SwizzleILi3ELi4ELi3EEENSA_18smem_ptr_flag_bitsILi16EEENSW_INSB_IJNSC_ILi64EEENSC_ILi8EEEEEENSB_IJSE_S1C_EEEEEEEvEENS15_INSA_25SM100_TMA_2SM_LOAD_IM2COLES1H_vEEEENS_8epilogue10collective18CollectiveEpilogueINS1M_23Sm100TmaWarpSpecializedILi4ELi2ELi32ELb1ELb0EEEJNSB_IJSI_SJ_SL_EEENSB_IJNSW_ISI_SE_EENSW_ISK_SE_EEEEESN_NSB_IJlNSB_IJSE_llEEESY_EEESN_S1W_NS1M_6fusion15FusionCallbacksIS1Q_NS1X_17LinearCombinationISN_fSN_fLNS_15FloatRoundStyleE2EEES1R_S1U_JEEENSA_5SM1004TMEM4LOAD26SM100_TMEM_LOAD_32dp32b32xENSA_13SM90_TMA_LOADENS17_INS18_ILi2ELi4ELi3EEES1B_NSW_INSB_IJS1D_SK_EEENSB_IJSK_SE_EEEEEEENSA_39AutoVectorizingCopyWithAssumedAlignmentILi128EEENSA_14SM90_TMA_STOREES2C_S2E_S2E_EEEvvEEEEvNT_6ParamsE --------------------------
	.section	.nv.shared._ZN7cutlass13device_kernelINS_4conv6kernel13ConvUniversalINS1_16ConvProblemShapeILNS1_8OperatorE2ELi2EEENS1_10collective14CollectiveConvINS1_47MainloopSm100TmaUmmaWarpSpecializedImplicitGemmILS5_2ELi16ELi2ELi1ELi2EN4cute5tupleIJNSA_1CILi2EEENSC_ILi1EEESE_EEEEENSB_IJNSC_ILi256EEENSB_IJNSC_ILi128EEEEEENSB_IJNSC_ILi32EEEEEEEEENS_6half_tESN_NSA_8TiledMMAINSA_8MMA_AtomIJNSA_26SM100_MMA_F16BF16_2x1SM_SSISN_SN_fLi256ELi128ELNSA_4UMMA5MajorE1ELSS_1ELNSR_7ScaleInE0ELST_0EEEEEENSA_6LayoutINSB_IJSE_SE_SE_EEENSB_IJNSC_ILi0EEESY_SY_EEEEENSB_IJNSA_10UnderscoreES11_S11_EEEEENS7_6detail27Sm100ImplicitGemmTileTraitsINSA_18SM100_TMA_2SM_LOADENSA_14ComposedLayoutINSA_7SwizzleILi3ELi4ELi3EEENSA_18smem_ptr_flag_bitsILi16EEENSW_INSB_IJNSC_ILi64EEENSC_ILi8EEEEEENSB_IJSE_S1C_EEEEEEEvEENS15_INSA_25SM100_TMA_2SM_LOAD_IM2COLES1H_vEEEENS_8epilogue10collective18CollectiveEpilogueINS1M_23Sm100TmaWarpSpecializedILi4ELi2ELi32ELb1ELb0EEEJNSB_IJSI_SJ_SL_EEENSB_IJNSW_ISI_SE_EENSW_ISK_SE_EEEEESN_NSB_IJlNSB_IJSE_llEEESY_EEESN_S1W_NS1M_6fusion15FusionCallbacksIS1Q_NS1X_17LinearCombinationISN_fSN_fLNS_15FloatRoundStyleE2EEES1R_S1U_JEEENSA_5SM1004TMEM4LOAD26SM100_TMEM_LOAD_32dp32b32xENSA_13SM90_TMA_LOADENS17_INS18_ILi2ELi4ELi3EEES1B_NSW_INSB_IJS1D_SK_EEENSB_IJSK_SE_EEEEEEENSA_39AutoVectorizingCopyWithAssumedAlignmentILi128EEENSA_14SM90_TMA_STOREES2C_S2E_S2E_EEEvvEEEEvNT_6ParamsE,"aw",@nobits
	.sectionflags	@""
	.align	16
	.zero		1024


//--------------------- .nv.shared.reserved.0     --------------------------
	.section	.nv.shared.reserved.0,"aw",@nobits
	.weak		__nv_reservedSMEM_offset_0_alias
	.size		__nv_reservedSMEM_offset_0_alias, 0, 64
	.other		__nv_reservedSMEM_offset_0_alias,@"STO_CUDA_RESERVED_SHARED STV_DEFAULT"
__nv_reservedSMEM_offset_0_alias:
	.zero		0
.nv.shared.reserved.0:
	.zero		64
	.weak		__nv_reservedSMEM_tcgen05_partition
	.type		__nv_reservedSMEM_tcgen05_partition,@object
	.size		__nv_reservedSMEM_tcgen05_partition,(.L_0 - __nv_reservedSMEM_tcgen05_partition)
__nv_reservedSMEM_tcgen05_partition:
	.zero		32
.L_0:


//--------------------- .nv.global                --------------------------
	.section	.nv.global,"aw",@nobits
.nv.global:
	.type		_ZN39_INTERNAL_f287906a_4_k_cu_9be3aa3f_32124cute1_E,@object
	.size		_ZN39_INTERNAL_f287906a_4_k_cu_9be3aa3f_32124cute1_E,(_ZN39_INTERNAL_f287906a_4_k_cu_9be3aa3f_32124cuda3std3__45__cpo6cbeginE - _ZN39_INTERNAL_f287906a_4_k_cu_9be3aa3f_32124cute1_E)
_ZN39_INTERNAL_f287906a_4_k_cu_9be3aa3f_32124cute1_E:
	.zero		1
	.type		_ZN39_INTERNAL_f287906a_4_k_cu_9be3aa3f_32124cuda3std3__45__cpo6cbeginE,@object
	.size		_ZN39_INTERNAL_f287906a_4_k_cu_9be3aa3f_32124cuda3std3__45__cpo6cbeginE,(_ZN39_INTERNAL_f287906a_4_k_cu_9be3aa3f_32124cuda3std3__48in_placeE - _ZN39_INTERNAL_f287906a_4_k_cu_9be3aa3f_32124cuda3std3__45__cpo6cbeginE)
_ZN39_INTERNAL_f287906a_4_k_cu_9be3aa3f_32124cuda3std3__45__cpo6cbeginE:
	.zero		1
	.type		_ZN39_INTERNAL_f287906a_4_k_cu_9be3aa3f_32124cuda3std3__48in_placeE,@object
	.size		_ZN39_INTERNAL_f287906a_4_k_cu_9be3aa3f_32124cuda3std3__48in_placeE,(_ZN39_INTERNAL_f287906a_4_k_cu_9be3aa3f_32124cuda3std6ranges3__45__cpo9iter_moveE - _ZN39_INTERNAL_f287906a_4_k_cu_9be3aa3f_32124cuda3std3__48in_placeE)
_ZN39_INTERNAL_f287906a_4_k_cu_9be3aa3f_32124cuda3std3__48in_placeE:
	.zero		1
	.type		_ZN39_INTERNAL_f287906a_4_k_cu_9be3aa3f_32124cuda3std6ranges3__45__cpo9iter_moveE,@object
	.size		_ZN39_INTERNAL_f287906a_4_k_cu_9be3aa3f_32124cuda3std6ranges3__45__cpo9iter_moveE,(_ZN39_INTERNAL_f287906a_4_k_cu_9be3aa3f_32124cuda3std3__45__cpo5beginE - _ZN39_INTERNAL_f287906a_4_k_cu_9be3aa3f_32124cuda3std6ranges3__45__cpo9iter_moveE)
_ZN39_INTERNAL_f287906a_4_k_cu_9be3aa3f_32124cuda3std6ranges3__45__cpo9iter_moveE:
	.zero		1
	.type		_ZN39_INTERNAL_f287906a_4_k_cu_9be3aa3f_32124cuda3std3__45__cpo5beginE,@object
	.size		_ZN39_INTERNAL_f287906a_4_k_cu_9be3aa3f_32124cuda3std3__45__cpo5beginE,(_ZN39_INTERNAL_f287906a_4_k_cu_9be3aa3f_32124cuda3std3__441_GLOBAL__N__f287906a_4_k_cu_9be3aa3f_32126ignoreE - _ZN39_INTERNAL_f287906a_4_k_cu_9be3aa3f_32124cuda3std3__45__cpo5beginE)
_ZN39_INTERNAL_f287906a_4_k_cu_9be3aa3f_32124cuda3std3__45__cpo5beginE:
	.zero		1
	.type		_ZN39_INTERNAL_f287906a_4_k_cu_9be3aa3f_32124cuda3std3__441_GLOBAL__N__f287906a_4_k_cu_9be3aa3f_32126ignoreE,@object
	.size		_ZN39_INTERNAL_f287906a_4_k_cu_9be3aa3f_32124cuda3std3__441_GLOBAL__N__f287906a_4_k_cu_9be3aa3f_32126ignoreE,(_ZN39_INTERNAL_f287906a_4_k_cu_9be3aa3f_32124cute7productE - _ZN39_INTERNAL_f287906a_4_k_cu_9be3aa3f_32124cuda3std3__441_GLOBAL__N__f287906a_4_k_cu_9be3aa3f_32126ignoreE)
_ZN39_INTERNAL_f287906a_4_k_cu_9be3aa3f_32124cuda3std3__441_GLOBAL__N__f287906a_4_k_cu_9be3aa3f_32126ignoreE:
	.zero		1
	.type		_ZN39_INTERNAL_f287906a_4_k_cu_9be3aa3f_32124cute7productE,@object
	.size		_ZN39_INTERNAL_f287906a_4_k_cu_9be3aa3f_32124cute7productE,(_ZN39_INTERNAL_f287906a_4_k_cu_9be3aa3f_32124cuda3std3__45__cpo3endE - _ZN39_INTERNAL_f287906a_4_k_cu_9be3aa3f_32124cute7productE)
_ZN39_INTERNAL_f287906a_4_k_cu_9be3aa3f_32124cute7productE:
	.zero		1
	.type		_ZN39_INTERNAL_f287906a_4_k_cu_9be3aa3f_32124cuda3std3__45__cpo3endE,@object
	.size		_ZN39_INTERNAL_f287906a_4_k_cu_9be3aa3f_32124cuda3std3__45__cpo3endE,(_ZN39_INTERNAL_f287906a_4_k_cu_9be3aa3f_32124cuda3std3__419piecewise_constructE - _ZN39_INTERNAL_f287906a_4_k_cu_9be3aa3f_32124cuda3std3__45__cpo3endE)
_ZN39_INTERNAL_f287906a_4_k_cu_9be3aa3f_32124cuda3std3__45__cpo3endE:
	.zero		1
	.type		_ZN39_INTERNAL_f287906a_4_k_cu_9be3aa3f_32124cuda3std3__419piecewise_constructE,@object
	.size		_ZN39_INTERNAL_f287906a_4_k_cu_9be3aa3f_32124cuda3std3__419piecewise_constructE,(_ZN39_INTERNAL_f287906a_4_k_cu_9be3aa3f_32124cuda3std3__45__cpo4cendE - _ZN39_INTERNAL_f287906a_4_k_cu_9be3aa3f_32124cuda3std3__419piecewise_constructE)
_ZN39_INTERNAL_f287906a_4_k_cu_9be3aa3f_32124cuda3std3__419piecewise_constructE:
	.zero		1
	.type		_ZN39_INTERNAL_f287906a_4_k_cu_9be3aa3f_32124cuda3std3__45__cpo4cendE,@object
	.size		_ZN39_INTERNAL_f287906a_4_k_cu_9be3aa3f_32124cuda3std3__45__cpo4cendE,(_ZN39_INTERNAL_f287906a_4_k_cu_9be3aa3f_32124cuda3std6ranges3__45__cpo4swapE - _ZN39_INTERNAL_f287906a_4_k_cu_9be3aa3f_32124cuda3std3__45__cpo4cendE)
_ZN39_INTERNAL_f287906a_4_k_cu_9be3aa3f_32124cuda3std3__45__cpo4cendE:
	.zero		1
	.type		_ZN39_INTERNAL_f287906a_4_k_cu_9be3aa3f_32124cuda3std6ranges3__45__cpo4swapE,@object
	.size		_ZN39_INTERNAL_f287906a_4_k_cu_9be3aa3f_32124cuda3std6ranges3__45__cpo4swapE,(.L_10 - _ZN39_INTERNAL_f287906a_4_k_cu_9be3aa3f_32124cuda3std6ranges3__45__cpo4swapE)
_ZN39_INTERNAL_f287906a_4_k_cu_9be3aa3f_32124cuda3std6ranges3__45__cpo4swapE:
	.zero		1
.L_10:


//--------------------- .nv.constant0._ZN7cutlass13device_kernelINS_4conv6kernel13ConvUniversalINS1_16ConvProblemShapeILNS1_8OperatorE2ELi2EEENS1_10collective14CollectiveConvINS1_47MainloopSm100TmaUmmaWarpSpecializedImplicitGemmILS5_2ELi16ELi2ELi1ELi2EN4cute5tupleIJNSA_1CILi2EEENSC_ILi1EEESE_EEEEENSB_IJNSC_ILi256EEENSB_IJNSC_ILi128EEEEEENSB_IJNSC_ILi32EEEEEEEEENS_6half_tESN_NSA_8TiledMMAINSA_8MMA_AtomIJNSA_26SM100_MMA_F16BF16_2x1SM_SSISN_SN_fLi256ELi128ELNSA_4UMMA5MajorE1ELSS_1ELNSR_7ScaleInE0ELST_0EEEEEENSA_6LayoutINSB_IJSE_SE_SE_EEENSB_IJNSC_ILi0EEESY_SY_EEEEENSB_IJNSA_10UnderscoreES11_S11_EEEEENS7_6detail27Sm100ImplicitGemmTileTraitsINSA_18SM100_TMA_2SM_LOADENSA_14ComposedLayoutINSA_7SwizzleILi3ELi4ELi3EEENSA_18smem_ptr_flag_bitsILi16EEENSW_INSB_IJNSC_ILi64EEENSC_ILi8EEEEEENSB_IJSE_S1C_EEEEEEEvEENS15_INSA_25SM100_TMA_2SM_LOAD_IM2COLES1H_vEEEENS_8epilogue10collective18CollectiveEpilogueINS1M_23Sm100TmaWarpSpecializedILi4ELi2ELi32ELb1ELb0EEEJNSB_IJSI_SJ_SL_EEENSB_IJNSW_ISI_SE_EENSW_ISK_SE_EEEEESN_NSB_IJlNSB_IJSE_llEEESY_EEESN_S1W_NS1M_6fusion15FusionCallbacksIS1Q_NS1X_17LinearCombinationISN_fSN_fLNS_15FloatRoundStyleE2EEES1R_S1U_JEEENSA_5SM1004TMEM4LOAD26SM100_TMEM_LOAD_32dp32b32xENSA_13SM90_TMA_LOADENS17_INS18_ILi2ELi4ELi3EEES1B_NSW_INSB_IJS1D_SK_EEENSB_IJSK_SE_EEEEEEENSA_39AutoVectorizingCopyWithAssumedAlignmentILi128EEENSA_14SM90_TMA_STOREES2C_S2E_S2E_EEEvvEEEEvNT_6ParamsE --------------------------
	.section	.nv.constant0._ZN7cutlass13device_kernelINS_4conv6kernel13ConvUniversalINS1_16ConvProblemShapeILNS1_8OperatorE2ELi2EEENS1_10collective14CollectiveConvINS1_47MainloopSm100TmaUmmaWarpSpecializedImplicitGemmILS5_2ELi16ELi2ELi1ELi2EN4cute5tupleIJNSA_1CILi2EEENSC_ILi1EEESE_EEEEENSB_IJNSC_ILi256EEENSB_IJNSC_ILi128EEEEEENSB_IJNSC_ILi32EEEEEEEEENS_6half_tESN_NSA_8TiledMMAINSA_8MMA_AtomIJNSA_26SM100_MMA_F16BF16_2x1SM_SSISN_SN_fLi256ELi128ELNSA_4UMMA5MajorE1ELSS_1ELNSR_7ScaleInE0ELST_0EEEEEENSA_6LayoutINSB_IJSE_SE_SE_EEENSB_IJNSC_ILi0EEESY_SY_EEEEENSB_IJNSA_10UnderscoreES11_S11_EEEEENS7_6detail27Sm100ImplicitGemmTileTraitsINSA_18SM100_TMA_2SM_LOADENSA_14ComposedLayoutINSA_7SwizzleILi3ELi4ELi3EEENSA_18smem_ptr_flag_bitsILi16EEENSW_INSB_IJNSC_ILi64EEENSC_ILi8EEEEEENSB_IJSE_S1C_EEEEEEEvEENS15_INSA_25SM100_TMA_2SM_LOAD_IM2COLES1H_vEEEENS_8epilogue10collective18CollectiveEpilogueINS1M_23Sm100TmaWarpSpecializedILi4ELi2ELi32ELb1ELb0EEEJNSB_IJSI_SJ_SL_EEENSB_IJNSW_ISI_SE_EENSW_ISK_SE_EEEEESN_NSB_IJlNSB_IJSE_llEEESY_EEESN_S1W_NS1M_6fusion15FusionCallbacksIS1Q_NS1X_17LinearCombinationISN_fSN_fLNS_15FloatRoundStyleE2EEES1R_S1U_JEEENSA_5SM1004TMEM4LOAD26SM100_TMEM_LOAD_32dp32b32xENSA_13SM90_TMA_LOADENS17_INS18_ILi2ELi4ELi3EEES1B_NSW_INSB_IJS1D_SK_EEENSB_IJSK_SE_EEEEEEENSA_39AutoVectorizingCopyWithAssumedAlignmentILi128EEENSA_14SM90_TMA_STOREES2C_S2E_S2E_EEEvvEEEEvNT_6ParamsE,"a",@progbits
	.sectionflags	@""
	.align	4
.nv.constant0._ZN7cutlass13device_kernelINS_4conv6kernel13ConvUniversalINS1_16ConvProblemShapeILNS1_8OperatorE2ELi2EEENS1_10collective14CollectiveConvINS1_47MainloopSm100TmaUmmaWarpSpecializedImplicitGemmILS5_2ELi16ELi2ELi1ELi2EN4cute5tupleIJNSA_1CILi2EEENSC_ILi1EEESE_EEEEENSB_IJNSC_ILi256EEENSB_IJNSC_ILi128EEEEEENSB_IJNSC_ILi32EEEEEEEEENS_6half_tESN_NSA_8TiledMMAINSA_8MMA_AtomIJNSA_26SM100_MMA_F16BF16_2x1SM_SSISN_SN_fLi256ELi128ELNSA_4UMMA5MajorE1ELSS_1ELNSR_7ScaleInE0ELST_0EEEEEENSA_6LayoutINSB_IJSE_SE_SE_EEENSB_IJNSC_ILi0EEESY_SY_EEEEENSB_IJNSA_10UnderscoreES11_S11_EEEEENS7_6detail27Sm100ImplicitGemmTileTraitsINSA_18SM100_TMA_2SM_LOADENSA_14ComposedLayoutINSA_7SwizzleILi3ELi4ELi3EEENSA_18smem_ptr_flag_bitsILi16EEENSW_INSB_IJNSC_ILi64EEENSC_ILi8EEEEEENSB_IJSE_S1C_EEEEEEEvEENS15_INSA_25SM100_TMA_2SM_LOAD_IM2COLES1H_vEEEENS_8epilogue10collective18CollectiveEpilogueINS1M_23Sm100TmaWarpSpecializedILi4ELi2ELi32ELb1ELb0EEEJNSB_IJSI_SJ_SL_EEENSB_IJNSW_ISI_SE_EENSW_ISK_SE_EEEEESN_NSB_IJlNSB_IJSE_llEEESY_EEESN_S1W_NS1M_6fusion15FusionCallbacksIS1Q_NS1X_17LinearCombinationISN_fSN_fLNS_15FloatRoundStyleE2EEES1R_S1U_JEEENSA_5SM1004TMEM4LOAD26SM100_TMEM_LOAD_32dp32b32xENSA_13SM90_TMA_LOADENS17_INS18_ILi2ELi4ELi3EEES1B_NSW_INSB_IJS1D_SK_EEENSB_IJSK_SE_EEEEEEENSA_39AutoVectorizingCopyWithAssumedAlignmentILi128EEENSA_14SM90_TMA_STOREES2C_S2E_S2E_EEEvvEEEEvNT_6ParamsE:
	.zero		2944


//--------------------- SYMBOLS --------------------------

	.type		.nv.reservedSmem.offset0,@object
	.size		.nv.reservedSmem.offset0,0x4
	.type		.nv.reservedSmem.cap,@object
	.size		.nv.reservedSmem.cap,0x4
	.type		__assertfail,@function
